// auto-generated by cutlass_sweep.sparse_gemm — config: {"arch": "sm_90", "cluster_m": 1, "cluster_n": 2, "dtype": "e4m3", "tile_k": 64, "tile_m": 256, "tile_n": 128}
#include "cutlass/cutlass.h"
#include "cutlass/gemm/collective/collective_builder.hpp"
#include "cutlass/gemm/device/gemm_universal_adapter.h"
#include "cutlass/gemm/kernel/gemm_universal.hpp"
#include "cutlass/epilogue/collective/collective_builder.hpp"

using Elem = cutlass::float_e4m3_t;
using Acc  = float;
using TileShape    = cute::Shape<cute::_256, cute::_128, cute::_64>;
using ClusterShape = cute::Shape<cute::_1, cute::_2, cute::_1>;

using CollectiveEpilogue = typename cutlass::epilogue::collective::CollectiveBuilder<
    cutlass::arch::Sm90, cutlass::arch::OpClassSparseTensorOp,
    TileShape, ClusterShape,
    cutlass::epilogue::collective::EpilogueTileAuto,
    Acc, Acc,
    Acc, cutlass::layout::ColumnMajor, 128 / cutlass::sizeof_bits<Acc>::value,
    Acc, cutlass::layout::ColumnMajor, 128 / cutlass::sizeof_bits<Acc>::value,
    cutlass::epilogue::collective::EpilogueScheduleAuto
  >::CollectiveOp;

using CollectiveMainloop = typename cutlass::gemm::collective::CollectiveBuilder<
    cutlass::arch::Sm90, cutlass::arch::OpClassSparseTensorOp,
    Elem, cutlass::layout::RowMajor, 128 / cutlass::sizeof_bits<Elem>::value,
    Elem, cutlass::layout::ColumnMajor, 128 / cutlass::sizeof_bits<Elem>::value,
    Acc,
    TileShape, ClusterShape,
    cutlass::gemm::collective::StageCountAutoCarveout<static_cast<int>(sizeof(typename CollectiveEpilogue::SharedStorage))>,
    cutlass::gemm::collective::KernelScheduleAuto
  >::CollectiveOp;

using GemmKernel = cutlass::gemm::kernel::GemmUniversal<
    cute::Shape<int,int,int,int>,
    CollectiveMainloop,
    CollectiveEpilogue
>;
using Gemm = cutlass::gemm::device::GemmUniversalAdapter<GemmKernel>;

auto* _anchor = &cutlass::device_kernel<GemmKernel>;


// ===== COMPILED SASS (sm_90a) =====

	.target	sm_90a

	.elftype	@"ET_EXEC"


//--------------------- .note.nv.tkinfo           --------------------------
	.section	.note.nv.tkinfo,"",@"SHT_NOTE"
	.sectionflags	@"SHF_NOTE_NV_TKINFO"
	.tkinfo
        /*0018*/ 	.word	0x00000002
        /*0030*/ 	.string	""
        /*0030*/ 	.string	"ptxas"
        /*0030*/ 	.string	"Cuda compilation tools, release 13.0, V13.0.88"
        /*0030*/ 	.string	"Build cuda_13.0.r13.0/compiler.36424714_0"
        /*0030*/ 	.string	"-arch sm_90a -m 64 "



//--------------------- .note.nv.cuinfo           --------------------------
	.section	.note.nv.cuinfo,"",@"SHT_NOTE"
	.sectionflags	@"SHF_NOTE_NV_CUINFO"
        /*0018*/ 	.short	0x0002
        /*001a*/ 	.short	0x005a
        /*001c*/ 	.short	0x0082
	.zero		2


//--------------------- .nv.info                  --------------------------
	.section	.nv.info,"",@"SHT_CUDA_INFO"
	.align	4


	//----- nvinfo : EIATTR_REGCOUNT
	.align		4
        /*0000*/ 	.byte	0x04, 0x2f
        /*0002*/ 	.short	(.L_12 - .L_11)
	.align		4
.L_11:
        /*0004*/ 	.word	index@(_ZN7cutlass13device_kernelINS_4gemm6kernel13GemmUniversalIN4cute5tupleIJiiiiEEENS1_10collective13CollectiveMmaINS1_43MainloopSm90TmaGmmaWarpSpecializedSparseFP8ILi12ENS5_IJNS4_1CILi1EEENSA_ILi2EEESB_EEENS1_35KernelTmaWarpSpecializedCooperativeEEENS5_IJNSA_ILi256EEENSA_ILi128EEENSA_ILi64EEEEEENS_12float_e4m3_tENS5_IJNS4_6LayoutINS5_IJiNS5_IJSC_iEEEiEEENS5_IJlNS5_IJSB_SC_EEElEEEEENSL_INS5_IJNS5_IJSI_iEEESR_iEEENS5_IJNS5_IJSI_NSA_ILi4096EEEEEENS5_IJSB_lEEElEEEEEEEESK_NS5_IJlSB_lEEENS4_8TiledMMAINS4_8MMA_AtomIJNS4_4SM904GMMA6SPARSE32GMMA_64x128x64_F32E4M3E4M3_SS_TNILNS13_7ScaleInE1ELS16_1ELNS13_9SparseSelE0EEEEEENSL_INS5_IJSC_SB_SB_EEENS5_IJSB_NSA_ILi0EEES1B_EEEEENS5_IJNS4_10UnderscoreES1E_S1E_EEEEENS4_23SM90_TMA_LOAD_MULTICASTENS4_14ComposedLayoutINS4_7SwizzleILi1ELi4ELi3EEENS4_25smem_sparse_ptr_flag_bitsILi2ELi8EEENSL_INS5_IJNS5_IJSB_NSA_ILi8EEEEEENS5_IJSC_NSA_ILi32EEEEEEEEENS5_IJNS5_IJS1B_SI_EEESO_EEEEEEEvNS4_8identityENS4_13SM90_TMA_LOADENS1I_INS1J_ILi2ELi4ELi3EEENS4_18smem_ptr_flag_bitsILi8EEENSL_INS5_IJS1N_SI_EEENS5_IJSI_SB_EEEEEEEvS1W_EENS_8epilogue10collective6detail29Sm90TmaWarpSpecializedAdapterINS27_15DefaultEpilogueIfNS5_IJSB_llEEES2B_NS26_6thread17LinearCombinationIfLi1EffLNS2C_9ScaleType4KindE0ELNS_15FloatRoundStyleE2EfEENS1_15EpilogueDefaultEEEEEvvEEEEvNT_6ParamsE)
        /*0008*/ 	.word	0x000000a8


	//----- nvinfo : EIATTR_FRAME_SIZE
	.align		4
.L_12:
        /*000c*/ 	.byte	0x04, 0x11
        /*000e*/ 	.short	(.L_14 - .L_13)
	.align		4
.L_13:
        /*0010*/ 	.word	index@(_ZN7cutlass13device_kernelINS_4gemm6kernel13GemmUniversalIN4cute5tupleIJiiiiEEENS1_10collective13CollectiveMmaINS1_43MainloopSm90TmaGmmaWarpSpecializedSparseFP8ILi12ENS5_IJNS4_1CILi1EEENSA_ILi2EEESB_EEENS1_35KernelTmaWarpSpecializedCooperativeEEENS5_IJNSA_ILi256EEENSA_ILi128EEENSA_ILi64EEEEEENS_12float_e4m3_tENS5_IJNS4_6LayoutINS5_IJiNS5_IJSC_iEEEiEEENS5_IJlNS5_IJSB_SC_EEElEEEEENSL_INS5_IJNS5_IJSI_iEEESR_iEEENS5_IJNS5_IJSI_NSA_ILi4096EEEEEENS5_IJSB_lEEElEEEEEEEESK_NS5_IJlSB_lEEENS4_8TiledMMAINS4_8MMA_AtomIJNS4_4SM904GMMA6SPARSE32GMMA_64x128x64_F32E4M3E4M3_SS_TNILNS13_7ScaleInE1ELS16_1ELNS13_9SparseSelE0EEEEEENSL_INS5_IJSC_SB_SB_EEENS5_IJSB_NSA_ILi0EEES1B_EEEEENS5_IJNS4_10UnderscoreES1E_S1E_EEEEENS4_23SM90_TMA_LOAD_MULTICASTENS4_14ComposedLayoutINS4_7SwizzleILi1ELi4ELi3EEENS4_25smem_sparse_ptr_flag_bitsILi2ELi8EEENSL_INS5_IJNS5_IJSB_NSA_ILi8EEEEEENS5_IJSC_NSA_ILi32EEEEEEEEENS5_IJNS5_IJS1B_SI_EEESO_EEEEEEEvNS4_8identityENS4_13SM90_TMA_LOADENS1I_INS1J_ILi2ELi4ELi3EEENS4_18smem_ptr_flag_bitsILi8EEENSL_INS5_IJS1N_SI_EEENS5_IJSI_SB_EEEEEEEvS1W_EENS_8epilogue10collective6detail29Sm90TmaWarpSpecializedAdapterINS27_15DefaultEpilogueIfNS5_IJSB_llEEES2B_NS26_6thread17LinearCombinationIfLi1EffLNS2C_9ScaleType4KindE0ELNS_15FloatRoundStyleE2EfEENS1_15EpilogueDefaultEEEEEvvEEEEvNT_6ParamsE)
        /*0014*/ 	.word	0x00000100


	//----- nvinfo : EIATTR_MIN_STACK_SIZE
	.align		4
.L_14:
        /*0018*/ 	.byte	0x04, 0x12
        /*001a*/ 	.short	(.L_16 - .L_15)
	.align		4
.L_15:
        /*001c*/ 	.word	index@(_ZN7cutlass13device_kernelINS_4gemm6kernel13GemmUniversalIN4cute5tupleIJiiiiEEENS1_10collective13CollectiveMmaINS1_43MainloopSm90TmaGmmaWarpSpecializedSparseFP8ILi12ENS5_IJNS4_1CILi1EEENSA_ILi2EEESB_EEENS1_35KernelTmaWarpSpecializedCooperativeEEENS5_IJNSA_ILi256EEENSA_ILi128EEENSA_ILi64EEEEEENS_12float_e4m3_tENS5_IJNS4_6LayoutINS5_IJiNS5_IJSC_iEEEiEEENS5_IJlNS5_IJSB_SC_EEElEEEEENSL_INS5_IJNS5_IJSI_iEEESR_iEEENS5_IJNS5_IJSI_NSA_ILi4096EEEEEENS5_IJSB_lEEElEEEEEEEESK_NS5_IJlSB_lEEENS4_8TiledMMAINS4_8MMA_AtomIJNS4_4SM904GMMA6SPARSE32GMMA_64x128x64_F32E4M3E4M3_SS_TNILNS13_7ScaleInE1ELS16_1ELNS13_9SparseSelE0EEEEEENSL_INS5_IJSC_SB_SB_EEENS5_IJSB_NSA_ILi0EEES1B_EEEEENS5_IJNS4_10UnderscoreES1E_S1E_EEEEENS4_23SM90_TMA_LOAD_MULTICASTENS4_14ComposedLayoutINS4_7SwizzleILi1ELi4ELi3EEENS4_25smem_sparse_ptr_flag_bitsILi2ELi8EEENSL_INS5_IJNS5_IJSB_NSA_ILi8EEEEEENS5_IJSC_NSA_ILi32EEEEEEEEENS5_IJNS5_IJS1B_SI_EEESO_EEEEEEEvNS4_8identityENS4_13SM90_TMA_LOADENS1I_INS1J_ILi2ELi4ELi3EEENS4_18smem_ptr_flag_bitsILi8EEENSL_INS5_IJS1N_SI_EEENS5_IJSI_SB_EEEEEEEvS1W_EENS_8epilogue10collective6detail29Sm90TmaWarpSpecializedAdapterINS27_15DefaultEpilogueIfNS5_IJSB_llEEES2B_NS26_6thread17LinearCombinationIfLi1EffLNS2C_9ScaleType4KindE0ELNS_15FloatRoundStyleE2EfEENS1_15EpilogueDefaultEEEEEvvEEEEvNT_6ParamsE)
        /*0020*/ 	.word	0x00000100
.L_16:


//--------------------- .nv.compat                --------------------------
	.section	.nv.compat,"",@"SHT_CUDA_COMPAT_INFO"
	.align	4
        /*0000*/ 	.byte	0x02, 0x09, 0x01, 0x00, 0x02, 0x02, 0x04, 0x00, 0x02, 0x05, 0x05, 0x00, 0x03, 0x07, 0x01, 0x01
        /*0010*/ 	.byte	0x02, 0x03, 0x01, 0x00, 0x02, 0x06, 0x01, 0x00, 0x04, 0x0b, 0x08, 0x00, 0x00, 0x00, 0x00, 0x00
        /*0020*/ 	.byte	0x00, 0x00, 0x00, 0x00


//--------------------- .nv.info._ZN7cutlass13device_kernelINS_4gemm6kernel13GemmUniversalIN4cute5tupleIJiiiiEEENS1_10collective13CollectiveMmaINS1_43MainloopSm90TmaGmmaWarpSpecializedSparseFP8ILi12ENS5_IJNS4_1CILi1EEENSA_ILi2EEESB_EEENS1_35KernelTmaWarpSpecializedCooperativeEEENS5_IJNSA_ILi256EEENSA_ILi128EEENSA_ILi64EEEEEENS_12float_e4m3_tENS5_IJNS4_6LayoutINS5_IJiNS5_IJSC_iEEEiEEENS5_IJlNS5_IJSB_SC_EEElEEEEENSL_INS5_IJNS5_IJSI_iEEESR_iEEENS5_IJNS5_IJSI_NSA_ILi4096EEEEEENS5_IJSB_lEEElEEEEEEEESK_NS5_IJlSB_lEEENS4_8TiledMMAINS4_8MMA_AtomIJNS4_4SM904GMMA6SPARSE32GMMA_64x128x64_F32E4M3E4M3_SS_TNILNS13_7ScaleInE1ELS16_1ELNS13_9SparseSelE0EEEEEENSL_INS5_IJSC_SB_SB_EEENS5_IJSB_NSA_ILi0EEES1B_EEEEENS5_IJNS4_10UnderscoreES1E_S1E_EEEEENS4_23SM90_TMA_LOAD_MULTICASTENS4_14ComposedLayoutINS4_7SwizzleILi1ELi4ELi3EEENS4_25smem_sparse_ptr_flag_bitsILi2ELi8EEENSL_INS5_IJNS5_IJSB_NSA_ILi8EEEEEENS5_IJSC_NSA_ILi32EEEEEEEEENS5_IJNS5_IJS1B_SI_EEESO_EEEEEEEvNS4_8identityENS4_13SM90_TMA_LOADENS1I_INS1J_ILi2ELi4ELi3EEENS4_18smem_ptr_flag_bitsILi8EEENSL_INS5_IJS1N_SI_EEENS5_IJSI_SB_EEEEEEEvS1W_EENS_8epilogue10collective6detail29Sm90TmaWarpSpecializedAdapterINS27_15DefaultEpilogueIfNS5_IJSB_llEEES2B_NS26_6thread17LinearCombinationIfLi1EffLNS2C_9ScaleType4KindE0ELNS_15FloatRoundStyleE2EfEENS1_15EpilogueDefaultEEEEEvvEEEEvNT_6ParamsE --------------------------
	.section	.nv.info._ZN7cutlass13device_kernelINS_4gemm6kernel13GemmUniversalIN4cute5tupleIJiiiiEEENS1_10collective13CollectiveMmaINS1_43MainloopSm90TmaGmmaWarpSpecializedSparseFP8ILi12ENS5_IJNS4_1CILi1EEENSA_ILi2EEESB_EEENS1_35KernelTmaWarpSpecializedCooperativeEEENS5_IJNSA_ILi256EEENSA_ILi128EEENSA_ILi64EEEEEENS_12float_e4m3_tENS5_IJNS4_6LayoutINS5_IJiNS5_IJSC_iEEEiEEENS5_IJlNS5_IJSB_SC_EEElEEEEENSL_INS5_IJNS5_IJSI_iEEESR_iEEENS5_IJNS5_IJSI_NSA_ILi4096EEEEEENS5_IJSB_lEEElEEEEEEEESK_NS5_IJlSB_lEEENS4_8TiledMMAINS4_8MMA_AtomIJNS4_4SM904GMMA6SPARSE32GMMA_64x128x64_F32E4M3E4M3_SS_TNILNS13_7ScaleInE1ELS16_1ELNS13_9SparseSelE0EEEEEENSL_INS5_IJSC_SB_SB_EEENS5_IJSB_NSA_ILi0EEES1B_EEEEENS5_IJNS4_10UnderscoreES1E_S1E_EEEEENS4_23SM90_TMA_LOAD_MULTICASTENS4_14ComposedLayoutINS4_7SwizzleILi1ELi4ELi3EEENS4_25smem_sparse_ptr_flag_bitsILi2ELi8EEENSL_INS5_IJNS5_IJSB_NSA_ILi8EEEEEENS5_IJSC_NSA_ILi32EEEEEEEEENS5_IJNS5_IJS1B_SI_EEESO_EEEEEEEvNS4_8identityENS4_13SM90_TMA_LOADENS1I_INS1J_ILi2ELi4ELi3EEENS4_18smem_ptr_flag_bitsILi8EEENSL_INS5_IJS1N_SI_EEENS5_IJSI_SB_EEEEEEEvS1W_EENS_8epilogue10collective6detail29Sm90TmaWarpSpecializedAdapterINS27_15DefaultEpilogueIfNS5_IJSB_llEEES2B_NS26_6thread17LinearCombinationIfLi1EffLNS2C_9ScaleType4KindE0ELNS_15FloatRoundStyleE2EfEENS1_15EpilogueDefaultEEEEEvvEEEEvNT_6ParamsE,"",@"SHT_CUDA_INFO"
	.sectionflags	@""
	.align	4


	//----- nvinfo : EIATTR_CUDA_API_VERSION
	.align		4
        /*0000*/ 	.byte	0x04, 0x37
        /*0002*/ 	.short	(.L_18 - .L_17)
.L_17:
        /*0004*/ 	.word	0x00000082


	//----- nvinfo : EIATTR_KPARAM_INFO
	.align		4
.L_18:
        /*0008*/ 	.byte	0x04, 0x17
        /*000a*/ 	.short	(.L_20 - .L_19)
.L_19:
        /*000c*/ 	.word	0x00000000
        /*0010*/ 	.short	0x0000
        /*0012*/ 	.short	0x0070
        /*0014*/ 	.byte	0x00, 0xf0, 0x01, 0x14


	//----- nvinfo : EIATTR_SPARSE_MMA_MASK
	.align		4
.L_20:
        /*0018*/ 	.byte	0x03, 0x50
        /*001a*/ 	.short	0x0001


	//----- nvinfo : EIATTR_MAXREG_COUNT
	.align		4
        /*001c*/ 	.byte	0x03, 0x1b
        /*001e*/ 	.short	0x00a8


	//----- nvinfo : EIATTR_NUM_BARRIERS
	.align		4
        /*0020*/ 	.byte	0x02, 0x4c
        /*0022*/ 	.byte	0x01
	.zero		1


	//----- nvinfo : EIATTR_ANNOTATIONS
	.align		4
        /*0024*/ 	.byte	0x04, 0x55
        /*0026*/ 	.short	(.L_22 - .L_21)


	//   ....[0]....
.L_21:
        /*0028*/ 	.word	0x00000001
        /*002c*/ 	.byte	0xd0, 0x07, 0x00, 0x00, 0x01, 0x00, 0x00, 0x00, 0x00, 0x0a, 0x00, 0x00, 0x01, 0x00, 0x00, 0x00
        /* <DEDUP_REMOVED lines=198> */
        /*0c9c*/ 	.byte	0xf0, 0xe3, 0x00, 0x00, 0x01, 0x00, 0x00, 0x00, 0x10, 0xe4, 0x00, 0x00


	//----- nvinfo : EIATTR_MERCURY_ISA_VERSION
	.align		4
.L_22:
        /*0ca8*/ 	.byte	0x03, 0x5f
        /*0caa*/ 	.short	0x0101


	//----- nvinfo : EIATTR_INT_WARP_WIDE_INSTR_OFFSETS
	.align		4
        /*0cac*/ 	.byte	0x04, 0x31
        /*0cae*/ 	.short	(.L_24 - .L_23)


	//   ....[0]....
.L_23:
        /*0cb0*/ 	.word	0x00000690


	//   ....[1]....
        /*0cb4*/ 	.word	0x000006b0


	//   ....[2]....
        /*0cb8*/ 	.word	0x00000800


	//----- nvinfo : EIATTR_COOP_GROUP_MASK_REGIDS
	.align		4
.L_24:
        /*0cbc*/ 	.byte	0x04, 0x29
        /*0cbe*/ 	.short	(.L_26 - .L_25)


	//   ....[0]....
.L_25:
        /*0cc0*/ 	.word	0xffffffff


	//   ....[1]....
        /*0cc4*/ 	.word	0xffffffff


	//   ....[2]....
        /*0cc8*/ 	.word	0xffffffff


	//   ....[3]....
        /*0ccc*/ 	.word	0xffffffff


	//   ....[4]....
        /*0cd0*/ 	.word	0xffffffff


	//   ....[5]....
        /*0cd4*/ 	.word	0xffffffff


	//----- nvinfo : EIATTR_COOP_GROUP_INSTR_OFFSETS
	.align		4
.L_26:
        /*0cd8*/ 	.byte	0x04, 0x28
        /*0cda*/ 	.short	(.L_28 - .L_27)


	//   ....[0]....
.L_27:
        /*0cdc*/ 	.word	0x00000070


	//   ....[1]....
        /*0ce0*/ 	.word	0x00000080


	//   ....[2]....
        /*0ce4*/ 	.word	0x000001d0


	//   ....[3]....
        /*0ce8*/ 	.word	0x00000520


	//   ....[4]....
        /*0cec*/ 	.word	0x00000910


	//   ....[5]....
        /*0cf0*/ 	.word	0x00001980


	//----- nvinfo : EIATTR_REG_RECONFIG
	.align		4
.L_28:
        /*0cf4*/ 	.byte	0x01, 0x54
	.zero		2


	//----- nvinfo : EIATTR_MBARRIER_INSTR_OFFSETS
	.align		4
        /*0cf8*/ 	.byte	0x04, 0x39
        /*0cfa*/ 	.short	(.L_30 - .L_29)


	//   ....[0]....
.L_29:
        /*0cfc*/ 	.word	0x00000370
        /*0d00*/ 	.word	0x000000ff
        /*0d04*/ 	.word	0x00000000
        /*0d08*/ 	.short	0x0100
        /*0d0a*/ 	.byte	0x09
	.zero		1


	//   ....[1]....
        /*0d0c*/ 	.word	0x00000380
        /*0d10*/ 	.word	0x000000ff
        /*0d14*/ 	.word	0x00000060
        /*0d18*/ 	.short	0x0100
        /*0d1a*/ 	.byte	0x09
	.zero		1


	//   ....[2]....
        /*0d1c*/ 	.word	0x00000390
        /*0d20*/ 	.word	0x000000ff
        /*0d24*/ 	.word	0x00000008
        /*0d28*/ 	.short	0x0100
        /*0d2a*/ 	.byte	0x09
	.zero		1


	//   ....[3]....
        /*0d2c*/ 	.word	0x000003a0
        /*0d30*/ 	.word	0x000000ff
        /*0d34*/ 	.word	0x00000068
        /*0d38*/ 	.short	0x0100
        /*0d3a*/ 	.byte	0x09
	.zero		1


	//   ....[4]....
        /*0d3c*/ 	.word	0x000003b0
        /*0d40*/ 	.word	0x000000ff
        /*0d44*/ 	.word	0x00000010
        /*0d48*/ 	.short	0x0100
        /*0d4a*/ 	.byte	0x09
	.zero		1


	//   ....[5]....
        /*0d4c*/ 	.word	0x000003c0
        /*0d50*/ 	.word	0x000000ff
        /*0d54*/ 	.word	0x00000070
        /*0d58*/ 	.short	0x0100
        /*0d5a*/ 	.byte	0x09
	.zero		1


	//   ....[6]....
        /*0d5c*/ 	.word	0x000003d0
        /*0d60*/ 	.word	0x000000ff
        /*0d64*/ 	.word	0x00000018
        /*0d68*/ 	.short	0x0100
        /*0d6a*/ 	.byte	0x09
	.zero		1


	//   ....[7]....
        /*0d6c*/ 	.word	0x000003e0
        /*0d70*/ 	.word	0x000000ff
        /*0d74*/ 	.word	0x00000078
        /*0d78*/ 	.short	0x0100
        /*0d7a*/ 	.byte	0x09
	.zero		1


	//   ....[8]....
        /*0d7c*/ 	.word	0x000003f0
        /*0d80*/ 	.word	0x000000ff
        /*0d84*/ 	.word	0x00000020
        /*0d88*/ 	.short	0x0100
        /*0d8a*/ 	.byte	0x09
	.zero		1


	//   ....[9]....
        /*0d8c*/ 	.word	0x00000400
        /*0d90*/ 	.word	0x000000ff
        /*0d94*/ 	.word	0x00000080
        /*0d98*/ 	.short	0x0100
        /*0d9a*/ 	.byte	0x09
	.zero		1


	//   ....[10]....
        /*0d9c*/ 	.word	0x00000410
        /*0da0*/ 	.word	0x000000ff
        /*0da4*/ 	.word	0x00000028
        /*0da8*/ 	.short	0x0100
        /*0daa*/ 	.byte	0x09
	.zero		1


	//   ....[11]....
        /*0dac*/ 	.word	0x00000420
        /*0db0*/ 	.word	0x000000ff
        /*0db4*/ 	.word	0x00000088
        /*0db8*/ 	.short	0x0100
        /*0dba*/ 	.byte	0x09
	.zero		1


	//   ....[12]....
        /*0dbc*/ 	.word	0x00000430
        /*0dc0*/ 	.word	0x000000ff
        /*0dc4*/ 	.word	0x00000030
        /*0dc8*/ 	.short	0x0100
        /*0dca*/ 	.byte	0x09
	.zero		1


	//   ....[13]....
        /*0dcc*/ 	.word	0x00000440
        /*0dd0*/ 	.word	0x000000ff
        /*0dd4*/ 	.word	0x00000090
        /*0dd8*/ 	.short	0x0100
        /*0dda*/ 	.byte	0x09
	.zero		1


	//   ....[14]....
        /*0ddc*/ 	.word	0x00000450
        /*0de0*/ 	.word	0x000000ff
        /*0de4*/ 	.word	0x00000038
        /*0de8*/ 	.short	0x0100
        /*0dea*/ 	.byte	0x09
	.zero		1


	//   ....[15]....
        /*0dec*/ 	.word	0x00000460
        /*0df0*/ 	.word	0x000000ff
        /*0df4*/ 	.word	0x00000098
        /*0df8*/ 	.short	0x0100
        /*0dfa*/ 	.byte	0x09
	.zero		1


	//   ....[16]....
        /*0dfc*/ 	.word	0x00000470
        /*0e00*/ 	.word	0x000000ff
        /*0e04*/ 	.word	0x00000040
        /*0e08*/ 	.short	0x0100
        /*0e0a*/ 	.byte	0x09
	.zero		1


	//   ....[17]....
        /*0e0c*/ 	.word	0x00000480
        /*0e10*/ 	.word	0x000000ff
        /*0e14*/ 	.word	0x000000a0
        /*0e18*/ 	.short	0x0100
        /*0e1a*/ 	.byte	0x09
	.zero		1


	//   ....[18]....
        /*0e1c*/ 	.word	0x00000490
        /*0e20*/ 	.word	0x000000ff
        /*0e24*/ 	.word	0x00000048
        /*0e28*/ 	.short	0x0100
        /*0e2a*/ 	.byte	0x09
	.zero		1


	//   ....[19]....
        /*0e2c*/ 	.word	0x000004a0
        /*0e30*/ 	.word	0x000000ff
        /*0e34*/ 	.word	0x000000a8
        /*0e38*/ 	.short	0x0100
        /*0e3a*/ 	.byte	0x09
	.zero		1


	//   ....[20]....
        /*0e3c*/ 	.word	0x000004b0
        /*0e40*/ 	.word	0x000000ff
        /*0e44*/ 	.word	0x00000050
        /*0e48*/ 	.short	0x0100
        /*0e4a*/ 	.byte	0x09
	.zero		1


	//   ....[21]....
        /*0e4c*/ 	.word	0x000004c0
        /*0e50*/ 	.word	0x000000ff
        /*0e54*/ 	.word	0x000000b0
        /*0e58*/ 	.short	0x0100
        /*0e5a*/ 	.byte	0x09
	.zero		1


	//   ....[22]....
        /*0e5c*/ 	.word	0x000004d0
        /*0e60*/ 	.word	0x000000ff
        /*0e64*/ 	.word	0x00000058
        /*0e68*/ 	.short	0x0100
        /*0e6a*/ 	.byte	0x09
	.zero		1


	//   ....[23]....
        /*0e6c*/ 	.word	0x000004e0
        /*0e70*/ 	.word	0x000000ff
        /*0e74*/ 	.word	0x000000b8
        /*0e78*/ 	.short	0x0100
        /*0e7a*/ 	.byte	0x09
	.zero		1


	//   ....[24]....
        /*0e7c*/ 	.word	0x00000890
        /*0e80*/ 	.word	0x000000ff
        /*0e84*/ 	.word	0x000000d0
        /*0e88*/ 	.short	0x0100
        /*0e8a*/ 	.byte	0x06
	.zero		1


	//   ....[25]....
        /*0e8c*/ 	.word	0x000008c0
        /*0e90*/ 	.word	0x000000ff
        /*0e94*/ 	.word	0x000000d8
        /*0e98*/ 	.short	0x0100
        /*0e9a*/ 	.byte	0x06
	.zero		1


	//   ....[26]....
        /*0e9c*/ 	.word	0x00001f40
        /*0ea0*/ 	.word	0x000000ff
        /*0ea4*/ 	.word	0x00000000
        /*0ea8*/ 	.short	0x010a
        /*0eaa*/ 	.byte	0x08
	.zero		1


	//   ....[27]....
        /*0eac*/ 	.word	0x00001f80
        /*0eb0*/ 	.word	0x000000ff
        /*0eb4*/ 	.word	0x00000000
        /*0eb8*/ 	.short	0x010a
        /*0eba*/ 	.byte	0x08
	.zero		1


	//   ....[28]....
        /*0ebc*/ 	.word	0x000030b0
        /*0ec0*/ 	.word	0x00000098
        /*0ec4*/ 	.word	0x00000000
        /*0ec8*/ 	.short	0x0101
        /*0eca*/ 	.byte	0x3f
	.zero		1


	//   ....[29]....
        /*0ecc*/ 	.word	0x0000ded0
        /*0ed0*/ 	.word	0x0000000b
        /*0ed4*/ 	.word	0x00000060
        /*0ed8*/ 	.short	0x010a
        /*0eda*/ 	.byte	0x3f
	.zero		1


	//   ....[30]....
        /*0edc*/ 	.word	0x0000e350
        /*0ee0*/ 	.word	0x00000004
        /*0ee4*/ 	.word	0x000000d8
        /*0ee8*/ 	.short	0x0101
        /*0eea*/ 	.byte	0x3f
	.zero		1


	//   ....[31]....
        /*0eec*/ 	.word	0x0000ead0
        /*0ef0*/ 	.word	0x00000007
        /*0ef4*/ 	.word	0x00000000
        /*0ef8*/ 	.short	0x010a
        /*0efa*/ 	.byte	0x3f
	.zero		1


	//   ....[32]....
        /*0efc*/ 	.word	0x0000eb50
        /*0f00*/ 	.word	0x00000009
        /*0f04*/ 	.word	0x00000000
        /*0f08*/ 	.short	0x010a
        /*0f0a*/ 	.byte	0x3f
	.zero		1


	//   ....[33]....
        /*0f0c*/ 	.word	0x0000ebe0
        /*0f10*/ 	.word	0x00000006
        /*0f14*/ 	.word	0x00000000
        /*0f18*/ 	.short	0x010a
        /*0f1a*/ 	.byte	0x3f
	.zero		1


	//   ....[34]....
        /*0f1c*/ 	.word	0x0000ec70
        /*0f20*/ 	.word	0x00000009
        /*0f24*/ 	.word	0x00000000
        /*0f28*/ 	.short	0x010a
        /*0f2a*/ 	.byte	0x3f
	.zero		1


	//   ....[35]....
        /*0f2c*/ 	.word	0x0000ed00
        /*0f30*/ 	.word	0x00000006
        /*0f34*/ 	.word	0x00000000
        /*0f38*/ 	.short	0x010a
        /*0f3a*/ 	.byte	0x3f
	.zero		1


	//   ....[36]....
        /*0f3c*/ 	.word	0x0000ed90
        /*0f40*/ 	.word	0x00000009
        /*0f44*/ 	.word	0x00000000
        /*0f48*/ 	.short	0x010a
        /*0f4a*/ 	.byte	0x3f
	.zero		1


	//   ....[37]....
        /*0f4c*/ 	.word	0x0000ee20
        /*0f50*/ 	.word	0x00000006
        /*0f54*/ 	.word	0x00000000
        /*0f58*/ 	.short	0x010a
        /*0f5a*/ 	.byte	0x3f
	.zero		1


	//   ....[38]....
        /*0f5c*/ 	.word	0x0000eeb0
        /*0f60*/ 	.word	0x00000009
        /*0f64*/ 	.word	0x00000000
        /*0f68*/ 	.short	0x010a
        /*0f6a*/ 	.byte	0x3f
	.zero		1


	//   ....[39]....
        /*0f6c*/ 	.word	0x0000ef40
        /*0f70*/ 	.word	0x00000006
        /*0f74*/ 	.word	0x00000000
        /*0f78*/ 	.short	0x010a
        /*0f7a*/ 	.byte	0x3f
	.zero		1


	//   ....[40]....
        /*0f7c*/ 	.word	0x0000efd0
        /*0f80*/ 	.word	0x00000009
        /*0f84*/ 	.word	0x00000000
        /*0f88*/ 	.short	0x010a
        /*0f8a*/ 	.byte	0x3f
	.zero		1


	//   ....[41]....
        /*0f8c*/ 	.word	0x0000f060
        /*0f90*/ 	.word	0x00000006
        /*0f94*/ 	.word	0x00000000
        /*0f98*/ 	.short	0x010a
        /*0f9a*/ 	.byte	0x3f
	.zero		1


	//   ....[42]....
        /*0f9c*/ 	.word	0x0000f0f0
        /*0fa0*/ 	.word	0x00000003
        /*0fa4*/ 	.word	0x00000000
        /*0fa8*/ 	.short	0x010a
        /*0faa*/ 	.byte	0x3f
	.zero		1


	//   ....[43]....
        /*0fac*/ 	.word	0x0000f160
        /*0fb0*/ 	.word	0x00000099
        /*0fb4*/ 	.word	0x00000000
        /*0fb8*/ 	.short	0x010a
        /*0fba*/ 	.byte	0x3f
	.zero		1


	//   ....[44]....
        /*0fbc*/ 	.word	0x0000f230
        /*0fc0*/ 	.word	0x0000000b
        /*0fc4*/ 	.word	0x00000060
        /*0fc8*/ 	.short	0x010a
        /*0fca*/ 	.byte	0x3f
	.zero		1


	//   ....[45]....
        /*0fcc*/ 	.word	0x0000f300
        /*0fd0*/ 	.word	0x00000007
        /*0fd4*/ 	.word	0x00000000
        /*0fd8*/ 	.short	0x010a
        /*0fda*/ 	.byte	0x3f
	.zero		1


	//   ....[46]....
        /*0fdc*/ 	.word	0x0000f350
        /*0fe0*/ 	.word	0x00000009
        /*0fe4*/ 	.word	0x00000000
        /*0fe8*/ 	.short	0x010a
        /*0fea*/ 	.byte	0x3f
	.zero		1


	//   ....[47]....
        /*0fec*/ 	.word	0x0000f3a0
        /*0ff0*/ 	.word	0x00000006
        /*0ff4*/ 	.word	0x00000000
        /*0ff8*/ 	.short	0x010a
        /*0ffa*/ 	.byte	0x3f
	.zero		1


	//   ....[48]....
        /*0ffc*/ 	.word	0x0000f3f0
        /*1000*/ 	.word	0x00000009
        /*1004*/ 	.word	0x00000000
        /*1008*/ 	.short	0x010a
        /*100a*/ 	.byte	0x3f
	.zero		1


	//   ....[49]....
        /*100c*/ 	.word	0x0000f440
        /*1010*/ 	.word	0x00000006
        /*1014*/ 	.word	0x00000000
        /*1018*/ 	.short	0x010a
        /*101a*/ 	.byte	0x3f
	.zero		1


	//   ....[50]....
        /*101c*/ 	.word	0x0000f490
        /*1020*/ 	.word	0x00000009
        /*1024*/ 	.word	0x00000000
        /*1028*/ 	.short	0x010a
        /*102a*/ 	.byte	0x3f
	.zero		1


	//   ....[51]....
        /*102c*/ 	.word	0x0000f4e0
        /*1030*/ 	.word	0x00000006
        /*1034*/ 	.word	0x00000000
        /*1038*/ 	.short	0x010a
        /*103a*/ 	.byte	0x3f
	.zero		1


	//   ....[52]....
        /*103c*/ 	.word	0x0000f530
        /*1040*/ 	.word	0x00000009
        /*1044*/ 	.word	0x00000000
        /*1048*/ 	.short	0x010a
        /*104a*/ 	.byte	0x3f
	.zero		1


	//   ....[53]....
        /*104c*/ 	.word	0x0000f580
        /*1050*/ 	.word	0x00000006
        /*1054*/ 	.word	0x00000000
        /*1058*/ 	.short	0x010a
        /*105a*/ 	.byte	0x3f
	.zero		1


	//   ....[54]....
        /*105c*/ 	.word	0x0000f5d0
        /*1060*/ 	.word	0x00000009
        /*1064*/ 	.word	0x00000000
        /*1068*/ 	.short	0x010a
        /*106a*/ 	.byte	0x3f
	.zero		1


	//   ....[55]....
        /*106c*/ 	.word	0x0000f620
        /*1070*/ 	.word	0x00000006
        /*1074*/ 	.word	0x00000000
        /*1078*/ 	.short	0x010a
        /*107a*/ 	.byte	0x3f
	.zero		1


	//----- nvinfo : EIATTR_NUM_MBARRIERS
	.align		4
.L_30:
        /*107c*/ 	.byte	0x03, 0x38
        /*107e*/ 	.short	0x001a


	//----- nvinfo : EIATTR_EXIT_INSTR_OFFSETS
	.align		4
        /*1080*/ 	.byte	0x04, 0x1c
        /*1082*/ 	.short	(.L_32 - .L_31)


	//   ....[0]....
.L_31:
        /*1084*/ 	.word	0x00000aa0


	//   ....[1]....
        /*1088*/ 	.word	0x00001330


	//   ....[2]....
        /*108c*/ 	.word	0x0000d580


	//   ....[3]....
        /*1090*/ 	.word	0x0000db10


	//   ....[4]....
        /*1094*/ 	.word	0x0000f140


	//----- nvinfo : EIATTR_MAX_THREADS
	.align		4
.L_32:
        /*1098*/ 	.byte	0x04, 0x05
        /*109a*/ 	.short	(.L_34 - .L_33)
.L_33:
        /*109c*/ 	.word	0x00000180
        /*10a0*/ 	.word	0x00000001
        /*10a4*/ 	.word	0x00000001


	//----- nvinfo : EIATTR_CRS_STACK_SIZE
	.align		4
.L_34:
        /*10a8*/ 	.byte	0x04, 0x1e
        /*10aa*/ 	.short	(.L_36 - .L_35)
.L_35:
        /*10ac*/ 	.word	0x00000000


	//----- nvinfo : EIATTR_CBANK_PARAM_SIZE
	.align		4
.L_36:
        /*10b0*/ 	.byte	0x03, 0x19
        /*10b2*/ 	.short	0x0570


	//----- nvinfo : EIATTR_PARAM_CBANK
	.align		4
        /*10b4*/ 	.byte	0x04, 0x0a
        /*10b6*/ 	.short	(.L_38 - .L_37)
	.align		4
.L_37:
        /*10b8*/ 	.word	index@(.nv.constant0._ZN7cutlass13device_kernelINS_4gemm6kernel13GemmUniversalIN4cute5tupleIJiiiiEEENS1_10collective13CollectiveMmaINS1_43MainloopSm90TmaGmmaWarpSpecializedSparseFP8ILi12ENS5_IJNS4_1CILi1EEENSA_ILi2EEESB_EEENS1_35KernelTmaWarpSpecializedCooperativeEEENS5_IJNSA_ILi256EEENSA_ILi128EEENSA_ILi64EEEEEENS_12float_e4m3_tENS5_IJNS4_6LayoutINS5_IJiNS5_IJSC_iEEEiEEENS5_IJlNS5_IJSB_SC_EEElEEEEENSL_INS5_IJNS5_IJSI_iEEESR_iEEENS5_IJNS5_IJSI_NSA_ILi4096EEEEEENS5_IJSB_lEEElEEEEEEEESK_NS5_IJlSB_lEEENS4_8TiledMMAINS4_8MMA_AtomIJNS4_4SM904GMMA6SPARSE32GMMA_64x128x64_F32E4M3E4M3_SS_TNILNS13_7ScaleInE1ELS16_1ELNS13_9SparseSelE0EEEEEENSL_INS5_IJSC_SB_SB_EEENS5_IJSB_NSA_ILi0EEES1B_EEEEENS5_IJNS4_10UnderscoreES1E_S1E_EEEEENS4_23SM90_TMA_LOAD_MULTICASTENS4_14ComposedLayoutINS4_7SwizzleILi1ELi4ELi3EEENS4_25smem_sparse_ptr_flag_bitsILi2ELi8EEENSL_INS5_IJNS5_IJSB_NSA_ILi8EEEEEENS5_IJSC_NSA_ILi32EEEEEEEEENS5_IJNS5_IJS1B_SI_EEESO_EEEEEEEvNS4_8identityENS4_13SM90_TMA_LOADENS1I_INS1J_ILi2ELi4ELi3EEENS4_18smem_ptr_flag_bitsILi8EEENSL_INS5_IJS1N_SI_EEENS5_IJSI_SB_EEEEEEEvS1W_EENS_8epilogue10collective6detail29Sm90TmaWarpSpecializedAdapterINS27_15DefaultEpilogueIfNS5_IJSB_llEEES2B_NS26_6thread17LinearCombinationIfLi1EffLNS2C_9ScaleType4KindE0ELNS_15FloatRoundStyleE2EfEENS1_15EpilogueDefaultEEEEEvvEEEEvNT_6ParamsE)
        /*10bc*/ 	.short	0x0210
        /*10be*/ 	.short	0x0570


	//----- nvinfo : EIATTR_SW_WAR
	.align		4
.L_38:
        /*10c0*/ 	.byte	0x04, 0x36
        /*10c2*/ 	.short	(.L_40 - .L_39)
.L_39:
        /*10c4*/ 	.word	0x00000008
.L_40:


//--------------------- .nv.callgraph             --------------------------
	.section	.nv.callgraph,"",@"SHT_CUDA_CALLGRAPH"
	.align	4
	.sectionentsize	8
	.align		4
        /*0000*/ 	.word	0x00000000
	.align		4
        /*0004*/ 	.word	0xffffffff
	.align		4
        /*0008*/ 	.word	0x00000000
	.align		4
        /*000c*/ 	.word	0xfffffffe
	.align		4
        /*0010*/ 	.word	0x00000000
	.align		4
        /*0014*/ 	.word	0xfffffffd
	.align		4
        /*0018*/ 	.word	0x00000000
	.align		4
        /*001c*/ 	.word	0xfffffffc


//--------------------- .nv.constant4             --------------------------
	.section	.nv.constant4,"a",@progbits
	.align	8
	.align		8
.nv.constant4:
        /*0000*/ 	.dword	_ZN39_INTERNAL_6bacaf91_4_k_cu_7203f8a9_27824cuda3std3__45__cpo5beginE
	.align		8
        /*0008*/ 	.dword	_ZN39_INTERNAL_6bacaf91_4_k_cu_7203f8a9_27824cuda3std3__45__cpo3endE
	.align		8
        /*0010*/ 	.dword	_ZN39_INTERNAL_6bacaf91_4_k_cu_7203f8a9_27824cuda3std3__45__cpo6cbeginE
	.align		8
        /*0018*/ 	.dword	_ZN39_INTERNAL_6bacaf91_4_k_cu_7203f8a9_27824cuda3std3__45__cpo4cendE
	.align		8
        /*0020*/ 	.dword	_ZN39_INTERNAL_6bacaf91_4_k_cu_7203f8a9_27824cuda3std3__441_GLOBAL__N__6bacaf91_4_k_cu_7203f8a9_27826ignoreE
	.align		8
        /*0028*/ 	.dword	_ZN39_INTERNAL_6bacaf91_4_k_cu_7203f8a9_27824cuda3std3__419piecewise_constructE
	.align		8
        /*0030*/ 	.dword	_ZN39_INTERNAL_6bacaf91_4_k_cu_7203f8a9_27824cuda3std3__48in_placeE
	.align		8
        /*0038*/ 	.dword	_ZN39_INTERNAL_6bacaf91_4_k_cu_7203f8a9_27824cuda3std6ranges3__45__cpo4swapE
	.align		8
        /*0040*/ 	.dword	_ZN39_INTERNAL_6bacaf91_4_k_cu_7203f8a9_27824cuda3std6ranges3__45__cpo9iter_moveE
	.align		8
        /*0048*/ 	.dword	_ZN39_INTERNAL_6bacaf91_4_k_cu_7203f8a9_27824cute7productE
	.align		8
        /*0050*/ 	.dword	_ZN39_INTERNAL_6bacaf91_4_k_cu_7203f8a9_27824cute1_E


//--------------------- .text._ZN7cutlass13device_kernelINS_4gemm6kernel13GemmUniversalIN4cute5tupleIJiiiiEEENS1_10collective13CollectiveMmaINS1_43MainloopSm90TmaGmmaWarpSpecializedSparseFP8ILi12ENS5_IJNS4_1CILi1EEENSA_ILi2EEESB_EEENS1_35KernelTmaWarpSpecializedCooperativeEEENS5_IJNSA_ILi256EEENSA_ILi128EEENSA_ILi64EEEEEENS_12float_e4m3_tENS5_IJNS4_6LayoutINS5_IJiNS5_IJSC_iEEEiEEENS5_IJlNS5_IJSB_SC_EEElEEEEENSL_INS5_IJNS5_IJSI_iEEESR_iEEENS5_IJNS5_IJSI_NSA_ILi4096EEEEEENS5_IJSB_lEEElEEEEEEEESK_NS5_IJlSB_lEEENS4_8TiledMMAINS4_8MMA_AtomIJNS4_4SM904GMMA6SPARSE32GMMA_64x128x64_F32E4M3E4M3_SS_TNILNS13_7ScaleInE1ELS16_1ELNS13_9SparseSelE0EEEEEENSL_INS5_IJSC_SB_SB_EEENS5_IJSB_NSA_ILi0EEES1B_EEEEENS5_IJNS4_10UnderscoreES1E_S1E_EEEEENS4_23SM90_TMA_LOAD_MULTICASTENS4_14ComposedLayoutINS4_7SwizzleILi1ELi4ELi3EEENS4_25smem_sparse_ptr_flag_bitsILi2ELi8EEENSL_INS5_IJNS5_IJSB_NSA_ILi8EEEEEENS5_IJSC_NSA_ILi32EEEEEEEEENS5_IJNS5_IJS1B_SI_EEESO_EEEEEEEvNS4_8identityENS4_13SM90_TMA_LOADENS1I_INS1J_ILi2ELi4ELi3EEENS4_18smem_ptr_flag_bitsILi8EEENSL_INS5_IJS1N_SI_EEENS5_IJSI_SB_EEEEEEEvS1W_EENS_8epilogue10collective6detail29Sm90TmaWarpSpecializedAdapterINS27_15DefaultEpilogueIfNS5_IJSB_llEEES2B_NS26_6thread17LinearCombinationIfLi1EffLNS2C_9ScaleType4KindE0ELNS_15FloatRoundStyleE2EfEENS1_15EpilogueDefaultEEEEEvvEEEEvNT_6ParamsE --------------------------
	.section	.text._ZN7cutlass13device_kernelINS_4gemm6kernel13GemmUniversalIN4cute5tupleIJiiiiEEENS1_10collective13CollectiveMmaINS1_43MainloopSm90TmaGmmaWarpSpecializedSparseFP8ILi12ENS5_IJNS4_1CILi1EEENSA_ILi2EEESB_EEENS1_35KernelTmaWarpSpecializedCooperativeEEENS5_IJNSA_ILi256EEENSA_ILi128EEENSA_ILi64EEEEEENS_12float_e4m3_tENS5_IJNS4_6LayoutINS5_IJiNS5_IJSC_iEEEiEEENS5_IJlNS5_IJSB_SC_EEElEEEEENSL_INS5_IJNS5_IJSI_iEEESR_iEEENS5_IJNS5_IJSI_NSA_ILi4096EEEEEENS5_IJSB_lEEElEEEEEEEESK_NS5_IJlSB_lEEENS4_8TiledMMAINS4_8MMA_AtomIJNS4_4SM904GMMA6SPARSE32GMMA_64x128x64_F32E4M3E4M3_SS_TNILNS13_7ScaleInE1ELS16_1ELNS13_9SparseSelE0EEEEEENSL_INS5_IJSC_SB_SB_EEENS5_IJSB_NSA_ILi0EEES1B_EEEEENS5_IJNS4_10UnderscoreES1E_S1E_EEEEENS4_23SM90_TMA_LOAD_MULTICASTENS4_14ComposedLayoutINS4_7SwizzleILi1ELi4ELi3EEENS4_25smem_sparse_ptr_flag_bitsILi2ELi8EEENSL_INS5_IJNS5_IJSB_NSA_ILi8EEEEEENS5_IJSC_NSA_ILi32EEEEEEEEENS5_IJNS5_IJS1B_SI_EEESO_EEEEEEEvNS4_8identityENS4_13SM90_TMA_LOADENS1I_INS1J_ILi2ELi4ELi3EEENS4_18smem_ptr_flag_bitsILi8EEENSL_INS5_IJS1N_SI_EEENS5_IJSI_SB_EEEEEEEvS1W_EENS_8epilogue10collective6detail29Sm90TmaWarpSpecializedAdapterINS27_15DefaultEpilogueIfNS5_IJSB_llEEES2B_NS26_6thread17LinearCombinationIfLi1EffLNS2C_9ScaleType4KindE0ELNS_15FloatRoundStyleE2EfEENS1_15EpilogueDefaultEEEEEvvEEEEvNT_6ParamsE,"ax",@progbits
	.align	128
.text._ZN7cutlass13device_kernelINS_4gemm6kernel13GemmUniversalIN4cute5tupleIJiiiiEEENS1_10collective13CollectiveMmaINS1_43MainloopSm90TmaGmmaWarpSpecializedSparseFP8ILi12ENS5_IJNS4_1CILi1EEENSA_ILi2EEESB_EEENS1_35KernelTmaWarpSpecializedCooperativeEEENS5_IJNSA_ILi256EEENSA_ILi128EEENSA_ILi64EEEEEENS_12float_e4m3_tENS5_IJNS4_6LayoutINS5_IJiNS5_IJSC_iEEEiEEENS5_IJlNS5_IJSB_SC_EEElEEEEENSL_INS5_IJNS5_IJSI_iEEESR_iEEENS5_IJNS5_IJSI_NSA_ILi4096EEEEEENS5_IJSB_lEEElEEEEEEEESK_NS5_IJlSB_lEEENS4_8TiledMMAINS4_8MMA_AtomIJNS4_4SM904GMMA6SPARSE32GMMA_64x128x64_F32E4M3E4M3_SS_TNILNS13_7ScaleInE1ELS16_1ELNS13_9SparseSelE0EEEEEENSL_INS5_IJSC_SB_SB_EEENS5_IJSB_NSA_ILi0EEES1B_EEEEENS5_IJNS4_10UnderscoreES1E_S1E_EEEEENS4_23SM90_TMA_LOAD_MULTICASTENS4_14ComposedLayoutINS4_7SwizzleILi1ELi4ELi3EEENS4_25smem_sparse_ptr_flag_bitsILi2ELi8EEENSL_INS5_IJNS5_IJSB_NSA_ILi8EEEEEENS5_IJSC_NSA_ILi32EEEEEEEEENS5_IJNS5_IJS1B_SI_EEESO_EEEEEEEvNS4_8identityENS4_13SM90_TMA_LOADENS1I_INS1J_ILi2ELi4ELi3EEENS4_18smem_ptr_flag_bitsILi8EEENSL_INS5_IJS1N_SI_EEENS5_IJSI_SB_EEEEEEEvS1W_EENS_8epilogue10collective6detail29Sm90TmaWarpSpecializedAdapterINS27_15DefaultEpilogueIfNS5_IJSB_llEEES2B_NS26_6thread17LinearCombinationIfLi1EffLNS2C_9ScaleType4KindE0ELNS_15FloatRoundStyleE2EfEENS1_15EpilogueDefaultEEEEEvvEEEEvNT_6ParamsE:
        .type           _ZN7cutlass13device_kernelINS_4gemm6kernel13GemmUniversalIN4cute5tupleIJiiiiEEENS1_10collective13CollectiveMmaINS1_43MainloopSm90TmaGmmaWarpSpecializedSparseFP8ILi12ENS5_IJNS4_1CILi1EEENSA_ILi2EEESB_EEENS1_35KernelTmaWarpSpecializedCooperativeEEENS5_IJNSA_ILi256EEENSA_ILi128EEENSA_ILi64EEEEEENS_12float_e4m3_tENS5_IJNS4_6LayoutINS5_IJiNS5_IJSC_iEEEiEEENS5_IJlNS5_IJSB_SC_EEElEEEEENSL_INS5_IJNS5_IJSI_iEEESR_iEEENS5_IJNS5_IJSI_NSA_ILi4096EEEEEENS5_IJSB_lEEElEEEEEEEESK_NS5_IJlSB_lEEENS4_8TiledMMAINS4_8MMA_AtomIJNS4_4SM904GMMA6SPARSE32GMMA_64x128x64_F32E4M3E4M3_SS_TNILNS13_7ScaleInE1ELS16_1ELNS13_9SparseSelE0EEEEEENSL_INS5_IJSC_SB_SB_EEENS5_IJSB_NSA_ILi0EEES1B_EEEEENS5_IJNS4_10UnderscoreES1E_S1E_EEEEENS4_23SM90_TMA_LOAD_MULTICASTENS4_14ComposedLayoutINS4_7SwizzleILi1ELi4ELi3EEENS4_25smem_sparse_ptr_flag_bitsILi2ELi8EEENSL_INS5_IJNS5_IJSB_NSA_ILi8EEEEEENS5_IJSC_NSA_ILi32EEEEEEEEENS5_IJNS5_IJS1B_SI_EEESO_EEEEEEEvNS4_8identityENS4_13SM90_TMA_LOADENS1I_INS1J_ILi2ELi4ELi3EEENS4_18smem_ptr_flag_bitsILi8EEENSL_INS5_IJS1N_SI_EEENS5_IJSI_SB_EEEEEEEvS1W_EENS_8epilogue10collective6detail29Sm90TmaWarpSpecializedAdapterINS27_15DefaultEpilogueIfNS5_IJSB_llEEES2B_NS26_6thread17LinearCombinationIfLi1EffLNS2C_9ScaleType4KindE0ELNS_15FloatRoundStyleE2EfEENS1_15EpilogueDefaultEEEEEvvEEEEvNT_6ParamsE,@function
        .size           _ZN7cutlass13device_kernelINS_4gemm6kernel13GemmUniversalIN4cute5tupleIJiiiiEEENS1_10collective13CollectiveMmaINS1_43MainloopSm90TmaGmmaWarpSpecializedSparseFP8ILi12ENS5_IJNS4_1CILi1EEENSA_ILi2EEESB_EEENS1_35KernelTmaWarpSpecializedCooperativeEEENS5_IJNSA_ILi256EEENSA_ILi128EEENSA_ILi64EEEEEENS_12float_e4m3_tENS5_IJNS4_6LayoutINS5_IJiNS5_IJSC_iEEEiEEENS5_IJlNS5_IJSB_SC_EEElEEEEENSL_INS5_IJNS5_IJSI_iEEESR_iEEENS5_IJNS5_IJSI_NSA_ILi4096EEEEEENS5_IJSB_lEEElEEEEEEEESK_NS5_IJlSB_lEEENS4_8TiledMMAINS4_8MMA_AtomIJNS4_4SM904GMMA6SPARSE32GMMA_64x128x64_F32E4M3E4M3_SS_TNILNS13_7ScaleInE1ELS16_1ELNS13_9SparseSelE0EEEEEENSL_INS5_IJSC_SB_SB_EEENS5_IJSB_NSA_ILi0EEES1B_EEEEENS5_IJNS4_10UnderscoreES1E_S1E_EEEEENS4_23SM90_TMA_LOAD_MULTICASTENS4_14ComposedLayoutINS4_7SwizzleILi1ELi4ELi3EEENS4_25smem_sparse_ptr_flag_bitsILi2ELi8EEENSL_INS5_IJNS5_IJSB_NSA_ILi8EEEEEENS5_IJSC_NSA_ILi32EEEEEEEEENS5_IJNS5_IJS1B_SI_EEESO_EEEEEEEvNS4_8identityENS4_13SM90_TMA_LOADENS1I_INS1J_ILi2ELi4ELi3EEENS4_18smem_ptr_flag_bitsILi8EEENSL_INS5_IJS1N_SI_EEENS5_IJSI_SB_EEEEEEEvS1W_EENS_8epilogue10collective6detail29Sm90TmaWarpSpecializedAdapterINS27_15DefaultEpilogueIfNS5_IJSB_llEEES2B_NS26_6thread17LinearCombinationIfLi1EffLNS2C_9ScaleType4KindE0ELNS_15FloatRoundStyleE2EfEENS1_15EpilogueDefaultEEEEEvvEEEEvNT_6ParamsE,(.L_x_335 - _ZN7cutlass13device_kernelINS_4gemm6kernel13GemmUniversalIN4cute5tupleIJiiiiEEENS1_10collective13CollectiveMmaINS1_43MainloopSm90TmaGmmaWarpSpecializedSparseFP8ILi12ENS5_IJNS4_1CILi1EEENSA_ILi2EEESB_EEENS1_35KernelTmaWarpSpecializedCooperativeEEENS5_IJNSA_ILi256EEENSA_ILi128EEENSA_ILi64EEEEEENS_12float_e4m3_tENS5_IJNS4_6LayoutINS5_IJiNS5_IJSC_iEEEiEEENS5_IJlNS5_IJSB_SC_EEElEEEEENSL_INS5_IJNS5_IJSI_iEEESR_iEEENS5_IJNS5_IJSI_NSA_ILi4096EEEEEENS5_IJSB_lEEElEEEEEEEESK_NS5_IJlSB_lEEENS4_8TiledMMAINS4_8MMA_AtomIJNS4_4SM904GMMA6SPARSE32GMMA_64x128x64_F32E4M3E4M3_SS_TNILNS13_7ScaleInE1ELS16_1ELNS13_9SparseSelE0EEEEEENSL_INS5_IJSC_SB_SB_EEENS5_IJSB_NSA_ILi0EEES1B_EEEEENS5_IJNS4_10UnderscoreES1E_S1E_EEEEENS4_23SM90_TMA_LOAD_MULTICASTENS4_14ComposedLayoutINS4_7SwizzleILi1ELi4ELi3EEENS4_25smem_sparse_ptr_flag_bitsILi2ELi8EEENSL_INS5_IJNS5_IJSB_NSA_ILi8EEEEEENS5_IJSC_NSA_ILi32EEEEEEEEENS5_IJNS5_IJS1B_SI_EEESO_EEEEEEEvNS4_8identityENS4_13SM90_TMA_LOADENS1I_INS1J_ILi2ELi4ELi3EEENS4_18smem_ptr_flag_bitsILi8EEENSL_INS5_IJS1N_SI_EEENS5_IJSI_SB_EEEEEEEvS1W_EENS_8epilogue10collective6detail29Sm90TmaWarpSpecializedAdapterINS27_15DefaultEpilogueIfNS5_IJSB_llEEES2B_NS26_6thread17LinearCombinationIfLi1EffLNS2C_9ScaleType4KindE0ELNS_15FloatRoundStyleE2EfEENS1_15EpilogueDefaultEEEEEvvEEEEvNT_6ParamsE)
        .other          _ZN7cutlass13device_kernelINS_4gemm6kernel13GemmUniversalIN4cute5tupleIJiiiiEEENS1_10collective13CollectiveMmaINS1_43MainloopSm90TmaGmmaWarpSpecializedSparseFP8ILi12ENS5_IJNS4_1CILi1EEENSA_ILi2EEESB_EEENS1_35KernelTmaWarpSpecializedCooperativeEEENS5_IJNSA_ILi256EEENSA_ILi128EEENSA_ILi64EEEEEENS_12float_e4m3_tENS5_IJNS4_6LayoutINS5_IJiNS5_IJSC_iEEEiEEENS5_IJlNS5_IJSB_SC_EEElEEEEENSL_INS5_IJNS5_IJSI_iEEESR_iEEENS5_IJNS5_IJSI_NSA_ILi4096EEEEEENS5_IJSB_lEEElEEEEEEEESK_NS5_IJlSB_lEEENS4_8TiledMMAINS4_8MMA_AtomIJNS4_4SM904GMMA6SPARSE32GMMA_64x128x64_F32E4M3E4M3_SS_TNILNS13_7ScaleInE1ELS16_1ELNS13_9SparseSelE0EEEEEENSL_INS5_IJSC_SB_SB_EEENS5_IJSB_NSA_ILi0EEES1B_EEEEENS5_IJNS4_10UnderscoreES1E_S1E_EEEEENS4_23SM90_TMA_LOAD_MULTICASTENS4_14ComposedLayoutINS4_7SwizzleILi1ELi4ELi3EEENS4_25smem_sparse_ptr_flag_bitsILi2ELi8EEENSL_INS5_IJNS5_IJSB_NSA_ILi8EEEEEENS5_IJSC_NSA_ILi32EEEEEEEEENS5_IJNS5_IJS1B_SI_EEESO_EEEEEEEvNS4_8identityENS4_13SM90_TMA_LOADENS1I_INS1J_ILi2ELi4ELi3EEENS4_18smem_ptr_flag_bitsILi8EEENSL_INS5_IJS1N_SI_EEENS5_IJSI_SB_EEEEEEEvS1W_EENS_8epilogue10collective6detail29Sm90TmaWarpSpecializedAdapterINS27_15DefaultEpilogueIfNS5_IJSB_llEEES2B_NS26_6thread17LinearCombinationIfLi1EffLNS2C_9ScaleType4KindE0ELNS_15FloatRoundStyleE2EfEENS1_15EpilogueDefaultEEEEEvvEEEEvNT_6ParamsE,@"STO_CUDA_ENTRY STV_DEFAULT"
_ZN7cutlass13device_kernelINS_4gemm6kernel13GemmUniversalIN4cute5tupleIJiiiiEEENS1_10collective13CollectiveMmaINS1_43MainloopSm90TmaGmmaWarpSpecializedSparseFP8ILi12ENS5_IJNS4_1CILi1EEENSA_ILi2EEESB_EEENS1_35KernelTmaWarpSpecializedCooperativeEEENS5_IJNSA_ILi256EEENSA_ILi128EEENSA_ILi64EEEEEENS_12float_e4m3_tENS5_IJNS4_6LayoutINS5_IJiNS5_IJSC_iEEEiEEENS5_IJlNS5_IJSB_SC_EEElEEEEENSL_INS5_IJNS5_IJSI_iEEESR_iEEENS5_IJNS5_IJSI_NSA_ILi4096EEEEEENS5_IJSB_lEEElEEEEEEEESK_NS5_IJlSB_lEEENS4_8TiledMMAINS4_8MMA_AtomIJNS4_4SM904GMMA6SPARSE32GMMA_64x128x64_F32E4M3E4M3_SS_TNILNS13_7ScaleInE1ELS16_1ELNS13_9SparseSelE0EEEEEENSL_INS5_IJSC_SB_SB_EEENS5_IJSB_NSA_ILi0EEES1B_EEEEENS5_IJNS4_10UnderscoreES1E_S1E_EEEEENS4_23SM90_TMA_LOAD_MULTICASTENS4_14ComposedLayoutINS4_7SwizzleILi1ELi4ELi3EEENS4_25smem_sparse_ptr_flag_bitsILi2ELi8EEENSL_INS5_IJNS5_IJSB_NSA_ILi8EEEEEENS5_IJSC_NSA_ILi32EEEEEEEEENS5_IJNS5_IJS1B_SI_EEESO_EEEEEEEvNS4_8identityENS4_13SM90_TMA_LOADENS1I_INS1J_ILi2ELi4ELi3EEENS4_18smem_ptr_flag_bitsILi8EEENSL_INS5_IJS1N_SI_EEENS5_IJSI_SB_EEEEEEEvS1W_EENS_8epilogue10collective6detail29Sm90TmaWarpSpecializedAdapterINS27_15DefaultEpilogueIfNS5_IJSB_llEEES2B_NS26_6thread17LinearCombinationIfLi1EffLNS2C_9ScaleType4KindE0ELNS_15FloatRoundStyleE2EfEENS1_15EpilogueDefaultEEEEEvvEEEEvNT_6ParamsE:
[----:B------:R-:W0:Y:S02]  /*0000*/  LDC R1, c[0x0][0x28] ;  /* 0x00000a00ff017b82 */ /* 0x000e240000000800 */
[----:B0-----:R-:W-:Y:S01]  /*0010*/  VIADD R1, R1, 0xffffff00 ;  /* 0xffffff0001017836 */ /* 0x001fe20000000000 */
[----:B------:R-:W0:Y:S01]  /*0020*/  S2R R5, SR_TID.X ;  /* 0x0000000000057919 */ /* 0x000e220000002100 */
[----:B------:R-:W-:Y:S01]  /*0030*/  ELECT P0, URZ, PT ;  /* 0x00000000003f782f */ /* 0x000fe20003800000 */
[----:B------:R-:W-:Y:S01]  /*0040*/  BSSY B0, `(.L_x_0) ;  /* 0x0000018000007945 */ /* 0x000fe20003800000 */
[--C-:B0-----:R-:W-:Y:S02]  /*0050*/  SHF.R.U32.HI R0, RZ, 0x5, R5.reuse ;  /* 0x00000005ff007819 */ /* 0x101fe40000011605 */
[----:B------:R-:W-:-:S03]  /*0060*/  SHF.R.U32.HI R2, RZ, 0x7, R5 ;  /* 0x00000007ff027819 */ /* 0x000fc60000011605 */
[----:B------:R-:W0:Y:S04]  /*0070*/  SHFL.IDX PT, R3, R0, RZ, 0x1f ;  /* 0x00001fff00037589 */ /* 0x000e2800000e0000 */
[----:B------:R-:W1:Y:S01]  /*0080*/  SHFL.IDX PT, R2, R2, RZ, 0x1f ;  /* 0x00001fff02027589 */ /* 0x000e6200000e0000 */
[----:B0-----:R-:W-:Y:S02]  /*0090*/  R2UR UR4, R3 ;  /* 0x00000000030472ca */ /* 0x001fe400000e0000 */
[----:B-1----:R-:W-:-:S11]  /*00a0*/  R2UR UR6, R2 ;  /* 0x00000000020672ca */ /* 0x002fd600000e0000 */
[----:B------:R-:W-:Y:S02]  /*00b0*/  USHF.R.S32.HI UR5, URZ, 0x1f, UR4 ;  /* 0x0000001f3f057899 */ /* 0x000fe40008011404 */
[----:B------:R-:W-:Y:S02]  /*00c0*/  ISETP.NE.OR P0, PT, RZ, UR4, !P0 ;  /* 0x00000004ff007c0c */ /* 0x000fe4000c705670 */
[----:B------:R-:W-:-:S04]  /*00d0*/  ULEA.HI UR5, UR5, UR4, URZ, 0x2 ;  /* 0x0000000405057291 */ /* 0x000fc8000f8f103f */
[----:B------:R-:W-:-:S04]  /*00e0*/  ULOP3.LUT UR5, UR5, 0xfffffffc, URZ, 0xc0, !UPT ;  /* 0xfffffffc05057892 */ /* 0x000fc8000f8ec03f */
[----:B------:R-:W-:-:S03]  /*00f0*/  UIADD3 UR8, UR4, -UR5, URZ ;  /* 0x8000000504087290 */ /* 0x000fc6000fffe03f */
[----:B------:R-:W-:Y:S09]  /*0100*/  @P0 BRA `(.L_x_1) ;  /* 0x00000000002c0947 */ /* 0x000ff20003800000 */
[----:B------:R-:W-:Y:S02]  /*0110*/  ULDC.64 UR4, c[0x0][0x198] ;  /* 0x0000660000047ab9 */ /* 0x000fe40000000a00 */
[----:B------:R-:W-:Y:S02]  /*0120*/  UIADD3 UR10, UP0, UR4, 0xf0, URZ ;  /* 0x000000f0040a7890 */ /* 0x000fe4000ff1e03f */
[----:B------:R-:W-:Y:S02]  /*0130*/  UIADD3 UR12, UP1, UR4, 0x1f0, URZ ;  /* 0x000001f0040c7890 */ /* 0x000fe4000ff3e03f */
[----:B------:R-:W-:Y:S02]  /*0140*/  UIADD3 UR4, UP2, UR4, 0x2f0, URZ ;  /* 0x000002f004047890 */ /* 0x000fe4000ff5e03f */
[----:B------:R-:W-:Y:S02]  /*0150*/  UIADD3.X UR11, URZ, UR5, URZ, UP0, !UPT ;  /* 0x000000053f0b7290 */ /* 0x000fe400087fe43f */
[----:B------:R-:W-:-:S02]  /*0160*/  UIADD3.X UR13, URZ, UR5, URZ, UP1, !UPT ;  /* 0x000000053f0d7290 */ /* 0x000fc40008ffe43f */
[----:B------:R-:W-:-:S05]  /*0170*/  UIADD3.X UR5, URZ, UR5, URZ, UP2, !UPT ;  /* 0x000000053f057290 */ /* 0x000fca00097fe43f */
[----:B------:R0:W-:Y:S02]  /*0180*/  UTMACCTL.PF [UR10] ;  /* 0x000000000a0079b9 */ /* 0x0001e40008040000 */
[----:B------:R0:W-:Y:S02]  /*0190*/  UTMACCTL.PF [UR12] ;  /* 0x000000000c0079b9 */ /* 0x0001e40008040000 */
[----:B------:R0:W-:Y:S02]  /*01a0*/  UTMACCTL.PF [UR4] ;  /* 0x00000000040079b9 */ /* 0x0001e40008040000 */
[----:B0-----:R-:W-:Y:S01]  /*01b0*/  NOP ;  /* 0x0000000000007918 */ /* 0x001fe20000000000 */
.L_x_1:
[----:B------:R-:W-:Y:S05]  /*01c0*/  BSYNC B0 ;  /* 0x0000000000007941 */ /* 0x000fea0003800000 */
.L_x_0:
[----:B------:R-:W0:Y:S01]  /*01d0*/  SHFL.IDX PT, R3, R0, RZ, 0x1f ;  /* 0x00001fff00037589 */ /* 0x000e2200000e0000 */
[----:B------:R-:W-:Y:S01]  /*01e0*/  UISETP.NE.AND UP0, UPT, UR8, 0x3, UPT ;  /* 0x000000030800788c */ /* 0x000fe2000bf05270 */
[----:B------:R-:W-:Y:S01]  /*01f0*/  ISETP.NE.AND P2, PT, RZ, UR6, PT ;  /* 0x00000006ff007c0c */ /* 0x000fe2000bf45270 */
[----:B------:R-:W-:Y:S02]  /*0200*/  UIADD3 UR10, UR6, -0x1, URZ ;  /* 0xffffffff060a7890 */ /* 0x000fe4000fffe03f */
[----:B------:R-:W-:Y:S02]  /*0210*/  UISETP.EQ.OR UP0, UPT, UR8, URZ, !UP0 ;  /* 0x0000003f0800728c */ /* 0x000fe4000c702670 */
[----:B------:R-:W-:Y:S02]  /*0220*/  UISETP.GE.U32.AND UP1, UPT, UR10, 0x2, UPT ;  /* 0x000000020a00788c */ /* 0x000fe4000bf26070 */
[----:B------:R-:W-:-:S04]  /*0230*/  UISETP.EQ.AND UP0, UPT, UR6, URZ, UP0 ;  /* 0x0000003f0600728c */ /* 0x000fc80008702270 */
[----:B------:R-:W-:-:S04]  /*0240*/  USEL UR13, URZ, 0x1, !UP0 ;  /* 0x000000013f0d7887 */ /* 0x000fc8000c000000 */
[----:B------:R-:W-:Y:S01]  /*0250*/  USEL UR13, UR13, 0x2, UP1 ;  /* 0x000000020d0d7887 */ /* 0x000fe20008800000 */
[----:B0-----:R-:W-:-:S13]  /*0260*/  ISETP.NE.AND P0, PT, R3, RZ, PT ;  /* 0x000000ff0300720c */ /* 0x001fda0003f05270 */
[----:B------:R-:W-:Y:S05]  /*0270*/  @P0 BRA `(.L_x_2) ;  /* 0x0000000000a40947 */ /* 0x000fea0003800000 */
[----:B------:R-:W-:Y:S01]  /*0280*/  ELECT P0, URZ, PT ;  /* 0x00000000003f782f */ /* 0x000fe20003800000 */
[----:B------:R-:W-:-:S12]  /*0290*/  BSSY B0, `(.L_x_2) ;  /* 0x0000027000007945 */ /* 0x000fd80003800000 */
[----:B------:R-:W-:Y:S05]  /*02a0*/  @!P0 BRA `(.L_x_3) ;  /* 0x0000000000948947 */ /* 0x000fea0003800000 */
[----:B------:R-:W0:Y:S01]  /*02b0*/  S2UR UR9, SR_CgaCtaId ;  /* 0x00000000000979c3 */ /* 0x000e220000008800 */
[----:B------:R-:W-:Y:S01]  /*02c0*/  UMOV UR4, 0x400 ;  /* 0x0000040000047882 */ /* 0x000fe20000000000 */
[----:B------:R-:W-:Y:S01]  /*02d0*/  UMOV UR5, 0x1 ;  /* 0x0000000100057882 */ /* 0x000fe20000000000 */
[----:B------:R-:W-:Y:S02]  /*02e0*/  UMOV UR6, 0x4 ;  /* 0x0000000400067882 */ /* 0x000fe40000000000 */
[----:B------:R-:W-:-:S04]  /*02f0*/  UIADD3 UR6, -UR6, 0x100000, URZ ;  /* 0x0010000006067890 */ /* 0x000fc8000fffe13f */
[----:B------:R-:W-:Y:S02]  /*0300*/  USHF.L.U32 UR7, UR6, 0xb, URZ ;  /* 0x0000000b06077899 */ /* 0x000fe4000800063f */
[----:B------:R-:W-:Y:S02]  /*0310*/  USHF.L.U32 UR6, UR6, 0x1, URZ ;  /* 0x0000000106067899 */ /* 0x000fe4000800063f */
[----:B0-----:R-:W-:Y:S02]  /*0320*/  ULEA UR9, UR9, UR4, 0x18 ;  /* 0x0000000409097291 */ /* 0x001fe4000f8ec03f */
[----:B------:R-:W-:-:S04]  /*0330*/  UIADD3 UR4, -UR5, 0x100000, URZ ;  /* 0x0010000005047890 */ /* 0x000fc8000fffe13f */
[----:B------:R-:W-:Y:S02]  /*0340*/  USHF.L.U32 UR5, UR4, 0xb, URZ ;  /* 0x0000000b04057899 */ /* 0x000fe4000800063f */
[----:B------:R-:W-:Y:S01]  /*0350*/  USHF.L.U32 UR4, UR4, 0x1, URZ ;  /* 0x0000000104047899 */ /* 0x000fe2000800063f */
[----:B------:R-:W0:Y:S11]  /*0360*/  FENCE.VIEW.ASYNC.S ;  /* 0x00000000000073c6 */ /* 0x000e360000000000 */
[----:B0-----:R0:W1:Y:S01]  /*0370*/  SYNCS.EXCH.64 URZ, [UR9], UR4 ;  /* 0x00000004093f75b2 */ /* 0x0010620008000100 */
[----:B------:R0:W2:Y:S01]  /*0380*/  SYNCS.EXCH.64 URZ, [UR9+0x60], UR6 ;  /* 0x00006006093f75b2 */ /* 0x0000a20008000100 */
[----:B------:R0:W3:Y:S01]  /*0390*/  SYNCS.EXCH.64 URZ, [UR9+0x8], UR4 ;  /* 0x00000804093f75b2 */ /* 0x0000e20008000100 */
[----:B------:R0:W4:Y:S01]  /*03a0*/  SYNCS.EXCH.64 URZ, [UR9+0x68], UR6 ;  /* 0x00006806093f75b2 */ /* 0x0001220008000100 */
[----:B------:R0:W0:Y:S01]  /*03b0*/  SYNCS.EXCH.64 URZ, [UR9+0x10], UR4 ;  /* 0x00001004093f75b2 */ /* 0x0000220008000100 */
        /* <DEDUP_REMOVED lines=19> */
[----:B-1----:R-:W-:Y:S01]  /*04f0*/  NOP ;  /* 0x0000000000007918 */ /* 0x002fe20000000000 */
.L_x_3:
[----:B0-----:R-:W-:Y:S05]  /*0500*/  BSYNC B0 ;  /* 0x0000000000007941 */ /* 0x001fea0003800000 */
.L_x_2:
[----:B------:R-:W-:Y:S01]  /*0510*/  SHF.R.S32.HI R4, RZ, 0x1f, R5 ;  /* 0x0000001fff047819 */ /* 0x000fe20000011405 */
[----:B------:R-:W0:Y:S01]  /*0520*/  SHFL.IDX PT, R0, R0, RZ, 0x1f ;  /* 0x00001fff00007589 */ /* 0x000e2200000e0000 */
[----:B------:R-:W-:Y:S01]  /*0530*/  ELECT P0, URZ, PT ;  /* 0x00000000003f782f */ /* 0x000fe20003800000 */
[----:B------:R-:W1:Y:S01]  /*0540*/  S2UR UR9, SR_CTAID.X ;  /* 0x00000000000979c3 */ /* 0x000e620000002500 */
[----:B------:R-:W-:Y:S01]  /*0550*/  LEA.HI R4, R4, R5, RZ, 0x7 ;  /* 0x0000000504047211 */ /* 0x000fe200078f38ff */
[----:B------:R-:W5:Y:S01]  /*0560*/  S2R R2, SR_CTAID.Y ;  /* 0x0000000000027919 */ /* 0x000f620000002600 */
[----:B------:R-:W-:Y:S01]  /*0570*/  SHF.R.S32.HI R6, RZ, 0x1f, R3 ;  /* 0x0000001fff067819 */ /* 0x000fe20000011403 */
[----:B------:R-:W-:Y:S01]  /*0580*/  ULDC UR4, c[0x0][0x154] ;  /* 0x0000550000047ab9 */ /* 0x000fe20000000800 */
[----:B------:R-:W-:Y:S01]  /*0590*/  LOP3.LUT R4, R4, 0xffffff80, RZ, 0xc0, !PT ;  /* 0xffffff8004047812 */ /* 0x000fe200078ec0ff */
[----:B------:R-:W-:Y:S01]  /*05a0*/  NOP ;  /* 0x0000000000007918 */ /* 0x000fe20000000000 */
[----:B------:R-:W-:Y:S01]  /*05b0*/  LEA.HI R6, R6, R3, RZ, 0x2 ;  /* 0x0000000306067211 */ /* 0x000fe200078f10ff */
[----:B------:R-:W2:Y:S01]  /*05c0*/  LDC R11, c[0x0][0x148] ;  /* 0x00005200ff0b7b82 */ /* 0x000ea20000000800 */
[----:B------:R-:W-:Y:S01]  /*05d0*/  NOP ;  /* 0x0000000000007918 */ /* 0x000fe20000000000 */
[----:B------:R-:W-:Y:S01]  /*05e0*/  IMAD.IADD R4, R5, 0x1, -R4 ;  /* 0x0000000105047824 */ /* 0x000fe200078e0a04 */
[----:B------:R-:W-:-:S04]  /*05f0*/  LOP3.LUT R6, R6, 0x3ffffffc, RZ, 0xc0, !PT ;  /* 0x3ffffffc06067812 */ /* 0x000fc800078ec0ff */
[----:B------:R-:W-:Y:S01]  /*0600*/  SHF.R.S32.HI R5, RZ, 0x1f, R4 ;  /* 0x0000001fff057819 */ /* 0x000fe20000011404 */
[----:B------:R-:W-:Y:S01]  /*0610*/  IMAD.IADD R6, R3, 0x1, -R6 ;  /* 0x0000000103067824 */ /* 0x000fe200078e0a06 */
[----:B------:R-:W3:Y:S02]  /*0620*/  LDC R8, c[0x0][0x144] ;  /* 0x00005100ff087b82 */ /* 0x000ee40000000800 */
[----:B------:R-:W-:Y:S02]  /*0630*/  LEA.HI R5, R5, R4, RZ, 0x3 ;  /* 0x0000000405057211 */ /* 0x000fe400078f18ff */
[----:B0-----:R-:W-:Y:S02]  /*0640*/  ISETP.NE.OR P0, PT, R0, RZ, !P0 ;  /* 0x000000ff0000720c */ /* 0x001fe40004705670 */
[--C-:B------:R-:W-:Y:S02]  /*0650*/  SHF.R.S32.HI R0, RZ, 0x3, R5.reuse ;  /* 0x00000003ff007819 */ /* 0x100fe40000011405 */
[----:B------:R-:W-:-:S04]  /*0660*/  SHF.R.S32.HI R5, RZ, 0x1f, R5 ;  /* 0x0000001fff057819 */ /* 0x000fc80000011405 */
[----:B------:R-:W-:-:S04]  /*0670*/  LEA.HI R5, R5, R0, RZ, 0x2 ;  /* 0x0000000005057211 */ /* 0x000fc800078f10ff */
[----:B------:R-:W-:Y:S01]  /*0680*/  LOP3.LUT R5, R5, 0xfffffffc, RZ, 0xc0, !PT ;  /* 0xfffffffc05057812 */ /* 0x000fe200078ec0ff */
[----:B------:R-:W-:Y:S01]  /*0690*/  VOTEU.ALL UP0, P0 ;  /* 0x00000000003f7886 */ /* 0x000fe20000000000 */
[----:B-----5:R-:W-:Y:S01]  /*06a0*/  I2FP.F32.U32 R7, R2 ;  /* 0x0000000200077245 */ /* 0x020fe20000201000 */
[----:B------:R-:W-:Y:S02]  /*06b0*/  VOTEU.ALL UP1, P0 ;  /* 0x00000000003f7886 */ /* 0x000fe40000020000 */
[----:B------:R-:W-:Y:S01]  /*06c0*/  IMAD.IADD R5, R0, 0x1, -R5 ;  /* 0x0000000100057824 */ /* 0x000fe200078e0a05 */
[----:B------:R-:W0:Y:S01]  /*06d0*/  @!UP0 S2UR UR7, SR_CgaCtaId ;  /* 0x00000000000789c3 */ /* 0x000e220000008800 */
[----:B-1----:R-:W-:Y:S01]  /*06e0*/  I2FP.F32.U32 R0, UR9 ;  /* 0x0000000900007c45 */ /* 0x002fe20008201000 */
[----:B------:R-:W-:Y:S01]  /*06f0*/  FMUL R9, R7, UR4 ;  /* 0x0000000407097c20 */ /* 0x000fe20008400000 */
[----:B------:R-:W-:Y:S01]  /*0700*/  ULDC UR4, c[0x0][0x150] ;  /* 0x0000540000047ab9 */ /* 0x000fe20000000800 */
[----:B------:R-:W-:Y:S01]  /*0710*/  LEA R5, R6, R5, 0x2 ;  /* 0x0000000506057211 */ /* 0x000fe200078e10ff */
[----:B------:R-:W-:Y:S01]  /*0720*/  @!UP0 UMOV UR6, 0x400 ;  /* 0x0000040000068882 */ /* 0x000fe20000000000 */
[----:B------:R-:W-:Y:S01]  /*0730*/  FMUL R7, R0, UR4 ;  /* 0x0000000400077c20 */ /* 0x000fe20008400000 */
[----:B------:R-:W-:Y:S01]  /*0740*/  UMOV UR4, 0x20 ;  /* 0x0000002000047882 */ /* 0x000fe20000000000 */
[----:B------:R-:W1:Y:S01]  /*0750*/  LDC R6, c[0x0][0x140] ;  /* 0x00005000ff067b82 */ /* 0x000e620000000800 */
[----:B------:R-:W5:Y:S01]  /*0760*/  F2I.U32.TRUNC.NTZ R9, R9 ;  /* 0x0000000900097305 */ /* 0x000f62000020f000 */
[----:B------:R-:W-:Y:S01]  /*0770*/  IMAD.SHL.U32 R0, R5, 0x4, RZ ;  /* 0x0000000405007824 */ /* 0x000fe200078e00ff */
[----:B------:R-:W-:-:S04]  /*0780*/  @!UP0 UIADD3 UR4, -UR4, 0x100000, URZ ;  /* 0x0010000004048890 */ /* 0x000fc8000fffe13f */
[----:B------:R-:W-:Y:S02]  /*0790*/  @!UP0 USHF.L.U32 UR5, UR4, 0xb, URZ ;  /* 0x0000000b04058899 */ /* 0x000fe4000800063f */
[----:B------:R-:W-:Y:S01]  /*07a0*/  @!UP0 USHF.L.U32 UR4, UR4, 0x1, URZ ;  /* 0x0000000104048899 */ /* 0x000fe2000800063f */
[----:B------:R-:W-:Y:S01]  /*07b0*/  LOP3.LUT R10, R5, 0xc, R0, 0x78, !PT ;  /* 0x0000000c050a7812 */ /* 0x000fe200078e7800 */
[----:B------:R-:W4:Y:S04]  /*07c0*/  F2I.U32.TRUNC.NTZ R7, R7 ;  /* 0x0000000700077305 */ /* 0x000f28000020f000 */
[----:B------:R1:W-:Y:S01]  /*07d0*/  STL [R1+0x78], R10 ;  /* 0x0000780a01007387 */ /* 0x0003e20000100800 */
[----:B-----5:R-:W-:Y:S01]  /*07e0*/  IMAD.MOV R12, RZ, RZ, -R9 ;  /* 0x000000ffff0c7224 */ /* 0x020fe200078e0a09 */
[----:B0-----:R-:W-:Y:S01]  /*07f0*/  @!UP0 ULEA UR6, UR7, UR6, 0x18 ;  /* 0x0000000607068291 */ /* 0x001fe2000f8ec03f */
[----:B------:R-:W-:-:S02]  /*0800*/  VOTEU.ALL UP0, P0 ;  /* 0x00000000003f7886 */ /* 0x000fc40000000000 */
[----:B--2---:R-:W-:Y:S01]  /*0810*/  IMAD R5, R11, R12, R2 ;  /* 0x0000000c0b057224 */ /* 0x004fe200078e0202 */
[----:B------:R-:W-:Y:S02]  /*0820*/  LOP3.LUT P0, RZ, R4, 0x7, RZ, 0xc0, !PT ;  /* 0x0000000704ff7812 */ /* 0x000fe4000780c0ff */
[----:B-1----:R-:W-:Y:S01]  /*0830*/  ISETP.EQ.U32.AND P3, PT, R6, 0x1, PT ;  /* 0x000000010600780c */ /* 0x002fe20003f62070 */
[----:B----4-:R-:W-:Y:S01]  /*0840*/  IMAD.MOV R7, RZ, RZ, -R7 ;  /* 0x000000ffff077224 */ /* 0x010fe200078e0a07 */
[----:B------:R-:W-:Y:S02]  /*0850*/  ISETP.NE.AND P1, PT, R5, R10, PT ;  /* 0x0000000a0500720c */ /* 0x000fe40003f25270 */
[----:B------:R-:W-:Y:S01]  /*0860*/  ISETP.LT.U32.AND P0, PT, R10, 0x2, !P0 ;  /* 0x000000020a00780c */ /* 0x000fe20004701070 */
[----:B---3--:R-:W-:Y:S01]  /*0870*/  IMAD R0, R8, R7, UR9 ;  /* 0x0000000908007e24 */ /* 0x008fe2000f8e0207 */
[----:B------:R-:W0:Y:S02]  /*0880*/  FENCE.VIEW.ASYNC.S ;  /* 0x00000000000073c6 */ /* 0x000e240000000000 */
[----:B0-----:R0:W1:Y:S02]  /*0890*/  @!UP0 SYNCS.EXCH.64 URZ, [UR6+0xd0], UR4 ;  /* 0x0000d004063f85b2 */ /* 0x0010640008000100 */
[----:B------:R-:W-:-:S04]  /*08a0*/  ISETP.EQ.OR P1, PT, R0, RZ, !P1 ;  /* 0x000000ff0000720c */ /* 0x000fc80004f22670 */
[----:B------:R-:W-:Y:S01]  /*08b0*/  PLOP3.LUT P0, PT, P0, P1, PT, 0x80, 0x0 ;  /* 0x000000000000781c */ /* 0x000fe20000703070 */
[----:B------:R0:W2:Y:S01]  /*08c0*/  @!UP1 SYNCS.EXCH.64 URZ, [UR6+0xd8], UR4 ;  /* 0x0000d804063f95b2 */ /* 0x0000a20008000100 */
[----:B------:R-:W-:Y:S01]  /*08d0*/  NOP ;  /* 0x0000000000007918 */ /* 0x000fe20000000000 */
[----:B------:R-:W-:Y:S10]  /*08e0*/  @!P3 BRA `(.L_x_4) ;  /* 0x000000000008b947 */ /* 0x000ff40003800000 */
[----:B-12---:R-:W-:Y:S01]  /*08f0*/  UCGABAR_ARV ;  /* 0x00000000000079c7 */ /* 0x006fe20008000000 */
[----:B------:R-:W-:Y:S05]  /*0900*/  BRA `(.L_x_5) ;  /* 0x0000000000047947 */ /* 0x000fea0003800000 */
.L_x_4:
[----:B-12---:R-:W-:Y:S01]  /*0910*/  NOP ;  /* 0x0000000000007918 */ /* 0x006fe20000000000 */
.L_x_5:
[----:B------:R-:W1:Y:S01]  /*0920*/  LDC R3, c[0x0][0x75c] ;  /* 0x0001d700ff037b82 */ /* 0x000e620000000800 */
[----:B------:R-:W-:Y:S02]  /*0930*/  IMAD.U32 R4, RZ, RZ, UR9 ;  /* 0x00000009ff047e24 */ /* 0x000fe4000f8e00ff */
[----:B------:R-:W-:Y:S01]  /*0940*/  IMAD.MOV.U32 R5, RZ, RZ, RZ ;  /* 0x000000ffff057224 */ /* 0x000fe200078e00ff */
[----:B-1----:R-:W-:-:S13]  /*0950*/  ISETP.NE.AND P4, PT, R3, 0x1, PT ;  /* 0x000000010300780c */ /* 0x002fda0003f85270 */
[----:B------:R-:W1:Y:S01]  /*0960*/  @P4 LDC R7, c[0x0][0x10] ;  /* 0x00000400ff074b82 */ /* 0x000e620000000800 */
[----:B------:R-:W-:Y:S01]  /*0970*/  @P4 MOV R3, RZ ;  /* 0x000000ff00034202 */ /* 0x000fe20000000f00 */
[----:B------:R-:W-:-:S06]  /*0980*/  @P4 IMAD.MOV.U32 R13, RZ, RZ, RZ ;  /* 0x000000ffff0d4224 */ /* 0x000fcc00078e00ff */
[----:B------:R-:W2:Y:S01]  /*0990*/  @!P4 LDC R9, c[0x0][0xc] ;  /* 0x00000300ff09cb82 */ /* 0x000ea20000000800 */
[----:B-1----:R-:W-:-:S04]  /*09a0*/  @P4 IMAD.WIDE.U32 R6, R7, UR9, R2 ;  /* 0x0000000907064c25 */ /* 0x002fc8000f8e0002 */
[----:B------:R-:W-:Y:S02]  /*09b0*/  @P4 IMAD.MOV.U32 R19, RZ, RZ, R6 ;  /* 0x000000ffff134224 */ /* 0x000fe400078e0006 */
[----:B------:R-:W-:Y:S02]  /*09c0*/  @P4 IMAD.IADD R23, R7, 0x1, R13 ;  /* 0x0000000107174824 */ /* 0x000fe400078e020d */
[----:B--2---:R-:W-:-:S04]  /*09d0*/  @!P4 IMAD.WIDE.U32 R4, R2, R9, R4 ;  /* 0x000000090204c225 */ /* 0x004fc800078e0004 */
[----:B------:R-:W-:Y:S01]  /*09e0*/  @!P4 IMAD.MOV.U32 R23, RZ, RZ, R5 ;  /* 0x000000ffff17c224 */ /* 0x000fe200078e0005 */
[----:B------:R-:W-:-:S05]  /*09f0*/  @!P4 MOV R19, R4 ;  /* 0x000000040013c202 */ /* 0x000fca0000000f00 */
[----:B------:R1:W-:Y:S04]  /*0a00*/  STL [R1+0x80], R19 ;  /* 0x0000801301007387 */ /* 0x0003e80000100800 */
[----:B------:R1:W-:Y:S01]  /*0a10*/  STL [R1+0x7c], R23 ;  /* 0x00007c1701007387 */ /* 0x0003e20000100800 */
[----:B------:R-:W-:Y:S05]  /*0a20*/  @!P3 BRA `(.L_x_6) ;  /* 0x00000000000cb947 */ /* 0x000fea0003800000 */
[----:B------:R-:W-:Y:S01]  /*0a30*/  UCGABAR_WAIT ;  /* 0x0000000000007dc7 */ /* 0x000fe20008000000 */
[----:B------:R-:W-:Y:S01]  /*0a40*/  CCTL.IVALL ;  /* 0x00000000ff00798f */ /* 0x000fe20002000000 */
[----:B------:R-:W-:Y:S05]  /*0a50*/  BRA `(.L_x_7) ;  /* 0x0000000000047947 */ /* 0x000fea0003800000 */
.L_x_6:
[----:B------:R-:W-:Y:S06]  /*0a60*/  BAR.SYNC.DEFER_BLOCKING 0x0 ;  /* 0x0000000000007b1d */ /* 0x000fec0000010000 */
.L_x_7:
[----:B------:R-:W-:Y:S05]  /*0a70*/  @!P2 BRA `(.L_x_8) ;  /* 0x000000c800c4a947 */ /* 0x000fea0003800000 */
[----:B------:R-:W-:-:S06]  /*0a80*/  UISETP.GT.U32.AND UP0, UPT, UR10, 0x1, UPT ;  /* 0x000000010a00788c */ /* 0x000fcc000bf04070 */
[----:B------:R-:W-:-:S13]  /*0a90*/  PLOP3.LUT P1, PT, PT, PT, UP0, 0x80, 0x0 ;  /* 0x000000000000781c */ /* 0x000fda0003f2f008 */
[----:B0-----:R-:W-:Y:S05]  /*0aa0*/  @P1 EXIT ;  /* 0x000000000000194d */ /* 0x001fea0003800000 */
[----:B------:R-:W-:Y:S01]  /*0ab0*/  IMAD.MOV.U32 R6, RZ, RZ, -0x1 ;  /* 0xffffffffff067424 */ /* 0x000fe200078e00ff */
[----:B------:R-:W-:Y:S01]  /*0ac0*/  ULDC.64 UR4, c[0x0][0x750] ;  /* 0x0001d40000047ab9 */ /* 0x000fe20000000a00 */
[----:B------:R-:W-:Y:S01]  /*0ad0*/  IMAD.MOV.U32 R5, RZ, RZ, -0x1 ;  /* 0xffffffffff057424 */ /* 0x000fe200078e00ff */
[----:B------:R-:W-:Y:S01]  /*0ae0*/  ISETP.GE.U32.AND P1, PT, R19, UR4, PT ;  /* 0x0000000413007c0c */ /* 0x000fe2000bf26070 */
[----:B------:R-:W-:Y:S01]  /*0af0*/  UMOV UR23, 0xffffffff ;  /* 0xffffffff00177882 */ /* 0x000fe20000000000 */
[----:B------:R0:W-:Y:S01]  /*0b00*/  STL [R1+0x94], R6 ;  /* 0x0000940601007387 */ /* 0x0001e20000100800 */
[----:B------:R-:W-:Y:S02]  /*0b10*/  PRMT R4, RZ, 0x7610, R4 ;  /* 0x00007610ff047816 */ /* 0x000fe40000000004 */
[----:B------:R-:W-:Y:S01]  /*0b20*/  ISETP.GE.U32.AND.EX P1, PT, R23, UR5, PT, P1 ;  /* 0x0000000517007c0c */ /* 0x000fe2000bf26110 */
[----:B------:R0:W-:-:S12]  /*0b30*/  STL [R1+0x84], R5 ;  /* 0x0000840501007387 */ /* 0x0001d80000100800 */
[----:B0-----:R-:W-:Y:S05]  /*0b40*/  @P1 BRA `(.L_x_9) ;  /* 0x0000000400381947 */ /* 0x001fea0003800000 */
[----:B------:R-:W0:Y:S01]  /*0b50*/  LDC.64 R14, c[0x0][0x728] ;  /* 0x0001ca00ff0e7b82 */ /* 0x000e220000000a00 */
[----:B------:R-:W-:Y:S01]  /*0b60*/  IMAD.MOV.U32 R4, RZ, RZ, R19 ;  /* 0x000000ffff047224 */ /* 0x000fe200078e0013 */
[----:B------:R-:W-:-:S06]  /*0b70*/  MOV R5, R23 ;  /* 0x0000001700057202 */ /* 0x000fcc0000000f00 */
[----:B------:R-:W2:Y:S08]  /*0b80*/  LDC R10, c[0x0][0x730] ;  /* 0x0001cc00ff0a7b82 */ /* 0x000eb00000000800 */
[----:B------:R-:W3:Y:S01]  /*0b90*/  LDC.64 R16, c[0x0][0x720] ;  /* 0x0001c800ff107b82 */ /* 0x000ee20000000a00 */
[----:B0-----:R-:W-:-:S04]  /*0ba0*/  ISETP.NE.U32.AND P1, PT, R14, RZ, PT ;  /* 0x000000ff0e00720c */ /* 0x001fc80003f25070 */
[----:B------:R-:W-:-:S13]  /*0bb0*/  ISETP.NE.AND.EX P1, PT, R15, RZ, PT, P1 ;  /* 0x000000ff0f00720c */ /* 0x000fda0003f25310 */
[----:B--23--:R-:W-:Y:S05]  /*0bc0*/  @!P1 BRA `(.L_x_10) ;  /* 0x0000000000289947 */ /* 0x00cfea0003800000 */
[----:B------:R-:W0:Y:S02]  /*0bd0*/  LDC R9, c[0x0][0x734] ;  /* 0x0001cd00ff097b82 */ /* 0x000e240000000800 */
[----:B0-----:R-:W-:-:S05]  /*0be0*/  IADD3 R9, P1, R19, R9, RZ ;  /* 0x0000000913097210 */ /* 0x001fca0007f3e0ff */
[----:B------:R-:W-:-:S04]  /*0bf0*/  IMAD.X R13, RZ, RZ, R23, P1 ;  /* 0x000000ffff0d7224 */ /* 0x000fc800008e0617 */
[----:B------:R-:W-:-:S04]  /*0c00*/  IMAD.WIDE.U32 R4, R13, R14, RZ ;  /* 0x0000000e0d047225 */ /* 0x000fc800078e00ff */
[----:B------:R-:W-:-:S04]  /*0c10*/  IMAD.WIDE.U32 R6, P1, R9, R15, R4 ;  /* 0x0000000f09067225 */ /* 0x000fc80007820004 */
[----:B------:R-:W-:-:S04]  /*0c20*/  IMAD.WIDE.U32 R4, R9, R14, RZ ;  /* 0x0000000e09047225 */ /* 0x000fc800078e00ff */
[----:B------:R-:W-:Y:S01]  /*0c30*/  IMAD.X R9, RZ, RZ, RZ, P1 ;  /* 0x000000ffff097224 */ /* 0x000fe200008e06ff */
[----:B------:R-:W-:Y:S01]  /*0c40*/  IADD3 RZ, P1, R5, R6, RZ ;  /* 0x0000000605ff7210 */ /* 0x000fe20007f3e0ff */
[----:B------:R-:W-:-:S04]  /*0c50*/  IMAD.MOV.U32 R8, RZ, RZ, R7 ;  /* 0x000000ffff087224 */ /* 0x000fc800078e0007 */
[----:B------:R-:W-:-:S08]  /*0c60*/  IMAD.WIDE.U32.X R4, R13, R15, R8, P1 ;  /* 0x0000000f0d047225 */ /* 0x000fd000008e0408 */
.L_x_10:
[----:B------:R-:W0:Y:S01]  /*0c70*/  LDC.64 R20, c[0x0][0x740] ;  /* 0x0001d000ff147b82 */ /* 0x000e220000000a00 */
[-CC-:B------:R-:W-:Y:S02]  /*0c80*/  SHF.R.U64 R22, R4, R10.reuse, R5.reuse ;  /* 0x0000000a04167219 */ /* 0x180fe40000001205 */
[----:B------:R-:W-:Y:S01]  /*0c90*/  SHF.R.U32.HI R3, RZ, R10, R5 ;  /* 0x0000000aff037219 */ /* 0x000fe20000011605 */
[----:B------:R-:W-:Y:S01]  /*0ca0*/  IMAD.MOV.U32 R5, RZ, RZ, R23 ;  /* 0x000000ffff057224 */ /* 0x000fe200078e0017 */
[----:B------:R-:W-:Y:S01]  /*0cb0*/  IADD3 R7, P1, RZ, -R22, RZ ;  /* 0x80000016ff077210 */ /* 0x000fe20007f3e0ff */
[----:B-1----:R-:W-:Y:S01]  /*0cc0*/  IMAD R23, R11, R12, R2 ;  /* 0x0000000c0b177224 */ /* 0x002fe200078e0202 */
[----:B------:R-:W-:Y:S01]  /*0cd0*/  MOV R4, R19 ;  /* 0x0000001300047202 */ /* 0x000fe20000000f00 */
[----:B------:R-:W1:Y:S01]  /*0ce0*/  LDC R8, c[0x0][0x718] ;  /* 0x0001c600ff087b82 */ /* 0x000e620000000800 */
[----:B------:R-:W-:Y:S02]  /*0cf0*/  IMAD.MOV.U32 R11, RZ, RZ, 0x1 ;  /* 0x00000001ff0b7424 */ /* 0x000fe400078e00ff */
[----:B------:R-:W-:-:S02]  /*0d00*/  IMAD.X R3, RZ, RZ, ~R3, P1 ;  /* 0x000000ffff037224 */ /* 0x000fc400008e0e03 */
[----:B------:R-:W-:-:S03]  /*0d10*/  IMAD.WIDE.U32 R4, R7, R16, R4 ;  /* 0x0000001007047225 */ /* 0x000fc600078e0004 */
[----:B------:R-:W2:Y:S01]  /*0d20*/  LDC R14, c[0x0][0x708] ;  /* 0x0001c200ff0e7b82 */ /* 0x000ea20000000800 */
[----:B------:R-:W-:-:S04]  /*0d30*/  IMAD R6, R3, R16, RZ ;  /* 0x0000001003067224 */ /* 0x000fc800078e02ff */
[----:B------:R-:W-:-:S03]  /*0d40*/  IMAD R3, R7, R17, R6 ;  /* 0x0000001107037224 */ /* 0x000fc600078e0206 */
[----:B------:R-:W3:Y:S01]  /*0d50*/  LDC R18, c[0x0][0x758] ;  /* 0x0001d600ff127b82 */ /* 0x000ee20000000800 */
[----:B------:R-:W-:Y:S01]  /*0d60*/  IMAD.IADD R3, R5, 0x1, R3 ;  /* 0x0000000105037824 */ /* 0x000fe200078e0203 */
[----:B0-----:R-:W-:Y:S01]  /*0d70*/  ISETP.NE.U32.AND P1, PT, R20, RZ, PT ;  /* 0x000000ff1400720c */ /* 0x001fe20003f25070 */
[----:B------:R-:W-:-:S03]  /*0d80*/  IMAD.MOV.U32 R5, RZ, RZ, -0x1 ;  /* 0xffffffffff057424 */ /* 0x000fc600078e00ff */
[----:B------:R-:W-:Y:S02]  /*0d90*/  ISETP.NE.AND.EX P1, PT, R21, RZ, PT, P1 ;  /* 0x000000ff1500720c */ /* 0x000fe40003f25310 */
[----:B------:R-:W0:Y:S01]  /*0da0*/  LDC R13, c[0x0][0x700] ;  /* 0x0001c000ff0d7b82 */ /* 0x000e220000000800 */
[-CC-:B-1----:R-:W-:Y:S02]  /*0db0*/  SHF.R.U64 R10, R4, R8.reuse, R3.reuse ;  /* 0x00000008040a7219 */ /* 0x182fe40000001203 */
[----:B------:R-:W-:-:S05]  /*0dc0*/  SHF.R.U32.HI R3, RZ, R8, R3 ;  /* 0x00000008ff037219 */ /* 0x000fca0000011603 */
[----:B------:R-:W1:Y:S01]  /*0dd0*/  LDC R15, c[0x0][0x748] ;  /* 0x0001d200ff0f7b82 */ /* 0x000e620000000800 */
[-CC-:B--2---:R-:W-:Y:S02]  /*0de0*/  SHF.R.U64 R19, R10, R14.reuse, R3.reuse ;  /* 0x0000000e0a137219 */ /* 0x184fe40000001203 */
[----:B------:R-:W-:-:S05]  /*0df0*/  SHF.R.U32.HI R3, RZ, R14, R3 ;  /* 0x0000000eff037219 */ /* 0x000fca0000011603 */
[----:B------:R-:W2:Y:S01]  /*0e00*/  LDC R17, c[0x0][0x738] ;  /* 0x0001ce00ff117b82 */ /* 0x000ea20000000800 */
[-C--:B---3--:R-:W-:Y:S02]  /*0e10*/  SHF.L.U32 R2, R5, R18.reuse, RZ ;  /* 0x0000001205027219 */ /* 0x088fe400000006ff */
[--C-:B------:R-:W-:Y:S02]  /*0e20*/  SHF.R.U64 R12, R19, R18, R3.reuse ;  /* 0x00000012130c7219 */ /* 0x100fe40000001203 */
[----:B------:R-:W-:Y:S02]  /*0e30*/  LOP3.LUT R8, RZ, R2, RZ, 0x33, !PT ;  /* 0x00000002ff087212 */ /* 0x000fe400078e33ff */
[----:B------:R-:W-:Y:S01]  /*0e40*/  SHF.R.U32.HI R3, RZ, R18, R3 ;  /* 0x00000012ff037219 */ /* 0x000fe20000011603 */
[----:B------:R-:W3:Y:S01]  /*0e50*/  LDC R16, c[0x0][0x710] ;  /* 0x0001c400ff107b82 */ /* 0x000ee20000000800 */
[----:B------:R-:W-:Y:S01]  /*0e60*/  MOV R2, R12 ;  /* 0x0000000c00027202 */ /* 0x000fe20000000f00 */
[----:B------:R-:W-:Y:S06]  /*0e70*/  @!P1 BRA `(.L_x_11) ;  /* 0x0000000000289947 */ /* 0x000fec0003800000 */
[----:B------:R-:W4:Y:S02]  /*0e80*/  LDC R7, c[0x0][0x74c] ;  /* 0x0001d300ff077b82 */ /* 0x000f240000000800 */
[----:B----4-:R-:W-:-:S05]  /*0e90*/  IADD3 R7, P1, R12, R7, RZ ;  /* 0x000000070c077210 */ /* 0x010fca0007f3e0ff */
        /* <DEDUP_REMOVED lines=8> */
.L_x_11:
[----:B-1----:R-:W-:Y:S01]  /*0f20*/  SHF.R.U64 R4, R2, R15, R3 ;  /* 0x0000000f02047219 */ /* 0x002fe20000001203 */
[----:B0-----:R-:W-:Y:S01]  /*0f30*/  VIADD R5, R13, 0xffffffff ;  /* 0xffffffff0d057836 */ /* 0x001fe20000000000 */
[----:B------:R-:W-:Y:S02]  /*0f40*/  SHF.L.U32 R2, R11, R18, RZ ;  /* 0x000000120b027219 */ /* 0x000fe400000006ff */
[----:B------:R-:W-:Y:S02]  /*0f50*/  LOP3.LUT R3, R19, R8, RZ, 0xc0, !PT ;  /* 0x0000000813037212 */ /* 0x000fe400078ec0ff */
[----:B------:R-:W-:Y:S02]  /*0f60*/  IADD3 R6, -R4, RZ, RZ ;  /* 0x000000ff04067210 */ /* 0x000fe40007ffe1ff */
[----:B------:R-:W-:Y:S01]  /*0f70*/  SEL R0, R0, R23, !P4 ;  /* 0x0000001700007207 */ /* 0x000fe20006000000 */
[----:B------:R-:W-:Y:S01]  /*0f80*/  IMAD R3, R2, R4, R3 ;  /* 0x0000000402037224 */ /* 0x000fe200078e0203 */
[----:B------:R-:W-:Y:S01]  /*0f90*/  LOP3.LUT R5, R10, R5, RZ, 0xc0, !PT ;  /* 0x000000050a057212 */ /* 0x000fe200078ec0ff */
[----:B--2---:R-:W-:Y:S01]  /*0fa0*/  IMAD R2, R6, R17, R12 ;  /* 0x0000001106027224 */ /* 0x004fe200078e020c */
[----:B------:R-:W-:Y:S01]  /*0fb0*/  R2UR UR23, R22 ;  /* 0x00000000161772ca */ /* 0x000fe200000e0000 */
[----:B---3--:R-:W-:-:S02]  /*0fc0*/  IMAD R0, R3, R16, R0 ;  /* 0x0000001003007224 */ /* 0x008fc400078e0200 */
[----:B------:R-:W-:Y:S02]  /*0fd0*/  IMAD R3, R2, R13, R5 ;  /* 0x0000000d02037224 */ /* 0x000fe400078e0205 */
[----:B------:R-:W-:-:S03]  /*0fe0*/  IMAD.MOV.U32 R4, RZ, RZ, 0x1 ;  /* 0x00000001ff047424 */ /* 0x000fc600078e00ff */
[----:B------:R-:W-:Y:S02]  /*0ff0*/  SEL R2, R3, R0, !P4 ;  /* 0x0000000003027207 */ /* 0x000fe40006000000 */
[----:B------:R-:W-:-:S03]  /*1000*/  SEL R0, R0, R3, !P4 ;  /* 0x0000000300007207 */ /* 0x000fc60006000000 */
[----:B------:R0:W-:Y:S04]  /*1010*/  STL [R1+0x84], R2 ;  /* 0x0000840201007387 */ /* 0x0001e80000100800 */
[----:B------:R0:W-:Y:S02]  /*1020*/  STL [R1+0x94], R0 ;  /* 0x0000940001007387 */ /* 0x0001e40000100800 */
.L_x_9:
[----:B------:R-:W-:-:S08]  /*1030*/  NOP ;  /* 0x0000000000007918 */ /* 0x000fd00000000000 */
[----:B------:R-:W2:Y:S02]  /*1040*/  USETMAXREG.TRY_ALLOC.CTAPOOL UP0, 0xe8 ;  /* 0x000000e8000079c8 */ /* 0x000ea40008000600 */
[----:B--2---:R-:W-:-:S13]  /*1050*/  PLOP3.LUT P1, PT, PT, PT, UP0, 0x80, 0x0 ;  /* 0x000000000000781c */ /* 0x004fda0003f2f008 */
[----:B------:R-:W-:Y:S05]  /*1060*/  @!P1 BRA `(.L_x_9) ;  /* 0xfffffffc00f09947 */ /* 0x000fea000383ffff */
[----:B------:R-:W-:Y:S01]  /*1070*/  ULDC.64 UR4, c[0x0][0x698] ;  /* 0x0001a60000047ab9 */ /* 0x000fe20000000a00 */
[----:B------:R-:W-:Y:S01]  /*1080*/  ULDC.64 UR18, c[0x0][0x208] ;  /* 0x0000820000127ab9 */ /* 0x000fe20000000a00 */
[----:B------:R-:W-:-:S04]  /*1090*/  ISETP.NE.U32.AND P1, PT, RZ, UR4, PT ;  /* 0x00000004ff007c0c */ /* 0x000fc8000bf25070 */
[----:B------:R-:W-:-:S13]  /*10a0*/  ISETP.NE.AND.EX P1, PT, RZ, UR5, PT, P1 ;  /* 0x00000005ff007c0c */ /* 0x000fda000bf25310 */
[----:B------:R-:W-:Y:S05]  /*10b0*/  @!P1 BRA `(.L_x_12) ;  /* 0x0000000000209947 */ /* 0x000fea0003800000 */
[----:B0-----:R-:W0:Y:S02]  /*10c0*/  LDC.64 R2, c[0x0][0x698] ;  /* 0x0001a600ff027b82 */ /* 0x001e240000000a00 */
[----:B0-----:R-:W2:Y:S02]  /*10d0*/  LDG.E.64 R2, desc[UR18][R2.64] ;  /* 0x0000001202027981 */ /* 0x001ea4000c1e1b00 */
[----:B--2---:R-:W-:-:S04]  /*10e0*/  ISETP.NE.U32.AND P1, PT, R2, RZ, PT ;  /* 0x000000ff0200720c */ /* 0x004fc80003f25070 */
[----:B------:R-:W-:-:S13]  /*10f0*/  ISETP.NE.AND.EX P1, PT, R3, RZ, PT, P1 ;  /* 0x000000ff0300720c */ /* 0x000fda0003f25310 */
[----:B------:R-:W-:Y:S05]  /*1100*/  @!P1 BRA `(.L_x_12) ;  /* 0x00000000000c9947 */ /* 0x000fea0003800000 */
[----:B------:R-:W2:Y:S02]  /*1110*/  LD.E R2, desc[UR18][R2.64] ;  /* 0x0000001202027980 */ /* 0x000ea4000c101900 */
[----:B--2---:R-:W-:Y:S01]  /*1120*/  R2UR UR20, R2 ;  /* 0x00000000021472ca */ /* 0x004fe200000e0000 */
[----:B------:R-:W-:-:S14]  /*1130*/  BRA `(.L_x_13) ;  /* 0x0000000000247947 */ /* 0x000fdc0003800000 */
.L_x_12:
[----:B------:R-:W-:Y:S02]  /*1140*/  ULDC.64 UR4, c[0x0][0x688] ;  /* 0x0001a20000047ab9 */ /* 0x000fe40000000a00 */
[----:B------:R-:W-:-:S04]  /*1150*/  ISETP.NE.U32.AND P1, PT, RZ, UR4, PT ;  /* 0x00000004ff007c0c */ /* 0x000fc8000bf25070 */
[----:B------:R-:W-:-:S13]  /*1160*/  ISETP.NE.AND.EX P1, PT, RZ, UR5, PT, P1 ;  /* 0x00000005ff007c0c */ /* 0x000fda000bf25310 */
[----:B------:R-:W-:Y:S05]  /*1170*/  @!P1 BRA `(.L_x_14) ;  /* 0x0000000000109947 */ /* 0x000fea0003800000 */
[----:B0-----:R-:W0:Y:S02]  /*1180*/  LDC.64 R2, c[0x0][0x688] ;  /* 0x0001a200ff027b82 */ /* 0x001e240000000a00 */
[----:B0-----:R-:W2:Y:S02]  /*1190*/  LDG.E R2, desc[UR18][R2.64] ;  /* 0x0000001202027981 */ /* 0x001ea4000c1e1900 */
[----:B--2---:R-:W-:Y:S01]  /*11a0*/  R2UR UR20, R2 ;  /* 0x00000000021472ca */ /* 0x004fe200000e0000 */
[----:B------:R-:W-:-:S14]  /*11b0*/  BRA `(.L_x_13) ;  /* 0x0000000000047947 */ /* 0x000fdc0003800000 */
.L_x_14:
[----:B------:R-:W-:-:S05]  /*11c0*/  ULDC UR20, c[0x0][0x680] ;  /* 0x0001a00000147ab9 */ /* 0x000fca0000000800 */
.L_x_13:
[----:B------:R-:W-:Y:S02]  /*11d0*/  ULDC.64 UR4, c[0x0][0x6a0] ;  /* 0x0001a80000047ab9 */ /* 0x000fe40000000a00 */
        /* <DEDUP_REMOVED lines=11> */
.L_x_15:
        /* <DEDUP_REMOVED lines=8> */
.L_x_17:
[----:B------:R-:W-:-:S05]  /*1310*/  ULDC UR21, c[0x0][0x684] ;  /* 0x0001a10000157ab9 */ /* 0x000fca0000000800 */
.L_x_16:
[----:B------:R-:W-:-:S13]  /*1320*/  LOP3.LUT P1, RZ, R4, 0xff, RZ, 0xc0, !PT ;  /* 0x000000ff04ff7812 */ /* 0x000fda000782c0ff */
[----:B------:R-:W-:Y:S05]  /*1330*/  @!P1 EXIT ;  /* 0x000000000000994d */ /* 0x000fea0003800000 */
[----:B------:R-:W-:Y:S01]  /*1340*/  ULDC UR4, c[0x0][0x28c] ;  /* 0x0000a30000047ab9 */ /* 0x000fe20000000800 */
[----:B------:R-:W-:Y:S02]  /*1350*/  ULOP3.LUT UR22, UR13, 0x1, URZ, 0xfc, !UPT ;  /* 0x000000010d167892 */ /* 0x000fe4000f8efc3f */
[----:B------:R-:W-:-:S04]  /*1360*/  UIADD3 UR4, UR4, 0x3f, URZ ;  /* 0x0000003f04047890 */ /* 0x000fc8000fffe03f */
[----:B------:R-:W-:-:S04]  /*1370*/  USHF.R.S32.HI UR5, URZ, 0x1f, UR4 ;  /* 0x0000001f3f057899 */ /* 0x000fc80008011404 */
[----:B------:R-:W-:-:S03]  /*1380*/  ULEA.HI UR5, UR5, UR4, URZ, 0x6 ;  /* 0x0000000405057291 */ /* 0x000fc6000f8f303f */
[----:B------:R-:W-:Y:S01]  /*1390*/  UMOV UR4, URZ ;  /* 0x0000003f00047c82 */ /* 0x000fe20008000000 */
[----:B------:R-:W-:-:S03]  /*13a0*/  USHF.R.S32.HI UR12, URZ, 0x6, UR5 ;  /* 0x000000063f0c7899 */ /* 0x000fc60008011405 */
[----:B------:R-:W-:-:S09]  /*13b0*/  UMOV UR5, URZ ;  /* 0x0000003f00057c82 */ /* 0x000fd20008000000 */
.L_x_284:
[----:B0-----:R-:W0:Y:S01]  /*13c0*/  S2R R0, SR_TID.X ;  /* 0x0000000000007919 */ /* 0x001e220000002100 */
[----:B------:R-:W-:Y:S01]  /*13d0*/  UISETP.LT.AND UP0, UPT, URZ, UR12, UPT ;  /* 0x0000000c3f00728c */ /* 0x000fe2000bf01270 */
[----:B---3--:R-:W-:Y:S02]  /*13e0*/  CS2R R4, SRZ ;  /* 0x0000000000047805 */ /* 0x008fe4000001ff00 */
[----:B------:R-:W-:Y:S01]  /*13f0*/  CS2R R6, SRZ ;  /* 0x0000000000067805 */ /* 0x000fe2000001ff00 */
[----:B------:R-:W-:Y:S01]  /*1400*/  STL [R1+0x74], RZ ;  /* 0x000074ff01007387 */ /* 0x000fe20000100800 */
[----:B------:R-:W-:Y:S01]  /*1410*/  USEL UR6, URZ, UR12, UP0 ;  /* 0x0000000c3f067287 */ /* 0x000fe20008000000 */
[----:B------:R-:W-:Y:S02]  /*1420*/  CS2R R8, SRZ ;  /* 0x0000000000087805 */ /* 0x000fe4000001ff00 */
[----:B------:R-:W-:Y:S01]  /*1430*/  CS2R R10, SRZ ;  /* 0x00000000000a7805 */ /* 0x000fe2000001ff00 */
[----:B------:R-:W-:Y:S01]  /*1440*/  STL [R1+0x70], RZ ;  /* 0x000070ff01007387 */ /* 0x000fe20000100800 */
[----:B------:R-:W-:Y:S01]  /*1450*/  UIADD3 UR7, UR12, -UR6, URZ ;  /* 0x800000060c077290 */ /* 0x000fe2000fffe03f */
[----:B------:R-:W-:-:S02]  /*1460*/  CS2R R12, SRZ ;  /* 0x00000000000c7805 */ /* 0x000fc4000001ff00 */
[----:B------:R-:W-:Y:S01]  /*1470*/  CS2R R14, SRZ ;  /* 0x00000000000e7805 */ /* 0x000fe2000001ff00 */
[----:B------:R-:W-:Y:S01]  /*1480*/  STL [R1+0x6c], RZ ;  /* 0x00006cff01007387 */ /* 0x000fe20000100800 */
[----:B------:R-:W-:Y:S01]  /*1490*/  UISETP.GE.AND UP0, UPT, UR7, 0x1, UPT ;  /* 0x000000010700788c */ /* 0x000fe2000bf06270 */
[----:B------:R-:W-:Y:S01]  /*14a0*/  CS2R R16, SRZ ;  /* 0x0000000000107805 */ /* 0x000fe2000001ff00 */
[----:B------:R-:W-:Y:S01]  /*14b0*/  UMOV UR6, URZ ;  /* 0x0000003f00067c82 */ /* 0x000fe20008000000 */
[----:B------:R-:W-:Y:S01]  /*14c0*/  STL [R1+0x68], RZ ;  /* 0x000068ff01007387 */ /* 0x000fe20000100800 */
[----:B-1----:R-:W-:Y:S02]  /*14d0*/  CS2R R18, SRZ ;  /* 0x0000000000127805 */ /* 0x002fe4000001ff00 */
[----:B------:R-:W-:Y:S02]  /*14e0*/  CS2R R20, SRZ ;  /* 0x0000000000147805 */ /* 0x000fe4000001ff00 */
[----:B------:R-:W-:Y:S01]  /*14f0*/  PLOP3.LUT P1, PT, PT, PT, UP0, 0x80, 0x0 ;  /* 0x000000000000781c */ /* 0x000fe20003f2f008 */
[----:B------:R-:W-:Y:S01]  /*1500*/  STL [R1+0x64], RZ ;  /* 0x000064ff01007387 */ /* 0x000fe20000100800 */
[----:B------:R-:W-:-:S02]  /*1510*/  CS2R R22, SRZ ;  /* 0x0000000000167805 */ /* 0x000fc4000001ff00 */
[----:B------:R-:W-:Y:S02]  /*1520*/  CS2R R154, SRZ ;  /* 0x00000000009a7805 */ /* 0x000fe4000001ff00 */
[----:B------:R-:W-:Y:S01]  /*1530*/  CS2R R156, SRZ ;  /* 0x00000000009c7805 */ /* 0x000fe2000001ff00 */
[----:B------:R-:W-:Y:S01]  /*1540*/  STL [R1+0x60], RZ ;  /* 0x000060ff01007387 */ /* 0x000fe20000100800 */
[----:B------:R-:W-:Y:S02]  /*1550*/  CS2R R158, SRZ ;  /* 0x00000000009e7805 */ /* 0x000fe4000001ff00 */
[----:B------:R-:W-:Y:S02]  /*1560*/  CS2R R160, SRZ ;  /* 0x0000000000a07805 */ /* 0x000fe4000001ff00 */
[----:B------:R-:W-:Y:S01]  /*1570*/  CS2R R162, SRZ ;  /* 0x0000000000a27805 */ /* 0x000fe2000001ff00 */
[----:B------:R-:W-:Y:S01]  /*1580*/  STL [R1+0x5c], RZ ;  /* 0x00005cff01007387 */ /* 0x000fe20000100800 */
[----:B------:R-:W-:-:S02]  /*1590*/  CS2R R164, SRZ ;  /* 0x0000000000a47805 */ /* 0x000fc4000001ff00 */
[----:B------:R-:W-:Y:S02]  /*15a0*/  CS2R R166, SRZ ;  /* 0x0000000000a67805 */ /* 0x000fe4000001ff00 */
[----:B------:R-:W-:Y:S01]  /*15b0*/  CS2R R168, SRZ ;  /* 0x0000000000a87805 */ /* 0x000fe2000001ff00 */
[----:B------:R-:W-:Y:S01]  /*15c0*/  STL [R1+0x58], RZ ;  /* 0x000058ff01007387 */ /* 0x000fe20000100800 */
[----:B0-----:R-:W-:Y:S02]  /*15d0*/  LOP3.LUT R0, R0, 0x80, RZ, 0xc0, !PT ;  /* 0x0000008000007812 */ /* 0x001fe400078ec0ff */
[----:B------:R-:W-:Y:S02]  /*15e0*/  CS2R R170, SRZ ;  /* 0x0000000000aa7805 */ /* 0x000fe4000001ff00 */
[----:B------:R-:W-:Y:S01]  /*15f0*/  CS2R R172, SRZ ;  /* 0x0000000000ac7805 */ /* 0x000fe2000001ff00 */
[----:B------:R-:W-:Y:S01]  /*1600*/  STL [R1+0x54], RZ ;  /* 0x000054ff01007387 */ /* 0x000fe20000100800 */
[----:B------:R-:W-:Y:S01]  /*1610*/  SHF.R.U32.HI R2, RZ, 0x7, R0 ;  /* 0x00000007ff027819 */ /* 0x000fe20000011600 */
[----:B------:R-:W-:Y:S01]  /*1620*/  IMAD.MOV.U32 R0, RZ, RZ, RZ ;  /* 0x000000ffff007224 */ /* 0x000fe200078e00ff */
[----:B------:R-:W-:Y:S01]  /*1630*/  CS2R R174, SRZ ;  /* 0x0000000000ae7805 */ /* 0x000fe2000001ff00 */
        /* <DEDUP_REMOVED lines=34> */
[----:B------:R-:W-:Y:S01]  /*1860*/  CS2R R226, SRZ ;  /* 0x0000000000e27805 */ /* 0x000fe2000001ff00 */
[----:B------:R-:W-:Y:S01]  /*1870*/  IMAD.MOV.U32 R228, RZ, RZ, RZ ;  /* 0x000000ffffe47224 */ /* 0x000fe200078e00ff */
[----:B------:R-:W-:Y:S01]  /*1880*/  STL [R1+0x2c], RZ ;  /* 0x00002cff01007387 */ /* 0x000fe20000100800 */
[----:B------:R-:W-:Y:S02]  /*1890*/  CS2R R88, SRZ ;  /* 0x0000000000587805 */ /* 0x000fe4000001ff00 */
[----:B------:R-:W-:Y:S02]  /*18a0*/  CS2R R90, SRZ ;  /* 0x00000000005a7805 */ /* 0x000fe4000001ff00 */
[----:B------:R-:W-:Y:S01]  /*18b0*/  CS2R R92, SRZ ;  /* 0x00000000005c7805 */ /* 0x000fe2000001ff00 */
[----:B------:R-:W-:Y:S01]  /*18c0*/  STL [R1+0x28], RZ ;  /* 0x000028ff01007387 */ /* 0x000fe20000100800 */
[----:B------:R-:W-:Y:S02]  /*18d0*/  CS2R R94, SRZ ;  /* 0x00000000005e7805 */ /* 0x000fe4000001ff00 */
[----:B------:R-:W-:-:S02]  /*18e0*/  CS2R R96, SRZ ;  /* 0x0000000000607805 */ /* 0x000fc4000001ff00 */
[----:B------:R-:W-:Y:S01]  /*18f0*/  CS2R R98, SRZ ;  /* 0x0000000000627805 */ /* 0x000fe2000001ff00 */
        /* <DEDUP_REMOVED lines=8> */
[----:B------:R-:W0:Y:S01]  /*1980*/  SHFL.IDX PT, R2, R2, RZ, 0x1f ;  /* 0x00001fff02027589 */ /* 0x000e2200000e0000 */
[----:B------:R-:W-:Y:S02]  /*1990*/  CS2R R112, SRZ ;  /* 0x0000000000707805 */ /* 0x000fe4000001ff00 */
[----:B------:R-:W-:Y:S02]  /*19a0*/  CS2R R114, SRZ ;  /* 0x0000000000727805 */ /* 0x000fe4000001ff00 */
[----:B------:R-:W-:Y:S01]  /*19b0*/  CS2R R116, SRZ ;  /* 0x0000000000747805 */ /* 0x000fe2000001ff00 */
[----:B------:R1:W-:Y:S01]  /*19c0*/  STL [R1+0x1c], RZ ;  /* 0x00001cff01007387 */ /* 0x0003e20000100800 */
[----:B------:R-:W-:Y:S02]  /*19d0*/  CS2R R118, SRZ ;  /* 0x0000000000767805 */ /* 0x000fe4000001ff00 */
[----:B------:R-:W-:-:S02]  /*19e0*/  CS2R R120, SRZ ;  /* 0x0000000000787805 */ /* 0x000fc4000001ff00 */
[----:B------:R-:W-:Y:S01]  /*19f0*/  CS2R R122, SRZ ;  /* 0x00000000007a7805 */ /* 0x000fe2000001ff00 */
[----:B------:R1:W-:Y:S01]  /*1a00*/  STL [R1+0x18], RZ ;  /* 0x000018ff01007387 */ /* 0x0003e20000100800 */
        /* <DEDUP_REMOVED lines=16> */
[----:B0-----:R-:W-:Y:S02]  /*1b10*/  R2UR UR8, R2 ;  /* 0x00000000020872ca */ /* 0x001fe400000e0000 */
[----:B------:R-:W-:Y:S02]  /*1b20*/  CS2R R2, SRZ ;  /* 0x0000000000027805 */ /* 0x000fe4000001ff00 */
[----:B------:R-:W-:Y:S01]  /*1b30*/  CS2R R148, SRZ ;  /* 0x0000000000947805 */ /* 0x000fe2000001ff00 */
[----:B------:R1:W-:Y:S01]  /*1b40*/  STL [R1+0x4], RZ ;  /* 0x000004ff01007387 */ /* 0x0003e20000100800 */
[----:B------:R-:W-:Y:S02]  /*1b50*/  CS2R R150, SRZ ;  /* 0x0000000000967805 */ /* 0x000fe4000001ff00 */
[----:B------:R-:W-:-:S02]  /*1b60*/  CS2R R24, SRZ ;  /* 0x0000000000187805 */ /* 0x000fc4000001ff00 */
[----:B------:R-:W-:Y:S01]  /*1b70*/  CS2R R26, SRZ ;  /* 0x00000000001a7805 */ /* 0x000fe2000001ff00 */
[----:B------:R1:W-:Y:S01]  /*1b80*/  STL [R1], RZ ;  /* 0x000000ff01007387 */ /* 0x0003e20000100800 */
[----:B--2---:R-:W-:Y:S02]  /*1b90*/  CS2R R28, SRZ ;  /* 0x00000000001c7805 */ /* 0x004fe4000001ff00 */
[----:B------:R-:W-:Y:S02]  /*1ba0*/  CS2R R30, SRZ ;  /* 0x00000000001e7805 */ /* 0x000fe4000001ff00 */
[----:B------:R-:W-:Y:S02]  /*1bb0*/  CS2R R32, SRZ ;  /* 0x0000000000207805 */ /* 0x000fe4000001ff00 */
[----:B------:R-:W-:Y:S02]  /*1bc0*/  CS2R R34, SRZ ;  /* 0x0000000000227805 */ /* 0x000fe4000001ff00 */
[----:B------:R-:W-:-:S02]  /*1bd0*/  CS2R R36, SRZ ;  /* 0x0000000000247805 */ /* 0x000fc4000001ff00 */
[----:B------:R-:W-:Y:S02]  /*1be0*/  CS2R R38, SRZ ;  /* 0x0000000000267805 */ /* 0x000fe4000001ff00 */
[----:B------:R-:W-:Y:S02]  /*1bf0*/  CS2R R40, SRZ ;  /* 0x0000000000287805 */ /* 0x000fe4000001ff00 */
[----:B------:R-:W-:Y:S02]  /*1c00*/  CS2R R42, SRZ ;  /* 0x00000000002a7805 */ /* 0x000fe4000001ff00 */
[----:B------:R-:W-:Y:S02]  /*1c10*/  CS2R R44, SRZ ;  /* 0x00000000002c7805 */ /* 0x000fe4000001ff00 */
[----:B------:R-:W-:Y:S02]  /*1c20*/  CS2R R46, SRZ ;  /* 0x00000000002e7805 */ /* 0x000fe4000001ff00 */
[----:B------:R-:W-:-:S02]  /*1c30*/  CS2R R48, SRZ ;  /* 0x0000000000307805 */ /* 0x000fc4000001ff00 */
[----:B------:R-:W-:Y:S02]  /*1c40*/  CS2R R50, SRZ ;  /* 0x0000000000327805 */ /* 0x000fe4000001ff00 */
[----:B------:R-:W-:Y:S02]  /*1c50*/  CS2R R52, SRZ ;  /* 0x0000000000347805 */ /* 0x000fe4000001ff00 */
[----:B------:R-:W-:Y:S02]  /*1c60*/  CS2R R54, SRZ ;  /* 0x0000000000367805 */ /* 0x000fe4000001ff00 */
[----:B----4-:R-:W-:Y:S02]  /*1c70*/  CS2R R56, SRZ ;  /* 0x0000000000387805 */ /* 0x010fe4000001ff00 */
        /* <DEDUP_REMOVED lines=14> */
[----:B------:R-:W-:Y:S01]  /*1d60*/  CS2R R86, SRZ ;  /* 0x0000000000567805 */ /* 0x000fe2000001ff00 */
[----:B-1----:R-:W-:Y:S06]  /*1d70*/  @!P1 BRA `(.L_x_18) ;  /* 0x00000014000c9947 */ /* 0x002fec0003800000 */
[----:B------:R-:W0:Y:S01]  /*1d80*/  S2UR UR10, SR_CgaCtaId ;  /* 0x00000000000a79c3 */ /* 0x000e220000008800 */
[----:B------:R-:W-:Y:S01]  /*1d90*/  ULEA.HI UR6, UR8, UR8, URZ, 0x1 ;  /* 0x0000000808067291 */ /* 0x000fe2000f8f083f */
[----:B------:R-:W-:Y:S01]  /*1da0*/  IMAD.MOV.U32 R0, RZ, RZ, RZ ;  /* 0x000000ffff007224 */ /* 0x000fe200078e00ff */
[----:B------:R-:W-:Y:S01]  /*1db0*/  UMOV UR9, 0x400 ;  /* 0x0000040000097882 */ /* 0x000fe20000000000 */
[----:B------:R-:W-:Y:S01]  /*1dc0*/  MOV R229, UR4 ;  /* 0x0000000400e57c02 */ /* 0x000fe20008000f00 */
[----:B------:R-:W-:Y:S01]  /*1dd0*/  ULOP3.LUT UR6, UR6, 0x1ffffe, URZ, 0xc0, !UPT ;  /* 0x001ffffe06067892 */ /* 0x000fe2000f8ec03f */
[----:B------:R-:W-:Y:S01]  /*1de0*/  UMOV UR14, UR7 ;  /* 0x00000007000e7c82 */ /* 0x000fe20008000000 */
[----:B------:R-:W-:Y:S02]  /*1df0*/  UPLOP3.LUT UP0, UPT, UPT, UPT, UPT, 0x40, 0x0 ;  /* 0x000000000000789c */ /* 0x000fe40003f0e870 */
[----:B------:R-:W-:Y:S01]  /*1e00*/  UIADD3 UR6, UR8, -UR6, URZ ;  /* 0x8000000608067290 */ /* 0x000fe2000fffe03f */
[----:B------:R-:W-:Y:S01]  /*1e10*/  UMOV UR16, UR5 ;  /* 0x0000000500107c82 */ /* 0x000fe20008000000 */
[----:B------:R-:W-:Y:S01]  /*1e20*/  UMOV UR17, UR5 ;  /* 0x0000000500117c82 */ /* 0x000fe20008000000 */
[----:B------:R-:W-:Y:S01]  /*1e30*/  UMOV UR7, URZ ;  /* 0x0000003f00077c82 */ /* 0x000fe20008000000 */
[----:B------:R-:W-:Y:S01]  /*1e40*/  ULDC UR25, c[0x0][0x644] ;  /* 0x0001910000197ab9 */ /* 0x000fe20000000800 */
[----:B0-----:R-:W-:-:S04]  /*1e50*/  ULEA UR9, UR10, UR9, 0x18 ;  /* 0x000000090a097291 */ /* 0x001fc8000f8ec03f */
[----:B------:R-:W-:-:S04]  /*1e60*/  ULEA UR6, UR6, UR9, 0xb ;  /* 0x0000000906067291 */ /* 0x000fc8000f8e583f */
[----:B------:R-:W-:-:S04]  /*1e70*/  UIADD3 UR6, UR6, 0x180, URZ ;  /* 0x0000018006067890 */ /* 0x000fc8000fffe03f */
[----:B------:R-:W-:-:S03]  /*1e80*/  USHF.R.U32.HI UR8, URZ, 0x4, UR6 ;  /* 0x000000043f087899 */ /* 0x000fc60008011606 */
[----:B------:R-:W-:Y:S01]  /*1e90*/  UMOV UR6, URZ ;  /* 0x0000003f00067c82 */ /* 0x000fe20008000000 */
[----:B------:R-:W-:-:S12]  /*1ea0*/  ULOP3.LUT UR15, UR8, 0x3fff, URZ, 0xc0, !UPT ;  /* 0x00003fff080f7892 */ /* 0x000fd8000f8ec03f */
.L_x_26:
[----:B------:R-:W-:-:S06]  /*1eb0*/  UISETP.NE.AND UP1, UPT, UR22, 0x3, UPT ;  /* 0x000000031600788c */ /* 0x000fcc000bf25270 */
[----:B------:R-:W-:-:S13]  /*1ec0*/  PLOP3.LUT P2, PT, PT, PT, UP1, 0x80, 0x0 ;  /* 0x000000000000781c */ /* 0x000fda0003f4f018 */
[----:B0----5:R-:W-:Y:S05]  /*1ed0*/  @!P2 BRA `(.L_x_19) ;  /* 0x000000000004a947 */ /* 0x021fea0003800000 */
[----:B------:R-:W-:Y:S01]  /*1ee0*/  BPT.TRAP 0x1 ;  /* 0x000000040000795c */ /* 0x000fe20000300000 */
.L_x_19:
[----:B------:R-:W0:Y:S01]  /*1ef0*/  S2UR UR9, SR_CgaCtaId ;  /* 0x00000000000979c3 */ /* 0x000e220000008800 */
[----:B------:R-:W-:Y:S01]  /*1f00*/  UMOV UR8, 0x400 ;  /* 0x0000040000087882 */ /* 0x000fe20000000000 */
[----:B------:R-:W-:Y:S01]  /*1f10*/  SHF.L.U32 R152, R229, 0x1f, RZ ;  /* 0x0000001fe5987819 */ /* 0x000fe200000006ff */
[----:B0-----:R-:W-:-:S04]  /*1f20*/  ULEA UR24, UR9, UR8, 0x18 ;  /* 0x0000000809187291 */ /* 0x001fc8000f8ec03f */
[----:B------:R-:W-:-:S09]  /*1f30*/  ULEA UR8, UR16, UR24, 0x3 ;  /* 0x0000001810087291 */ /* 0x000fd2000f8e183f */
[----:B------:R0:W1:Y:S01]  /*1f40*/  SYNCS.PHASECHK.TRANS64.TRYWAIT P1, [UR8], R152 ;  /* 0x00000098ff0075a7 */ /* 0x0000620008020148 */
[----:B------:R-:W-:Y:S05]  /*1f50*/  @!P2 BRA `(.L_x_20) ;  /* 0x000000000004a947 */ /* 0x000fea0003800000 */
[----:B------:R-:W-:Y:S01]  /*1f60*/  BPT.TRAP 0x1 ;  /* 0x000000040000795c */ /* 0x000fe20000300000 */
.L_x_20:
[----:B-1----:R-:W-:Y:S05]  /*1f70*/  @P1 BRA `(.L_x_21) ;  /* 0x0000000000081947 */ /* 0x002fea0003800000 */
[----:B------:R-:W1:Y:S02]  /*1f80*/  SYNCS.PHASECHK.TRANS64.TRYWAIT P1, [UR8], R152 ;  /* 0x00000098ff0075a7 */ /* 0x000e640008020148 */
[----:B-1----:R-:W-:Y:S05]  /*1f90*/  @!P1 BRA `(.L_x_22) ;  /* 0x000000d0006c9947 */ /* 0x002fea0003800000 */
.L_x_21:
[----:B------:R2:W-:Y:S02]  /*1fa0*/  STL [R1+0x98], R0 ;  /* 0x0000980001007387 */ /* 0x0005e40000100800 */
[----:B--2---:R-:W0:Y:S02]  /*1fb0*/  S2R R0, SR_TID.X ;  /* 0x0000000000007919 */ /* 0x004e240000002100 */
[C---:B01----:R-:W-:Y:S02]  /*1fc0*/  IMAD.SHL.U32 R152, R0.reuse, 0x20, RZ ;  /* 0x0000002000987824 */ /* 0x043fe400078e00ff */
[----:B------:R-:W-:-:S03]  /*1fd0*/  IMAD.SHL.U32 R153, R0, 0x200, RZ ;  /* 0x0000020000997824 */ /* 0x000fc600078e00ff */
[----:B------:R-:W-:-:S04]  /*1fe0*/  LOP3.LUT R152, R152, 0x1c00, RZ, 0xc0, !PT ;  /* 0x00001c0098987812 */ /* 0x000fc800078ec0ff */
[----:B------:R-:W-:Y:S01]  /*1ff0*/  LOP3.LUT R152, R152, 0x200, R153, 0xf8, !PT ;  /* 0x0000020098987812 */ /* 0x000fe200078ef899 */
[----:B------:R-:W-:Y:S02]  /*2000*/  IMAD.SHL.U32 R153, R0, 0x10, RZ ;  /* 0x0000001000997824 */ /* 0x000fe400078e00ff */
[----:B------:R0:W5:Y:S01]  /*2010*/  LDL.LU R0, [R1+0x98] ;  /* 0x0000980001007983 */ /* 0x0001620000300800 */
[----:B------:R-:W-:Y:S02]  /*2020*/  UIADD3 UR8, UR24, 0x18180, URZ ;  /* 0x0001818018087890 */ /* 0x000fe4000fffe03f */
[--C-:B------:R-:W-:Y:S01]  /*2030*/  LOP3.LUT R152, R152, 0x1c0, R153.reuse, 0xf8, !PT ;  /* 0x000001c098987812 */ /* 0x100fe200078ef899 */
[----:B------:R-:W-:Y:S02]  /*2040*/  USEL UR7, UR7, URZ, !UP0 ;  /* 0x0000003f07077287 */ /* 0x000fe4000c000000 */
[----:B------:R-:W-:Y:S01]  /*2050*/  USHF.R.U32.HI UR8, URZ, 0x4, UR8 ;  /* 0x000000043f087899 */ /* 0x000fe20008011608 */
[----:B------:R-:W-:Y:S01]  /*2060*/  LOP3.LUT R152, R152, 0x20, R153, 0xf8, !PT ;  /* 0x0000002098987812 */ /* 0x000fe200078ef899 */
[----:B------:R-:W-:Y:S01]  /*2070*/  IMAD.U32 R153, RZ, RZ, UR16 ;  /* 0x00000010ff997e24 */ /* 0x000fe2000f8e00ff */
[----:B------:R-:W-:-:S02]  /*2080*/  ULOP3.LUT UR9, UR15, 0x10000, URZ, 0xfc, !UPT ;  /* 0x000100000f097892 */ /* 0x000fc4000f8efc3f */
[----:B------:R-:W-:Y:S01]  /*2090*/  SHF.R.U32.HI R152, RZ, 0x3, R152 ;  /* 0x00000003ff987819 */ /* 0x000fe20000011698 */
[----:B------:R-:W-:Y:S02]  /*20a0*/  ULOP3.LUT UR8, UR8, 0x3fff, URZ, 0xc0, !UPT ;  /* 0x00003fff08087892 */ /* 0x000fe4000f8ec03f */
[----:B------:R-:W-:Y:S01]  /*20b0*/  UISETP.NE.U32.AND UP0, UPT, UR7, URZ, UPT ;  /* 0x0000003f0700728c */ /* 0x000fe2000bf05070 */
[----:B------:R-:W-:Y:S01]  /*20c0*/  LEA R153, R153, R152, 0xb ;  /* 0x0000009899997211 */ /* 0x000fe200078e58ff */
[----:B------:R-:W-:Y:S02]  /*20d0*/  ULOP3.LUT UR10, UR8, 0x10000, URZ, 0xfc, !UPT ;  /* 0x00010000080a7892 */ /* 0x000fe4000f8efc3f */
[----:B------:R-:W-:Y:S02]  /*20e0*/  ULEA UR8, UR16, UR9, 0x9 ;  /* 0x0000000910087291 */ /* 0x000fe4000f8e483f */
[----:B------:R-:W-:Y:S01]  /*20f0*/  LDS R152, [R153+UR24+0x30180] ;  /* 0x0301801899987984 */ /* 0x000fe20008000800 */
[----:B------:R-:W-:Y:S01]  /*2100*/  ULEA UR10, UR16, UR10, 0x9 ;  /* 0x0000000a100a7291 */ /* 0x000fe2000f8e483f */
[----:B------:R-:W-:-:S02]  /*2110*/  UMOV UR9, 0xc0000010 ;  /* 0xc000001000097882 */ /* 0x000fc40000000000 */
[----:B------:R-:W1:Y:S01]  /*2120*/  LDS R153, [R153+UR24+0x30580] ;  /* 0x0305801899997984 */ /* 0x000e620008000800 */
[----:B------:R-:W-:Y:S01]  /*2130*/  UMOV UR11, 0x80000020 ;  /* 0x80000020000b7882 */ /* 0x000fe20000000000 */
[----:B------:R-:W-:Y:S01]  /*2140*/  UIADD3 UR6, UR6, 0x1, URZ ;  /* 0x0000000106067890 */ /* 0x000fe2000fffe03f */
[----:B-1----:R-:W-:-:S06]  /*2150*/  WARPGROUP.ARRIVE ;  /* 0x00000000000079c5 */ /* 0x002fcc0000000000 */
[----:B------:R-:W-:Y:S01]  /*2160*/  QGMMA.SP.64x128x64.F32.E4M3.E4M3 R88, gdesc[UR8], R88, UP0, R152 ;  /* 0x05e09800085879f3 */ /* 0x000fe2000bf00a58 */
[----:B------:R-:W-:Y:S01]  /*2170*/  UIADD3 UR8, UR8, 0x100, URZ ;  /* 0x0000010008087890 */ /* 0x000fe2000fffe03f */
[----:B------:R-:W-:-:S14]  /*2180*/  UMOV UR9, 0xc0000010 ;  /* 0xc000001000097882 */ /* 0x000fdc0000000000 */
[----:B------:R-:W-:Y:S01]  /*2190*/  QGMMA.SP.64x128x64.F32.E4M3.E4M3 R24, gdesc[UR8], R24, UP0, R153, gsb0 ;  /* 0x05e09900081879f3 */ /* 0x000fe2000b800a18 */
[----:B------:R-:W-:-:S04]  /*21a0*/  UISETP.NE.AND UP0, UPT, UR6, UR25, UPT ;  /* 0x000000190600728c */ /* 0x000fc8000bf05270 */
[----:B------:R-:W-:-:S04]  /*21b0*/  USEL UR7, URZ, 0x1, UP0 ;  /* 0x000000013f077887 */ /* 0x000fc80008000000 */
[----:B------:R-:W-:-:S06]  /*21c0*/  UISETP.NE.AND UP0, UPT, UR7, URZ, UPT ;  /* 0x0000003f0700728c */ /* 0x000fcc000bf05270 */
[----:B------:R-:W-:Y:S01]  /*21d0*/  PLOP3.LUT P1, PT, PT, PT, UP0, 0x80, 0x0 ;  /* 0x000000000000781c */ /* 0x000fe20003f2f008 */
[----:B------:R-:W-:-:S12]  /*21e0*/  WARPGROUP.DEPBAR.LE gsb0, 0x0 ;  /* 0x00008000000079c5 */ /* 0x000fd80000010000 */
[----:B0-----:R-:W-:Y:S05]  /*21f0*/  @!P1 BRA `(.L_x_23) ;  /* 0x0000000c00809947 */ /* 0x001fea0003800000 */
[----:B------:R-:W-:Y:S01]  /*2200*/  FADD R227, R89, R227 ;  /* 0x000000e359e37221 */ /* 0x000fe20000000000 */
[----:B------:R-:W-:-:S01]  /*2210*/  FADD R226, R90, R226 ;  /* 0x000000e25ae27221 */ /* 0x000fc20000000000 */
[----:B-----5:R0:W-:Y:S01]  /*2220*/  STL [R1+0x98], R0 ;  /* 0x0000980001007387 */ /* 0x0201e20000100800 */
[----:B------:R-:W-:-:S01]  /*2230*/  FADD R225, R91, R225 ;  /* 0x000000e15be17221 */ /* 0x000fc20000000000 */
[----:B------:R-:W-:Y:S01]  /*2240*/  FADD R224, R92, R224 ;  /* 0x000000e05ce07221 */ /* 0x000fe20000000000 */
[----:B------:R-:W-:-:S01]  /*2250*/  FADD R223, R93, R223 ;  /* 0x000000df5ddf7221 */ /* 0x000fc20000000000 */
[----:B------:R-:W-:Y:S01]  /*2260*/  FADD R222, R94, R222 ;  /* 0x000000de5ede7221 */ /* 0x000fe20000000000 */
[----:B0-----:R-:W2:Y:S01]  /*2270*/  LDL.LU R0, [R1+0x30] ;  /* 0x0000300001007983 */ /* 0x001ea20000300800 */
[----:B------:R-:W-:-:S03]  /*2280*/  FADD R228, R88, R228 ;  /* 0x000000e458e47221 */ /* 0x000fc60000000000 */
[----:B------:R0:W-:Y:S01]  /*2290*/  STL [R1+0x9c], R227 ;  /* 0x00009ce301007387 */ /* 0x0001e20000100800 */
[----:B------:R-:W-:-:S01]  /*22a0*/  FADD R221, R95, R221 ;  /* 0x000000dd5fdd7221 */ /* 0x000fc20000000000 */
[----:B------:R-:W-:Y:S02]  /*22b0*/  FADD R220, R96, R220 ;  /* 0x000000dc60dc7221 */ /* 0x000fe40000000000 */
[----:B0-----:R-:W3:Y:S04]  /*22c0*/  LDL.LU R227, [R1+0x2c] ;  /* 0x00002c0001e37983 */ /* 0x001ee80000300800 */
[----:B------:R0:W-:Y:S01]  /*22d0*/  STL [R1+0xa0], R226 ;  /* 0x0000a0e201007387 */ /* 0x0001e20000100800 */
[----:B------:R-:W-:-:S03]  /*22e0*/  FADD R219, R97, R219 ;  /* 0x000000db61db7221 */ /* 0x000fc60000000000 */
[----:B0-----:R-:W4:Y:S04]  /*22f0*/  LDL.LU R226, [R1+0x28] ;  /* 0x0000280001e27983 */ /* 0x001f280000300800 */
        /* <DEDUP_REMOVED lines=9> */
[----:B------:R0:W-:Y:S04]  /*2390*/  STL [R1+0xb0], R222 ;  /* 0x0000b0de01007387 */ /* 0x0001e80000100800 */
        /* <DEDUP_REMOVED lines=12> */
[----:B0-----:R-:W4:Y:S01]  /*2460*/  LDL.LU R216, [R1] ;  /* 0x0000000001d87983 */ /* 0x001f220000300800 */
[----:B------:R-:W-:-:S01]  /*2470*/  FADD R215, R101, R215 ;  /* 0x000000d765d77221 */ /* 0x000fc20000000000 */
[----:B------:R-:W-:Y:S01]  /*2480*/  FADD R214, R102, R214 ;  /* 0x000000d666d67221 */ /* 0x000fe20000000000 */
[----:B------:R-:W-:-:S01]  /*2490*/  FADD R213, R103, R213 ;  /* 0x000000d567d57221 */ /* 0x000fc20000000000 */
[----:B------:R-:W-:Y:S01]  /*24a0*/  FADD R212, R104, R212 ;  /* 0x000000d468d47221 */ /* 0x000fe20000000000 */
[----:B------:R-:W-:-:S01]  /*24b0*/  FADD R211, R105, R211 ;  /* 0x000000d369d37221 */ /* 0x000fc20000000000 */
[----:B------:R-:W-:Y:S01]  /*24c0*/  STL [R1+0xcc], R215 ;  /* 0x0000ccd701007387 */ /* 0x000fe20000100800 */
        /* <DEDUP_REMOVED lines=11> */
[----:B------:R0:W-:Y:S01]  /*2580*/  STL [R1+0xd8], R212 ;  /* 0x0000d8d401007387 */ /* 0x0001e20000100800 */
[----:B------:R-:W-:-:S01]  /*2590*/  FADD R201, R115, R201 ;  /* 0x000000c973c97221 */ /* 0x000fc20000000000 */
[----:B------:R-:W-:Y:S01]  /*25a0*/  FADD R200, R116, R200 ;  /* 0x000000c874c87221 */ /* 0x000fe20000000000 */
        /* <DEDUP_REMOVED lines=68> */
[----:B--2---:R-:W-:-:S01]  /*29f0*/  FADD R0, R69, R0 ;  /* 0x0000000045007221 */ /* 0x004fc20000000000 */
[----:B---3--:R-:W-:Y:S01]  /*2a00*/  FADD R227, R68, R227 ;  /* 0x000000e344e37221 */ /* 0x008fe20000000000 */
[----:B----4-:R-:W-:-:S01]  /*2a10*/  FADD R226, R67, R226 ;  /* 0x000000e243e27221 */ /* 0x010fc20000000000 */
        /* <DEDUP_REMOVED lines=9> */
[----:B------:R-:W-:-:S05]  /*2ab0*/  FADD R216, R57, R216 ;  /* 0x000000d839d87221 */ /* 0x000fca0000000000 */
[----:B------:R1:W-:Y:S04]  /*2ac0*/  STL [R1], R216 ;  /* 0x000000d801007387 */ /* 0x0003e80000100800 */
[----:B------:R2:W-:Y:S04]  /*2ad0*/  STL [R1+0x4], R217 ;  /* 0x000004d901007387 */ /* 0x0005e80000100800 */
        /* <DEDUP_REMOVED lines=8> */
[----:B0-----:R-:W4:Y:S04]  /*2b60*/  LDL.LU R212, [R1+0x34] ;  /* 0x0000340001d47983 */ /* 0x001f280000300800 */
[----:B------:R0:W-:Y:S04]  /*2b70*/  STL [R1+0x28], R226 ;  /* 0x000028e201007387 */ /* 0x0001e80000100800 */
[----:B------:R-:W4:Y:S04]  /*2b80*/  LDL.LU R213, [R1+0x38] ;  /* 0x0000380001d57983 */ /* 0x000f280000300800 */
[----:B------:R0:W-:Y:S04]  /*2b90*/  STL [R1+0x2c], R227 ;  /* 0x00002ce301007387 */ /* 0x0001e80000100800 */
[----:B------:R-:W4:Y:S04]  /*2ba0*/  LDL.LU R214, [R1+0x3c] ;  /* 0x00003c0001d67983 */ /* 0x000f280000300800 */
[----:B------:R0:W-:Y:S04]  /*2bb0*/  STL [R1+0x30], R0 ;  /* 0x0000300001007387 */ /* 0x0001e80000100800 */
[----:B------:R-:W4:Y:S04]  /*2bc0*/  LDL.LU R215, [R1+0x40] ;  /* 0x0000400001d77983 */ /* 0x000f280000300800 */
[----:B-1----:R-:W4:Y:S04]  /*2bd0*/  LDL.LU R216, [R1+0x44] ;  /* 0x0000440001d87983 */ /* 0x002f280000300800 */
[----:B--2---:R-:W2:Y:S04]  /*2be0*/  LDL.LU R217, [R1+0x48] ;  /* 0x0000480001d97983 */ /* 0x004ea80000300800 */
[----:B---3--:R-:W3:Y:S04]  /*2bf0*/  LDL.LU R218, [R1+0x4c] ;  /* 0x00004c0001da7983 */ /* 0x008ee80000300800 */
[----:B----4-:R-:W4:Y:S04]  /*2c00*/  LDL.LU R219, [R1+0x50] ;  /* 0x0000500001db7983 */ /* 0x010f280000300800 */
[----:B------:R-:W4:Y:S04]  /*2c10*/  LDL.LU R220, [R1+0x54] ;  /* 0x0000540001dc7983 */ /* 0x000f280000300800 */
[----:B------:R-:W4:Y:S04]  /*2c20*/  LDL.LU R221, [R1+0x58] ;  /* 0x0000580001dd7983 */ /* 0x000f280000300800 */
[----:B------:R-:W4:Y:S04]  /*2c30*/  LDL.LU R222, [R1+0x5c] ;  /* 0x00005c0001de7983 */ /* 0x000f280000300800 */
[----:B------:R-:W4:Y:S04]  /*2c40*/  LDL.LU R223, [R1+0x60] ;  /* 0x0000600001df7983 */ /* 0x000f280000300800 */
[----:B------:R-:W4:Y:S04]  /*2c50*/  LDL.LU R224, [R1+0x64] ;  /* 0x0000640001e07983 */ /* 0x000f280000300800 */
[----:B------:R-:W4:Y:S04]  /*2c60*/  LDL.LU R225, [R1+0x68] ;  /* 0x0000680001e17983 */ /* 0x000f280000300800 */
[----:B0-----:R-:W4:Y:S04]  /*2c70*/  LDL.LU R226, [R1+0x6c] ;  /* 0x00006c0001e27983 */ /* 0x001f280000300800 */
[----:B------:R-:W4:Y:S04]  /*2c80*/  LDL.LU R227, [R1+0x70] ;  /* 0x0000700001e37983 */ /* 0x000f280000300800 */
[----:B------:R-:W4:Y:S01]  /*2c90*/  LDL.LU R0, [R1+0x74] ;  /* 0x0000740001007983 */ /* 0x000f220000300800 */
[----:B------:R-:W-:-:S05]  /*2ca0*/  FADD R212, R70, R212 ;  /* 0x000000d446d47221 */ /* 0x000fca0000000000 */
[----:B------:R0:W-:Y:S01]  /*2cb0*/  STL [R1+0x34], R212 ;  /* 0x000034d401007387 */ /* 0x0001e20000100800 */
[----:B------:R-:W-:-:S03]  /*2cc0*/  FADD R213, R71, R213 ;  /* 0x000000d547d57221 */ /* 0x000fc60000000000 */
[----:B0-----:R0:W5:Y:S01]  /*2cd0*/  LDL.LU R212, [R1+0xd8] ;  /* 0x0000d80001d47983 */ /* 0x0011620000300800 */
[----:B------:R-:W-:-:S03]  /*2ce0*/  FADD R214, R72, R214 ;  /* 0x000000d648d67221 */ /* 0x000fc60000000000 */
[----:B------:R1:W-:Y:S01]  /*2cf0*/  STL [R1+0x38], R213 ;  /* 0x000038d501007387 */ /* 0x0003e20000100800 */
[----:B------:R-:W-:-:S01]  /*2d00*/  FADD R215, R73, R215 ;  /* 0x000000d749d77221 */ /* 0x000fc20000000000 */
[----:B------:R-:W-:Y:S02]  /*2d10*/  FADD R216, R74, R216 ;  /* 0x000000d84ad87221 */ /* 0x000fe40000000000 */
[----:B-1----:R0:W5:Y:S01]  /*2d20*/  LDL.LU R213, [R1+0xd4] ;  /* 0x0000d40001d57983 */ /* 0x0021620000300800 */
[----:B--2---:R-:W-:-:S03]  /*2d30*/  FADD R217, R75, R217 ;  /* 0x000000d94bd97221 */ /* 0x004fc60000000000 */
[----:B------:R1:W-:Y:S01]  /*2d40*/  STL [R1+0x3c], R214 ;  /* 0x00003cd601007387 */ /* 0x0003e20000100800 */
[----:B---3--:R-:W-:-:S03]  /*2d50*/  FADD R218, R76, R218 ;  /* 0x000000da4cda7221 */ /* 0x008fc60000000000 */
[----:B-1----:R0:W5:Y:S01]  /*2d60*/  LDL.LU R214, [R1+0xd0] ;  /* 0x0000d00001d67983 */ /* 0x0021620000300800 */
[----:B----4-:R-:W-:-:S03]  /*2d70*/  FADD R219, R77, R219 ;  /* 0x000000db4ddb7221 */ /* 0x010fc60000000000 */
[----:B------:R1:W-:Y:S01]  /*2d80*/  STL [R1+0x40], R215 ;  /* 0x000040d701007387 */ /* 0x0003e20000100800 */
[----:B------:R-:W-:-:S01]  /*2d90*/  FADD R220, R78, R220 ;  /* 0x000000dc4edc7221 */ /* 0x000fc20000000000 */
[----:B------:R-:W-:Y:S02]  /*2da0*/  FADD R221, R79, R221 ;  /* 0x000000dd4fdd7221 */ /* 0x000fe40000000000 */
[----:B-1----:R0:W5:Y:S04]  /*2db0*/  LDL.LU R215, [R1+0xcc] ;  /* 0x0000cc0001d77983 */ /* 0x0021680000300800 */
[----:B------:R1:W-:Y:S01]  /*2dc0*/  STL [R1+0x44], R216 ;  /* 0x000044d801007387 */ /* 0x0003e20000100800 */
[----:B------:R-:W-:-:S01]  /*2dd0*/  FADD R222, R80, R222 ;  /* 0x000000de50de7221 */ /* 0x000fc20000000000 */
[----:B------:R-:W-:-:S02]  /*2de0*/  FADD R223, R81, R223 ;  /* 0x000000df51df7221 */ /* 0x000fc40000000000 */
[----:B-1----:R0:W5:Y:S04]  /*2df0*/  LDL.LU R216, [R1+0xc8] ;  /* 0x0000c80001d87983 */ /* 0x0021680000300800 */
[----:B------:R1:W-:Y:S01]  /*2e00*/  STL [R1+0x48], R217 ;  /* 0x000048d901007387 */ /* 0x0003e20000100800 */
[----:B------:R-:W-:-:S03]  /*2e10*/  FADD R224, R82, R224 ;  /* 0x000000e052e07221 */ /* 0x000fc60000000000 */
        /* <DEDUP_REMOVED lines=13> */
[----:B------:R1:W-:Y:S04]  /*2ef0*/  STL [R1+0x5c], R222 ;  /* 0x00005cde01007387 */ /* 0x0003e80000100800 */
        /* <DEDUP_REMOVED lines=12> */
[----:B-1----:R-:W2:Y:S01]  /*2fc0*/  LDL.LU R0, [R1+0x98] ;  /* 0x0000980001007983 */ /* 0x002ea20000300800 */
[----:B------:R-:W-:-:S02]  /*2fd0*/  WARPGROUP.DEPBAR.LE gsb0, 0x0 ;  /* 0x00008000000079c5 */ /* 0x000fc40000010000 */
[----:B------:R-:W-:Y:S01]  /*2fe0*/  UMOV UR6, URZ ;  /* 0x0000003f00067c82 */ /* 0x000fe20008000000 */
[----:B0-2---:R-:W-:-:S07]  /*2ff0*/  FADD R0, R0, R87 ;  /* 0x0000005700007221 */ /* 0x005fce0000000000 */
.L_x_23:
[----:B------:R-:W-:Y:S05]  /*3000*/  @!P2 BRA `(.L_x_24) ;  /* 0x000000000004a947 */ /* 0x000fea0003800000 */
[----:B------:R-:W-:Y:S01]  /*3010*/  BPT.TRAP 0x1 ;  /* 0x000000040000795c */ /* 0x000fe20000300000 */
.L_x_24:
[----:B-----5:R0:W-:Y:S04]  /*3020*/  STL [R1+0x98], R0 ;  /* 0x0000980001007387 */ /* 0x0201e80000100800 */
[----:B0-----:R-:W2:Y:S01]  /*3030*/  LDL R0, [R1+0x78] ;  /* 0x0000780001007983 */ /* 0x001ea20000100800 */
[----:B------:R-:W-:-:S05]  /*3040*/  IMAD.U32 R152, RZ, RZ, UR17 ;  /* 0x00000011ff987e24 */ /* 0x000fca000f8e00ff */
[----:B------:R-:W-:-:S05]  /*3050*/  @P0 LEA R152, R152, UR24, 0x3 ;  /* 0x0000001898980c11 */ /* 0x000fca000f8e18ff */
[----:B------:R-:W-:Y:S01]  /*3060*/  @P0 VIADD R152, R152, 0x60 ;  /* 0x0000006098980836 */ /* 0x000fe20000000000 */
[----:B------:R-:W-:-:S06]  /*3070*/  UISETP.GT.U32.AND UP1, UPT, UR13, 0x1, UPT ;  /* 0x000000010d00788c */ /* 0x000fcc000bf24070 */
[----:B------:R-:W-:Y:S02]  /*3080*/  PLOP3.LUT P1, PT, PT, PT, UP1, 0x80, 0x0 ;  /* 0x000000000000781c */ /* 0x000fe40003f2f018 */
[----:B--2---:R-:W-:Y:S02]  /*3090*/  @P0 PRMT R152, R0, 0x654, R152 ;  /* 0x0000065400980816 */ /* 0x004fe40000000098 */
[----:B------:R0:W5:Y:S02]  /*30a0*/  LDL.LU R0, [R1+0x98] ;  /* 0x0000980001007983 */ /* 0x0001640000300800 */
[----:B------:R0:W-:Y:S07]  /*30b0*/  @P0 SYNCS.ARRIVE.TRANS64.RED.A1T0 RZ, [R152+URZ], RZ ;  /* 0x000000ff98ff09a7 */ /* 0x0001ee000810043f */
[----:B------:R-:W-:Y:S05]  /*30c0*/  @P1 BRA `(.L_x_25) ;  /* 0x0000000000041947 */ /* 0x000fea0003800000 */
[----:B------:R-:W-:Y:S01]  /*30d0*/  BPT.TRAP 0x1 ;  /* 0x000000040000795c */ /* 0x000fe20000300000 */
.L_x_25:
[----:B------:R-:W-:Y:S02]  /*30e0*/  UISETP.GT.AND UP3, UPT, UR14, 0x1, UPT ;  /* 0x000000010e00788c */ /* 0x000fe4000bf64270 */
[----:B------:R-:W-:Y:S02]  /*30f0*/  UIADD3 UR16, UR16, 0x1, URZ ;  /* 0x0000000110107890 */ /* 0x000fe4000fffe03f */
[----:B------:R-:W-:Y:S02]  /*3100*/  UIADD3 UR17, UR17, 0x1, URZ ;  /* 0x0000000111117890 */ /* 0x000fe4000fffe03f */
[----:B------:R-:W-:Y:S01]  /*3110*/  PLOP3.LUT P1, PT, PT, PT, UP3, 0x80, 0x0 ;  /* 0x000000000000781c */ /* 0x000fe20003f2f038 */
[----:B------:R-:W-:Y:S02]  /*3120*/  UISETP.NE.AND UP1, UPT, UR16, 0xc, UPT ;  /* 0x0000000c1000788c */ /* 0x000fe4000bf25270 */
[----:B------:R-:W-:Y:S02]  /*3130*/  UISETP.NE.AND UP2, UPT, UR17, 0xc, UPT ;  /* 0x0000000c1100788c */ /* 0x000fe4000bf45270 */
[----:B------:R-:W-:-:S02]  /*3140*/  USEL UR7, URZ, 0x1, UP1 ;  /* 0x000000013f077887 */ /* 0x000fc40008800000 */
[----:B------:R-:W-:Y:S02]  /*3150*/  UIADD3 UR14, UR14, -0x1, URZ ;  /* 0xffffffff0e0e7890 */ /* 0x000fe4000fffe03f */
[----:B------:R-:W-:Y:S02]  /*3160*/  USEL UR16, UR16, URZ, UP1 ;  /* 0x0000003f10107287 */ /* 0x000fe40008800000 */
[----:B------:R-:W-:Y:S01]  /*3170*/  LOP3.LUT R229, R229, UR7, RZ, 0x3c, !PT ;  /* 0x00000007e5e57c12 */ /* 0x000fe2000f8e3cff */
[----:B------:R-:W-:Y:S01]  /*3180*/  USEL UR17, UR17, URZ, UP2 ;  /* 0x0000003f11117287 */ /* 0x000fe20009000000 */
[----:B------:R-:W-:Y:S01]  /*3190*/  UMOV UR7, 0x1 ;  /* 0x0000000100077882 */ /* 0x000fe20000000000 */
[----:B------:R-:W-:Y:S10]  /*31a0*/  @P1 BRA `(.L_x_26) ;  /* 0xffffffec00401947 */ /* 0x000ff4000383ffff */
.L_x_18:
[----:B-----5:R1:W-:Y:S04]  /*31b0*/  STL [R1+0x90], R0 ;  /* 0x0000900001007387 */ /* 0x0203e80000100800 */
[----:B-1----:R-:W2:Y:S04]  /*31c0*/  LDL.LU R0, [R1+0x74] ;  /* 0x0000740001007983 */ /* 0x002ea80000300800 */
[----:B--2---:R1:W-:Y:S04]  /*31d0*/  STL [R1+0x8c], R0 ;  /* 0x00008c0001007387 */ /* 0x0043e80000100800 */
        /* <DEDUP_REMOVED lines=54> */
[----:B-1----:R-:W2:Y:S01]  /*3540*/  LDL.LU R0, [R1+0x4] ;  /* 0x0000040001007983 */ /* 0x002ea20000300800 */
[----:B------:R-:W-:-:S03]  /*3550*/  UISETP.NE.AND UP0, UPT, UR6, URZ, UPT ;  /* 0x0000003f0600728c */ /* 0x000fc6000bf05270 */
[----:B--2---:R1:W-:Y:S04]  /*3560*/  STL [R1+0xc], R0 ;  /* 0x00000c0001007387 */ /* 0x0043e80000100800 */
[----:B-1----:R-:W2:Y:S01]  /*3570*/  LDL.LU R0, [R1] ;  /* 0x0000000001007983 */ /* 0x002ea20000300800 */
[----:B------:R-:W-:Y:S01]  /*3580*/  USEL UR6, URZ, 0x1, !UP0 ;  /* 0x000000013f067887 */ /* 0x000fe2000c000000 */
[----:B------:R-:W-:Y:S01]  /*3590*/  IMAD.MOV.U32 R229, RZ, RZ, R4 ;  /* 0x000000ffffe57224 */ /* 0x000fe200078e0004 */
[----:B0-----:R-:W-:Y:S01]  /*35a0*/  MOV R152, R6 ;  /* 0x0000000600987202 */ /* 0x001fe20000000f00 */
[----:B------:R0:W-:Y:S01]  /*35b0*/  STL [R1+0x4], R2 ;  /* 0x0000040201007387 */ /* 0x0001e20000100800 */
[----:B------:R-:W-:Y:S02]  /*35c0*/  IMAD.MOV.U32 R153, RZ, RZ, R5 ;  /* 0x000000ffff997224 */ /* 0x000fe400078e0005 */
[----:B------:R-:W-:Y:S01]  /*35d0*/  ISETP.NE.AND P1, PT, RZ, UR6, PT ;  /* 0x00000006ff007c0c */ /* 0x000fe2000bf25270 */
[----:B--2---:R0:W-:Y:S04]  /*35e0*/  STL [R1+0x8], R0 ;  /* 0x0000080001007387 */ /* 0x0041e80000100800 */
[----:B------:R0:W-:Y:S08]  /*35f0*/  STL [R1], R3 ;  /* 0x0000000301007387 */ /* 0x0001f00000100800 */
[----:B------:R-:W-:Y:S05]  /*3600*/  @!P1 BRA `(.L_x_27) ;  /* 0x0000000c00d49947 */ /* 0x000fea0003800000 */
[----:B0-----:R-:W2:Y:S04]  /*3610*/  LDL.LU R2, [R1] ;  /* 0x0000000001027983 */ /* 0x001ea80000300800 */
[----:B------:R-:W3:Y:S01]  /*3620*/  LDL.LU R0, [R1+0x4] ;  /* 0x0000040001007983 */ /* 0x000ee20000300800 */
[----:B------:R-:W-:Y:S01]  /*3630*/  FADD R227, R89, R227 ;  /* 0x000000e359e37221 */ /* 0x000fe20000000000 */
[----:B------:R-:W-:Y:S01]  /*3640*/  FADD R226, R90, R226 ;  /* 0x000000e25ae27221 */ /* 0x000fe20000000000 */
[----:B------:R-:W-:Y:S01]  /*3650*/  FADD R225, R91, R225 ;  /* 0x000000e15be17221 */ /* 0x000fe20000000000 */
[----:B------:R-:W-:Y:S01]  /*3660*/  FADD R224, R92, R224 ;  /* 0x000000e05ce07221 */ /* 0x000fe20000000000 */
[----:B------:R-:W-:Y:S01]  /*3670*/  FADD R223, R93, R223 ;  /* 0x000000df5ddf7221 */ /* 0x000fe20000000000 */
[----:B------:R-:W-:Y:S01]  /*3680*/  STL [R1+0x98], R227 ;  /* 0x000098e301007387 */ /* 0x000fe20000100800 */
        /* <DEDUP_REMOVED lines=95> */
[----:B------:R0:W-:Y:S01]  /*3c80*/  STL [R1+0xf8], R203 ;  /* 0x0000f8cb01007387 */ /* 0x0001e20000100800 */
[----:B------:R-:W-:Y:S01]  /*3c90*/  FADD R21, R37, R21 ;  /* 0x0000001525157221 */ /* 0x000fe20000000000 */
        /* <DEDUP_REMOVED lines=8> */
[----:B0-----:R-:W4:Y:S01]  /*3d20*/  LDL.LU R203, [R1+0x8] ;  /* 0x0000080001cb7983 */ /* 0x001f220000300800 */
[----:B------:R-:W-:Y:S01]  /*3d30*/  FADD R12, R46, R12 ;  /* 0x0000000c2e0c7221 */ /* 0x000fe20000000000 */
[----:B------:R-:W-:Y:S01]  /*3d40*/  FADD R11, R47, R11 ;  /* 0x0000000b2f0b7221 */ /* 0x000fe20000000000 */
[----:B------:R-:W-:Y:S01]  /*3d50*/  FADD R10, R48, R10 ;  /* 0x0000000a300a7221 */ /* 0x000fe20000000000 */
[----:B------:R-:W4:Y:S01]  /*3d60*/  LDL.LU R204, [R1+0xc] ;  /* 0x00000c0001cc7983 */ /* 0x000f220000300800 */
[----:B------:R-:W-:Y:S01]  /*3d70*/  FADD R9, R49, R9 ;  /* 0x0000000931097221 */ /* 0x000fe20000000000 */
[----:B------:R-:W-:Y:S01]  /*3d80*/  FADD R8, R50, R8 ;  /* 0x0000000832087221 */ /* 0x000fe20000000000 */
[----:B------:R-:W-:Y:S01]  /*3d90*/  FADD R7, R51, R7 ;  /* 0x0000000733077221 */ /* 0x000fe20000000000 */
[----:B------:R-:W-:Y:S01]  /*3da0*/  FADD R152, R52, R152 ;  /* 0x0000009834987221 */ /* 0x000fe20000000000 */
[----:B------:R-:W-:Y:S01]  /*3db0*/  FADD R153, R53, R153 ;  /* 0x0000009935997221 */ /* 0x000fe20000000000 */
[----:B------:R-:W-:Y:S01]  /*3dc0*/  FADD R229, R54, R229 ;  /* 0x000000e536e57221 */ /* 0x000fe20000000000 */
[----:B--2---:R-:W-:Y:S01]  /*3dd0*/  FADD R2, R55, R2 ;  /* 0x0000000237027221 */ /* 0x004fe20000000000 */
[----:B---3--:R-:W-:-:S04]  /*3de0*/  FADD R0, R56, R0 ;  /* 0x0000000038007221 */ /* 0x008fc80000000000 */
[----:B------:R0:W-:Y:S04]  /*3df0*/  STL [R1], R2 ;  /* 0x0000000201007387 */ /* 0x0001e80000100800 */
[----:B------:R-:W2:Y:S04]  /*3e00*/  LDL.LU R205, [R1+0x10] ;  /* 0x0000100001cd7983 */ /* 0x000ea80000300800 */
[----:B------:R1:W-:Y:S04]  /*3e10*/  STL [R1+0x4], R0 ;  /* 0x0000040001007387 */ /* 0x0003e80000100800 */
[----:B------:R-:W3:Y:S04]  /*3e20*/  LDL.LU R206, [R1+0x14] ;  /* 0x0000140001ce7983 */ /* 0x000ee80000300800 */
        /* <DEDUP_REMOVED lines=25> */
[----:B0-----:R-:W3:Y:S04]  /*3fc0*/  LDL.LU R2, [R1+0x8c] ;  /* 0x00008c0001027983 */ /* 0x001ee80000300800 */
[----:B-1----:R-:W3:Y:S01]  /*3fd0*/  LDL.LU R0, [R1+0x90] ;  /* 0x0000900001007983 */ /* 0x002ee20000300800 */
[----:B----4-:R-:W-:Y:S01]  /*3fe0*/  FADD R203, R57, R203 ;  /* 0x000000cb39cb7221 */ /* 0x010fe20000000000 */
[----:B------:R-:W-:-:S04]  /*3ff0*/  FADD R204, R58, R204 ;  /* 0x000000cc3acc7221 */ /* 0x000fc80000000000 */
[----:B------:R0:W-:Y:S04]  /*4000*/  STL [R1+0x8], R203 ;  /* 0x000008cb01007387 */ /* 0x0001e80000100800 */
[----:B0-----:R1:W5:Y:S04]  /*4010*/  LDL.LU R203, [R1+0xf8] ;  /* 0x0000f80001cb7983 */ /* 0x0013680000300800 */
[----:B------:R0:W-:Y:S04]  /*4020*/  STL [R1+0xc], R204 ;  /* 0x00000ccc01007387 */ /* 0x0001e80000100800 */
[----:B0-----:R1:W5:Y:S01]  /*4030*/  LDL.LU R204, [R1+0xf4] ;  /* 0x0000f40001cc7983 */ /* 0x0013620000300800 */
[----:B------:R-:W-:-:S02]  /*4040*/  WARPGROUP.DEPBAR.LE gsb0, 0x0 ;  /* 0x00008000000079c5 */ /* 0x000fc40000010000 */
[----:B--2---:R-:W-:-:S05]  /*4050*/  FADD R205, R59, R205 ;  /* 0x000000cd3bcd7221 */ /* 0x004fca0000000000 */
[----:B------:R0:W-:Y:S01]  /*4060*/  STL [R1+0x10], R205 ;  /* 0x000010cd01007387 */ /* 0x0001e20000100800 */
[----:B---3--:R-:W-:Y:S01]  /*4070*/  FADD R206, R60, R206 ;  /* 0x000000ce3cce7221 */ /* 0x008fe20000000000 */
[----:B------:R-:W-:Y:S02]  /*4080*/  FADD R207, R61, R207 ;  /* 0x000000cf3dcf7221 */ /* 0x000fe40000000000 */
[----:B0-----:R1:W5:Y:S01]  /*4090*/  LDL.LU R205, [R1+0xf0] ;  /* 0x0000f00001cd7983 */ /* 0x0013620000300800 */
[----:B------:R-:W-:-:S03]  /*40a0*/  FADD R208, R62, R208 ;  /* 0x000000d03ed07221 */ /* 0x000fc60000000000 */
[----:B------:R0:W-:Y:S01]  /*40b0*/  STL [R1+0x14], R206 ;  /* 0x000014ce01007387 */ /* 0x0001e20000100800 */
[----:B------:R-:W-:Y:S01]  /*40c0*/  FADD R209, R63, R209 ;  /* 0x000000d13fd17221 */ /* 0x000fe20000000000 */
[----:B------:R-:W-:Y:S02]  /*40d0*/  FADD R210, R64, R210 ;  /* 0x000000d240d27221 */ /* 0x000fe40000000000 */
[----:B0-----:R1:W5:Y:S01]  /*40e0*/  LDL.LU R206, [R1+0xec] ;  /* 0x0000ec0001ce7983 */ /* 0x0013620000300800 */
[----:B------:R-:W-:-:S03]  /*40f0*/  FADD R211, R65, R211 ;  /* 0x000000d341d37221 */ /* 0x000fc60000000000 */
[----:B------:R0:W-:Y:S01]  /*4100*/  STL [R1+0x18], R207 ;  /* 0x000018cf01007387 */ /* 0x0001e20000100800 */
[----:B------:R-:W-:Y:S01]  /*4110*/  FADD R212, R66, R212 ;  /* 0x000000d442d47221 */ /* 0x000fe20000000000 */
[----:B------:R-:W-:Y:S02]  /*4120*/  FADD R213, R67, R213 ;  /* 0x000000d543d57221 */ /* 0x000fe40000000000 */
[----:B0-----:R1:W5:Y:S04]  /*4130*/  LDL.LU R207, [R1+0xe8] ;  /* 0x0000e80001cf7983 */ /* 0x0013680000300800 */
[----:B------:R0:W-:Y:S01]  /*4140*/  STL [R1+0x1c], R208 ;  /* 0x00001cd001007387 */ /* 0x0001e20000100800 */
[----:B------:R-:W-:Y:S01]  /*4150*/  FADD R214, R68, R214 ;  /* 0x000000d644d67221 */ /* 0x000fe20000000000 */
[----:B------:R-:W-:-:S02]  /*4160*/  FADD R215, R69, R215 ;  /* 0x000000d745d77221 */ /* 0x000fc40000000000 */
[----:B0-----:R1:W5:Y:S04]  /*4170*/  LDL.LU R208, [R1+0xe4] ;  /* 0x0000e40001d07983 */ /* 0x0013680000300800 */
[----:B------:R0:W-:Y:S01]  /*4180*/  STL [R1+0x20], R209 ;  /* 0x000020d101007387 */ /* 0x0001e20000100800 */
[----:B------:R-:W-:-:S03]  /*4190*/  FADD R216, R70, R216 ;  /* 0x000000d846d87221 */ /* 0x000fc60000000000 */
        /* <DEDUP_REMOVED lines=48> */
[----:B------:R0:W-:Y:S04]  /*44a0*/  STL [R1+0x60], R225 ;  /* 0x000060e101007387 */ /* 0x0001e80000100800 */
[----:B0-----:R1:W5:Y:S04]  /*44b0*/  LDL.LU R225, [R1+0xa0] ;  /* 0x0000a00001e17983 */ /* 0x0013680000300800 */
[----:B------:R0:W-:Y:S04]  /*44c0*/  STL [R1+0x64], R226 ;  /* 0x000064e201007387 */ /* 0x0001e80000100800 */
[----:B0-----:R1:W5:Y:S04]  /*44d0*/  LDL.LU R226, [R1+0x9c] ;  /* 0x00009c0001e27983 */ /* 0x0013680000300800 */
[----:B------:R0:W-:Y:S04]  /*44e0*/  STL [R1+0x68], R227 ;  /* 0x000068e301007387 */ /* 0x0001e80000100800 */
[----:B0-----:R1:W5:Y:S04]  /*44f0*/  LDL.LU R227, [R1+0x98] ;  /* 0x0000980001e37983 */ /* 0x0013680000300800 */
[----:B------:R1:W-:Y:S04]  /*4500*/  STL [R1+0x6c], R6 ;  /* 0x00006c0601007387 */ /* 0x0003e80000100800 */
[----:B------:R1:W-:Y:S04]  /*4510*/  STL [R1+0x70], R5 ;  /* 0x0000700501007387 */ /* 0x0003e80000100800 */
[----:B------:R1:W-:Y:S04]  /*4520*/  STL [R1+0x74], R4 ;  /* 0x0000740401007387 */ /* 0x0003e80000100800 */
[----:B------:R1:W-:Y:S04]  /*4530*/  STL [R1+0x88], R3 ;  /* 0x0000880301007387 */ /* 0x0003e80000100800 */
[----:B------:R1:W-:Y:S04]  /*4540*/  STL [R1+0x90], R0 ;  /* 0x0000900001007387 */ /* 0x0003e80000100800 */
[----:B------:R1:W-:Y:S02]  /*4550*/  STL [R1+0x8c], R2 ;  /* 0x00008c0201007387 */ /* 0x0003e40000100800 */
.L_x_27:
[----:B-1----:R-:W2:Y:S01]  /*4560*/  LDL.LU R4, [R1+0x94] ;  /* 0x0000940001047983 */ /* 0x002ea20000300800 */
[----:B------:R-:W1:Y:S01]  /*4570*/  LDC R24, c[0x0][0x288] ;  /* 0x0000a200ff187b82 */ /* 0x000e620000000800 */
[----:B------:R-:W-:Y:S01]  /*4580*/  ULDC UR11, c[0x0][0x284] ;  /* 0x0000a100000b7ab9 */ /* 0x000fe20000000800 */
[----:B------:R-:W0:Y:S01]  /*4590*/  S2R R6, SR_TID.X ;  /* 0x0000000000067919 */ /* 0x000e220000002100 */
[----:B------:R-:W-:Y:S02]  /*45a0*/  UIADD3 UR9, UR12, UR5, URZ ;  /* 0x000000050c097290 */ /* 0x000fe4000fffe03f */
[----:B------:R-:W-:Y:S01]  /*45b0*/  USHF.R.S32.HI UR10, URZ, 0x1f, UR23 ;  /* 0x0000001f3f0a7899 */ /* 0x000fe20008011417 */
[----:B------:R-:W-:Y:S01]  /*45c0*/  ULDC.64 UR14, c[0x0][0x6d0] ;  /* 0x0001b400000e7ab9 */ /* 0x000fe20000000a00 */
[----:B0-----:R-:W-:Y:S02]  /*45d0*/  LOP3.LUT R0, R6, 0x60, RZ, 0xc0, !PT ;  /* 0x0000006006007812 */ /* 0x001fe400078ec0ff */
[----:B------:R-:W-:-:S02]  /*45e0*/  SHF.R.U32.HI R2, RZ, 0x2, R6 ;  /* 0x00000002ff027819 */ /* 0x000fc40000011606 */
[----:B------:R-:W-:Y:S02]  /*45f0*/  SHF.R.U32.HI R0, RZ, 0x5, R0 ;  /* 0x00000005ff007819 */ /* 0x000fe40000011600 */
[----:B------:R-:W-:-:S03]  /*4600*/  LOP3.LUT R3, R2, 0x7, RZ, 0xc0, !PT ;  /* 0x0000000702037812 */ /* 0x000fc600078ec0ff */
[C---:B------:R-:W-:Y:S02]  /*4610*/  IMAD.SHL.U32 R2, R0.reuse, 0x10, RZ ;  /* 0x0000001000027824 */ /* 0x040fe400078e00ff */
[----:B------:R-:W-:-:S03]  /*4620*/  IMAD R5, R0, -0x10, -R3 ;  /* 0xfffffff000057824 */ /* 0x000fc600078e0a03 */
[----:B------:R-:W-:Y:S02]  /*4630*/  LOP3.LUT R3, R2, 0xfffffff0, R3, 0xe2, !PT ;  /* 0xfffffff002037812 */ /* 0x000fe400078ee203 */
[----:B------:R-:W-:-:S04]  /*4640*/  SHF.R.U32.HI R2, RZ, 0x1, R6 ;  /* 0x00000001ff027819 */ /* 0x000fc80000011606 */
[----:B------:R-:W-:Y:S01]  /*4650*/  LOP3.LUT R2, R3, 0x40, R2, 0xf8, !PT ;  /* 0x0000004003027812 */ /* 0x000fe200078ef802 */
[----:B--2---:R-:W-:-:S05]  /*4660*/  IMAD.SHL.U32 R3, R4, 0x100, RZ ;  /* 0x0000010004037824 */ /* 0x004fca00078e00ff */
[----:B------:R-:W-:Y:S02]  /*4670*/  LOP3.LUT R4, R2, R3, RZ, 0xfc, !PT ;  /* 0x0000000302047212 */ /* 0x000fe400078efcff */
[----:B------:R-:W2:Y:S01]  /*4680*/  LDL R2, [R1+0x84] ;  /* 0x0000840001027983 */ /* 0x000ea20000100800 */
[----:B------:R-:W-:-:S04]  /*4690*/  SHF.R.U32.HI R0, RZ, 0x7, R6 ;  /* 0x00000007ff007819 */ /* 0x000fc80000011606 */
[----:B------:R-:W-:-:S05]  /*46a0*/  LOP3.LUT R0, R0, 0x1, RZ, 0xc0, !PT ;  /* 0x0000000100007812 */ /* 0x000fca00078ec0ff */
[----:B------:R-:W-:Y:S02]  /*46b0*/  IMAD R6, R0, -0x40, R5 ;  /* 0xffffffc000067824 */ /* 0x000fe400078e0205 */
[----:B------:R-:W0:Y:S01]  /*46c0*/  S2R R0, SR_TID.X ;  /* 0x0000000000007919 */ /* 0x000e220000002100 */
[----:B------:R-:W-:Y:S02]  /*46d0*/  UISETP.GT.U32.AND UP0, UPT, UR9, 0xb, UPT ;  /* 0x0000000b0900788c */ /* 0x000fe4000bf04070 */
[----:B------:R-:W-:Y:S02]  /*46e0*/  UIMAD UR5, UR10, UR14, URZ ;  /* 0x0000000e0a0572a4 */ /* 0x000fe4000f8e023f */
[----:B------:R-:W-:Y:S01]  /*46f0*/  UISETP.LT.U32.AND UP0, UPT, UR12, 0xc, UP0 ;  /* 0x0000000c0c00788c */ /* 0x000fe20008701070 */
[----:B------:R-:W-:Y:S01]  /*4700*/  SHF.R.S32.HI R5, RZ, 0x1f, R4 ;  /* 0x0000001fff057819 */ /* 0x000fe20000011404 */
[----:B------:R-:W-:Y:S01]  /*4710*/  UISETP.GE.U32.AND UP1, UPT, UR12, 0xc, UPT ;  /* 0x0000000c0c00788c */ /* 0x000fe2000bf26070 */
[----:B------:R-:W-:Y:S01]  /*4720*/  IMAD.U32 R37, RZ, RZ, UR14 ;  /* 0x0000000eff257e24 */ /* 0x000fe2000f8e00ff */
[----:B------:R-:W-:-:S02]  /*4730*/  UIMAD UR8, UR23, UR15, UR5 ;  /* 0x0000000f170872a4 */ /* 0x000fc4000f8e0205 */
[----:B------:R-:W-:Y:S02]  /*4740*/  UIMAD.WIDE.U32 UR6, UR9, -0x55555555, URZ ;  /* 0xaaaaaaab090678a5 */ /* 0x000fe4000f8e003f */
[----:B------:R-:W-:Y:S01]  /*4750*/  USEL UR5, URZ, 0x1, !UP0 ;  /* 0x000000013f057887 */ /* 0x000fe2000c000000 */
[----:B------:R-:W-:Y:S01]  /*4760*/  IMAD.WIDE.U32 R36, R37, UR23, R4 ;  /* 0x0000001725247c25 */ /* 0x000fe2000f8e0004 */
[----:B------:R-:W-:Y:S02]  /*4770*/  USHF.R.U32.HI UR6, URZ, 0x3, UR7 ;  /* 0x000000033f067899 */ /* 0x000fe40008011607 */
[----:B------:R-:W-:Y:S01]  /*4780*/  ULOP3.LUT UR4, UR4, UR5, URZ, 0x3c, !UPT ;  /* 0x0000000504047292 */ /* 0x000fe2000f8e3c3f */
[----:B------:R-:W-:Y:S02]  /*4790*/  WARPGROUP.DEPBAR.LE gsb0, 0x0 ;  /* 0x00008000000079c5 */ /* 0x000fe40000010000 */
[----:B------:R-:W-:Y:S01]  /*47a0*/  UIMAD UR5, UR6, -0xc, UR9 ;  /* 0xfffffff4060578a4 */ /* 0x000fe2000f8e0209 */
[----:B------:R-:W-:Y:S01]  /*47b0*/  IADD3 R37, R37, UR8, RZ ;  /* 0x0000000825257c10 */ /* 0x000fe2000fffe0ff */
[----:B------:R-:W-:Y:S01]  /*47c0*/  @UP1 ULOP3.LUT UR4, UR4, 0x1, UR6, 0x78, !UPT ;  /* 0x0000000104041892 */ /* 0x000fe2000f8e7806 */
[----:B0-----:R-:W-:-:S05]  /*47d0*/  LOP3.LUT R0, R0, 0x3, RZ, 0xc0, !PT ;  /* 0x0000000300007812 */ /* 0x001fca00078ec0ff */
[----:B-1----:R-:W-:Y:S02]  /*47e0*/  IMAD R0, R0, -0x2, R24 ;  /* 0xfffffffe00007824 */ /* 0x002fe400078e0218 */
[----:B--2---:R-:W-:Y:S01]  /*47f0*/  IMAD.SHL.U32 R25, R2, 0x80, RZ ;  /* 0x0000008002197824 */ /* 0x004fe200078e00ff */
[----:B------:R-:W-:-:S04]  /*4800*/  IADD3 R2, -R3, UR11, R6 ;  /* 0x0000000b03027c10 */ /* 0x000fc8000fffe106 */
[----:B------:R-:W-:-:S04]  /*4810*/  ISETP.GE.AND P1, PT, R25, R24, PT ;  /* 0x000000181900720c */ /* 0x000fc80003f26270 */
[----:B------:R-:W-:Y:S01]  /*4820*/  ISETP.GE.OR P1, PT, R3, UR11, P1 ;  /* 0x0000000b03007c0c */ /* 0x000fe20008f26670 */
[----:B------:R-:W-:-:S05]  /*4830*/  IMAD.MOV.U32 R3, RZ, RZ, -0x1 ;  /* 0xffffffffff037424 */ /* 0x000fca00078e00ff */
[----:B------:R0:W-:Y:S01]  /*4840*/  STL [R1+0x94], R3 ;  /* 0x0000940301007387 */ /* 0x0001e20000100800 */
[----:B------:R-:W-:-:S06]  /*4850*/  IMAD.IADD R0, R0, 0x1, -R25 ;  /* 0x0000000100007824 */ /* 0x000fcc00078e0a19 */
[----:B------:R-:W-:Y:S05]  /*4860*/  @P1 BRA `(.L_x_28) ;  /* 0x00000084006c1947 */ /* 0x000fea0003800000 */
[----:B0-----:R-:W2:Y:S01]  /*4870*/  LDL.LU R3, [R1+0x84] ;  /* 0x0000840001037983 */ /* 0x001ea20000300800 */
[----:B------:R-:W0:Y:S01]  /*4880*/  LDC.64 R34, c[0x0][0x6c8] ;  /* 0x0001b200ff227b82 */ /* 0x000e220000000a00 */
[----:B------:R-:W-:Y:S01]  /*4890*/  FSETP.NEU.AND P2, PT, RZ, UR21, PT ;  /* 0x00000015ff007c0b */ /* 0x000fe2000bf4d000 */
[----:B------:R-:W-:Y:S01]  /*48a0*/  BSSY B0, `(.L_x_28) ;  /* 0x0000857000007945 */ /* 0x000fe20003800000 */
[----:B------:R-:W1:Y:S01]  /*48b0*/  S2R R6, SR_TID.X ;  /* 0x0000000000067919 */ /* 0x000e620000002100 */
[----:B------:R-:W-:-:S04]  /*48c0*/  ISETP.GT.AND P1, PT, R2, RZ, PT ;  /* 0x000000ff0200720c */ /* 0x000fc80003f24270 */
[----:B------:R-:W-:Y:S01]  /*48d0*/  ISETP.GT.AND P5, PT, R0, RZ, P1 ;  /* 0x000000ff0000720c */ /* 0x000fe20000fa4270 */
[----:B--2---:R-:W-:-:S04]  /*48e0*/  IMAD.WIDE R26, R3, 0x80, RZ ;  /* 0x00000080031a7825 */ /* 0x004fc800078e02ff */
[----:B-1----:R-:W-:-:S05]  /*48f0*/  IMAD.SHL.U32 R3, R6, 0x2, RZ ;  /* 0x0000000206037824 */ /* 0x002fca00078e00ff */
[----:B------:R-:W-:Y:S01]  /*4900*/  LOP3.LUT R24, R26, 0x6, R3, 0xf8, !PT ;  /* 0x000000061a187812 */ /* 0x000fe200078ef803 */
[----:B0-----:R-:W-:-:S04]  /*4910*/  IMAD R3, R27, R34, RZ ;  /* 0x000000221b037224 */ /* 0x001fc800078e02ff */
[----:B------:R-:W-:-:S04]  /*4920*/  IMAD.WIDE.U32 R36, R24, R34, R36 ;  /* 0x0000002218247225 */ /* 0x000fc800078e0024 */
[----:B------:R-:W-:-:S04]  /*4930*/  IMAD R3, R24, R35, R3 ;  /* 0x0000002318037224 */ /* 0x000fc800078e0203 */
[----:B------:R-:W-:Y:S01]  /*4940*/  IMAD.IADD R41, R37, 0x1, R3 ;  /* 0x0000000125297824 */ /* 0x000fe200078e0203 */
[----:B------:R-:W-:Y:S06]  /*4950*/  @!P2 BRA `(.L_x_29) ;  /* 0x000000640090a947 */ /* 0x000fec0003800000 */
[----:B------:R-:W0:Y:S01]  /*4960*/  LDC.64 R32, c[0x0][0x6b0] ;  /* 0x0001ac00ff207b82 */ /* 0x000e220000000a00 */
[----:B------:R-:W-:Y:S01]  /*4970*/  ULDC.64 UR8, c[0x0][0x6b8] ;  /* 0x0001ae0000087ab9 */ /* 0x000fe20000000a00 */
[----:B------:R-:W-:Y:S01]  /*4980*/  ULDC.64 UR14, c[0x0][0x6c0] ;  /* 0x0001b000000e7ab9 */ /* 0x000fe20000000a00 */
[----:B------:R-:W-:Y:S02]  /*4990*/  UIMAD UR6, UR10, UR8, URZ ;  /* 0x000000080a0672a4 */ /* 0x000fe4000f8e023f */
[----:B------:R-:W-:Y:S01]  /*49a0*/  MOV R6, UR8 ;  /* 0x0000000800067c02 */ /* 0x000fe20008000f00 */
[----:B------:R-:W-:Y:S01]  /*49b0*/  ULDC.64 UR10, c[0x0][0x6a8] ;  /* 0x0001aa00000a7ab9 */ /* 0x000fe20000000a00 */
[----:B------:R-:W-:Y:S01]  /*49c0*/  UIMAD UR6, UR23, UR9, UR6 ;  /* 0x00000009170672a4 */ /* 0x000fe2000f8e0206 */
[----:B------:R-:W1:Y:S02]  /*49d0*/  LDC.64 R52, c[0x0][0x6b0] ;  /* 0x0001ac00ff347b82 */ /* 0x000e640000000a00 */
[----:B------:R-:W-:-:S04]  /*49e0*/  IMAD.WIDE.U32 R30, R6, UR23, R4 ;  /* 0x00000017061e7c25 */ /* 0x000fc8000f8e0004 */
[----:B------:R-:W-:Y:S02]  /*49f0*/  VIADD R29, R31, UR6 ;  /* 0x000000061f1d7c36 */ /* 0x000fe40008000000 */
[----:B------:R-:W-:Y:S02]  /*4a00*/  IMAD.MOV.U32 R28, RZ, RZ, R30 ;  /* 0x000000ffff1c7224 */ /* 0x000fe400078e001e */
[-C--:B0-----:R-:W-:Y:S02]  /*4a10*/  IMAD R3, R27, R32.reuse, RZ ;  /* 0x000000201b037224 */ /* 0x081fe400078e02ff */
[----:B------:R-:W-:-:S04]  /*4a20*/  IMAD.WIDE.U32 R26, R24, R32, R28 ;  /* 0x00000020181a7225 */ /* 0x000fc800078e001c */
[----:B------:R-:W-:Y:S01]  /*4a30*/  IMAD R3, R24, R33, R3 ;  /* 0x0000002118037224 */ /* 0x000fe200078e0203 */
[----:B------:R-:W-:-:S03]  /*4a40*/  LEA R38, P2, R26, UR10, 0x2 ;  /* 0x0000000a1a267c11 */ /* 0x000fc6000f8410ff */
[----:B------:R-:W-:-:S05]  /*4a50*/  IMAD.IADD R25, R27, 0x1, R3 ;  /* 0x000000011b197824 */ /* 0x000fca00078e0203 */
[----:B------:R-:W-:-:S05]  /*4a60*/  LEA.HI.X R39, R26, UR11, R25, 0x2, P2 ;  /* 0x0000000b1a277c11 */ /* 0x000fca00090f1419 */
[----:B------:R0:W2:Y:S01]  /*4a70*/  @P5 LDG.E.LTC128B R25, desc[UR18][R38.64] ;  /* 0x0000001226195981 */ /* 0x0000a2000c1e1920 */
[C---:B------:R-:W-:Y:S01]  /*4a80*/  LEA R26, P2, R36.reuse, UR14, 0x2 ;  /* 0x0000000e241a7c11 */ /* 0x040fe2000f8410ff */
[----:B------:R-:W-:Y:S03]  /*4a90*/  BSSY B1, `(.L_x_30) ;  /* 0x0000012000017945 */ /* 0x000fe60003800000 */
[----:B------:R-:W-:Y:S01]  /*4aa0*/  LEA.HI.X R27, R36, UR15, R41, 0x2, P2 ;  /* 0x0000000f241b7c11 */ /* 0x000fe200090f1429 */
[----:B-1----:R-:W-:Y:S01]  /*4ab0*/  IMAD.WIDE.U32 R40, R24, R32, R52 ;  /* 0x0000002018287225 */ /* 0x002fe200078e0034 */
[----:B------:R-:W-:-:S03]  /*4ac0*/  ISETP.GT.AND P2, PT, R2, 0x8, PT ;  /* 0x000000080200780c */ /* 0x000fc60003f44270 */
[----:B0-----:R-:W-:-:S04]  /*4ad0*/  IMAD.WIDE.U32 R38, R24, R32, R4 ;  /* 0x0000002018267225 */ /* 0x001fc800078e0004 */
[C---:B------:R-:W-:Y:S01]  /*4ae0*/  IMAD.IADD R47, R3.reuse, 0x1, R41 ;  /* 0x00000001032f7824 */ /* 0x040fe200078e0229 */
[----:B------:R-:W-:Y:S01]  /*4af0*/  IADD3 R39, R3, R39, RZ ;  /* 0x0000002703277210 */ /* 0x000fe20007ffe0ff */
[----:B--2---:R-:W-:-:S04]  /*4b00*/  FMUL R37, R25, UR21 ;  /* 0x0000001519257c20 */ /* 0x004fc80008400000 */
[----:B------:R-:W-:Y:S01]  /*4b10*/  FFMA R45, R228, UR20, R37 ;  /* 0x00000014e42d7c23 */ /* 0x000fe20008000025 */
[----:B------:R-:W-:-:S04]  /*4b20*/  IADD3 R37, P3, R30, R40, RZ ;  /* 0x000000281e257210 */ /* 0x000fc80007f7e0ff */
[----:B------:R0:W-:Y:S01]  /*4b30*/  @P5 STG.E desc[UR18][R26.64], R45 ;  /* 0x0000002d1a005986 */ /* 0x0001e2000c101912 */
[----:B------:R-:W-:Y:S01]  /*4b40*/  ISETP.GT.AND P5, PT, R0, 0x1, P1 ;  /* 0x000000010000780c */ /* 0x000fe20000fa4270 */
[----:B------:R-:W-:Y:S01]  /*4b50*/  IMAD.X R42, R47, 0x1, R29, P3 ;  /* 0x000000012f2a7824 */ /* 0x000fe200018e061d */
[----:B------:R-:W-:-:S04]  /*4b60*/  LEA R36, P3, R37, UR10, 0x2 ;  /* 0x0000000a25247c11 */ /* 0x000fc8000f8610ff */
[----:B------:R-:W-:Y:S01]  /*4b70*/  LEA.HI.X R37, R37, UR11, R42, 0x2, P3 ;  /* 0x0000000b25257c11 */ /* 0x000fe200098f142a */
[----:B------:R-:W-:-:S06]  /*4b80*/  IMAD.WIDE.U32 R42, R6, UR23, R38 ;  /* 0x00000017062a7c25 */ /* 0x000fcc000f8e0026 */
[----:B0-----:R-:W-:Y:S05]  /*4b90*/  @!P5 BRA `(.L_x_31) ;  /* 0x000000000004d947 */ /* 0x001fea0003800000 */
[----:B------:R0:W5:Y:S02]  /*4ba0*/  LDG.E.LTC128B R25, desc[UR18][R36.64] ;  /* 0x0000001224197981 */ /* 0x000164000c1e1920 */
.L_x_31:
[----:B------:R-:W-:Y:S05]  /*4bb0*/  BSYNC B1 ;  /* 0x0000000000017941 */ /* 0x000fea0003800000 */
.L_x_30:
[----:B------:R-:W-:Y:S01]  /*4bc0*/  LEA R38, P6, R34, R26, 0x2 ;  /* 0x0000001a22267211 */ /* 0x000fe200078c10ff */
[----:B-----5:R-:W-:Y:S01]  /*4bd0*/  FMUL R46, R25, UR21 ;  /* 0x00000015192e7c20 */ /* 0x020fe20008400000 */
[----:B0-----:R-:W-:Y:S01]  /*4be0*/  VIADD R37, R43, UR6 ;  /* 0x000000062b257c36 */ /* 0x001fe20008000000 */
[----:B------:R-:W-:Y:S01]  /*4bf0*/  LEA R36, P3, R42, UR10, 0x2 ;  /* 0x0000000a2a247c11 */ /* 0x000fe2000f8610ff */
[----:B------:R-:W-:Y:S01]  /*4c00*/  BSSY B1, `(.L_x_32) ;  /* 0x000000d000017945 */ /* 0x000fe20003800000 */
[----:B------:R-:W-:Y:S01]  /*4c10*/  LEA.HI.X R39, R34, R27, R35, 0x2, P6 ;  /* 0x0000001b22277211 */ /* 0x000fe200030f1423 */
[----:B------:R-:W-:Y:S01]  /*4c20*/  FFMA R43, R227, UR20, R46 ;  /* 0x00000014e32b7c23 */ /* 0x000fe2000800002e */
[----:B------:R-:W-:Y:S01]  /*4c30*/  LEA.HI.X R37, R42, UR11, R37, 0x2, P3 ;  /* 0x0000000b2a257c11 */ /* 0x000fe200098f1425 */
[----:B------:R-:W-:Y:S01]  /*4c40*/  IMAD.MOV.U32 R41, RZ, RZ, R47 ;  /* 0x000000ffff297224 */ /* 0x000fe200078e002f */
[----:B------:R-:W-:Y:S01]  /*4c50*/  ISETP.GT.AND P3, PT, R0, RZ, P2 ;  /* 0x000000ff0000720c */ /* 0x000fe20001764270 */
[----:B------:R-:W-:Y:S01]  /*4c60*/  IMAD R227, R33, 0x7, RZ ;  /* 0x0000000721e37824 */ /* 0x000fe200078e02ff */
[----:B------:R0:W-:Y:S01]  /*4c70*/  @P5 STG.E desc[UR18][R38.64], R43 ;  /* 0x0000002b26005986 */ /* 0x0001e2000c101912 */
[----:B------:R-:W-:-:S05]  /*4c80*/  IADD3 R44, P6, R4, R40, RZ ;  /* 0x00000028042c7210 */ /* 0x000fca0007fde0ff */
[----:B------:R-:W-:Y:S02]  /*4c90*/  IMAD.X R45, R5, 0x1, R47, P6 ;  /* 0x00000001052d7824 */ /* 0x000fe400030e062f */
[----:B------:R-:W-:-:S03]  /*4ca0*/  IMAD.WIDE.U32 R44, R6, UR23, R44 ;  /* 0x00000017062c7c25 */ /* 0x000fc6000f8e002c */
[----:B------:R-:W-:Y:S05]  /*4cb0*/  @!P3 BRA `(.L_x_33) ;  /* 0x000000000004b947 */ /* 0x000fea0003800000 */
[----:B------:R1:W5:Y:S02]  /*4cc0*/  LDG.E.LTC128B R25, desc[UR18][R36.64+0x20] ;  /* 0x0000201224197981 */ /* 0x000364000c1e1920 */
.L_x_33:
[----:B------:R-:W-:Y:S05]  /*4cd0*/  BSYNC B1 ;  /* 0x0000000000017941 */ /* 0x000fea0003800000 */
.L_x_32:
[----:B------:R-:W-:Y:S01]  /*4ce0*/  ISETP.GT.AND P6, PT, R0, 0x1, P2 ;  /* 0x000000010000780c */ /* 0x000fe200017c4270 */
[----:B------:R-:W-:-:S04]  /*4cf0*/  IMAD.WIDE.U32 R54, R32, 0x7, R40 ;  /* 0x0000000720367825 */ /* 0x000fc800078e0028 */
[----:B0----5:R-:W-:Y:S01]  /*4d00*/  FMUL R43, R25, UR21 ;  /* 0x00000015192b7c20 */ /* 0x021fe20008400000 */
[----:B------:R-:W-:Y:S01]  /*4d10*/  IADD3 R41, R45, UR6, RZ ;  /* 0x000000062d297c10 */ /* 0x000fe2000fffe0ff */
[----:B------:R-:W-:Y:S01]  /*4d20*/  BSSY B1, `(.L_x_34) ;  /* 0x000000c000017945 */ /* 0x000fe20003800000 */
[----:B------:R-:W-:Y:S01]  /*4d30*/  LEA R40, P5, R44, UR10, 0x2 ;  /* 0x0000000a2c287c11 */ /* 0x000fe2000f8a10ff */
[----:B------:R-:W-:Y:S01]  /*4d40*/  FFMA R45, R226, UR20, R43 ;  /* 0x00000014e22d7c23 */ /* 0x000fe2000800002b */
[----:B------:R-:W-:Y:S02]  /*4d50*/  IMAD.IADD R47, R55, 0x1, R227 ;  /* 0x00000001372f7824 */ /* 0x000fe400078e02e3 */
[----:B------:R-:W-:Y:S02]  /*4d60*/  LEA.HI.X R41, R44, UR11, R41, 0x2, P5 ;  /* 0x0000000b2c297c11 */ /* 0x000fe4000a8f1429 */
[----:B------:R-:W-:Y:S01]  /*4d70*/  IADD3 R43, P5, R30, R54, RZ ;  /* 0x000000361e2b7210 */ /* 0x000fe20007fbe0ff */
[----:B------:R0:W-:Y:S01]  /*4d80*/  @P3 STG.E desc[UR18][R26.64+0x20], R45 ;  /* 0x0000202d1a003986 */ /* 0x0001e2000c101912 */
[----:B------:R-:W-:-:S03]  /*4d90*/  ISETP.GT.AND P3, PT, R0, 0x8, P1 ;  /* 0x000000080000780c */ /* 0x000fc60000f64270 */
[----:B------:R-:W-:Y:S01]  /*4da0*/  IMAD.X R46, R47, 0x1, R29, P5 ;  /* 0x000000012f2e7824 */ /* 0x000fe200028e061d */
[----:B------:R-:W-:Y:S01]  /*4db0*/  LEA R42, P5, R43, UR10, 0x2 ;  /* 0x0000000a2b2a7c11 */ /* 0x000fe2000f8a10ff */
[----:B------:R-:W-:-:S12]  /*4dc0*/  @!P6 BRA `(.L_x_35) ;  /* 0x000000000004e947 */ /* 0x000fd80003800000 */
[----:B------:R2:W5:Y:S02]  /*4dd0*/  LDG.E.LTC128B R25, desc[UR18][R40.64+0x20] ;  /* 0x0000201228197981 */ /* 0x000564000c1e1920 */
.L_x_35:
[----:B------:R-:W-:Y:S05]  /*4de0*/  BSYNC B1 ;  /* 0x0000000000017941 */ /* 0x000fea0003800000 */
.L_x_34:
[----:B-----5:R-:W-:Y:S01]  /*4df0*/  FMUL R44, R25, UR21 ;  /* 0x00000015192c7c20 */ /* 0x020fe20008400000 */
[----:B------:R-:W-:Y:S01]  /*4e00*/  IMAD.MOV.U32 R60, RZ, RZ, R25 ;  /* 0x000000ffff3c7224 */ /* 0x000fe200078e0019 */
[----:B------:R-:W-:Y:S02]  /*4e10*/  LEA.HI.X R43, R43, UR11, R46, 0x2, P5 ;  /* 0x0000000b2b2b7c11 */ /* 0x000fe4000a8f142e */
[----:B------:R-:W-:-:S05]  /*4e20*/  FFMA R225, R225, UR20, R44 ;  /* 0x00000014e1e17c23 */ /* 0x000fca000800002c */
[----:B------:R-:W-:Y:S04]  /*4e30*/  @P6 STG.E desc[UR18][R38.64+0x20], R225 ;  /* 0x000020e126006986 */ /* 0x000fe8000c101912 */
[----:B------:R3:W4:Y:S01]  /*4e40*/  @P3 LDG.E.LTC128B R60, desc[UR18][R42.64] ;  /* 0x000000122a3c3981 */ /* 0x000722000c1e1920 */
[----:B------:R-:W-:Y:S01]  /*4e50*/  IADD3 R54, P5, R54, R32, RZ ;  /* 0x0000002036367210 */ /* 0x000fe20007fbe0ff */
[----:B------:R-:W-:-:S03]  /*4e60*/  IMAD.WIDE.U32 R50, R34, 0x1c, R38 ;  /* 0x0000001c22327825 */ /* 0x000fc600078e0026 */
[----:B0-----:R-:W-:Y:S01]  /*4e70*/  IADD3 R45, P6, R54, R30, RZ ;  /* 0x0000001e362d7210 */ /* 0x001fe20007fde0ff */
[----:B------:R-:W-:Y:S01]  /*4e80*/  IMAD.X R55, R47, 0x1, R33, P5 ;  /* 0x000000012f377824 */ /* 0x000fe200028e0621 */
[----:B------:R-:W-:Y:S01]  /*4e90*/  ISETP.GT.AND P5, PT, R0, 0x9, P1 ;  /* 0x000000090000780c */ /* 0x000fe20000fa4270 */
[----:B------:R-:W-:Y:S02]  /*4ea0*/  IMAD R47, R35, 0x1c, RZ ;  /* 0x0000001c232f7824 */ /* 0x000fe400078e02ff */
[----:B---3--:R-:W-:Y:S01]  /*4eb0*/  IMAD.MOV.U32 R42, RZ, RZ, R50 ;  /* 0x000000ffff2a7224 */ /* 0x008fe200078e0032 */
[----:B------:R-:W-:Y:S01]  /*4ec0*/  IADD3.X R46, R55, R29, RZ, P6, !PT ;  /* 0x0000001d372e7210 */ /* 0x000fe200037fe4ff */
[----:B------:R-:W-:Y:S01]  /*4ed0*/  IMAD.IADD R43, R51, 0x1, R47 ;  /* 0x00000001332b7824 */ /* 0x000fe200078e022f */
[----:B------:R-:W-:-:S04]  /*4ee0*/  LEA R44, P6, R45, UR10, 0x2 ;  /* 0x0000000a2d2c7c11 */ /* 0x000fc8000f8c10ff */
[----:B------:R-:W-:Y:S01]  /*4ef0*/  LEA.HI.X R45, R45, UR11, R46, 0x2, P6 ;  /* 0x0000000b2d2d7c11 */ /* 0x000fe2000b0f142e */
[----:B------:R-:W-:-:S04]  /*4f00*/  IMAD.WIDE.U32 R52, R32, 0x7, R52 ;  /* 0x0000000720347825 */ /* 0x000fc800078e0034 */
[----:B----4-:R-:W-:-:S04]  /*4f10*/  FMUL R25, R60, UR21 ;  /* 0x000000153c197c20 */ /* 0x010fc80008400000 */
[----:B------:R-:W-:-:S05]  /*4f20*/  FFMA R25, R224, UR20, R25 ;  /* 0x00000014e0197c23 */ /* 0x000fca0008000019 */
[----:B------:R0:W-:Y:S04]  /*4f30*/  @P3 STG.E desc[UR18][R42.64], R25 ;  /* 0x000000192a003986 */ /* 0x0001e8000c101912 */
[----:B------:R3:W4:Y:S01]  /*4f40*/  @P5 LDG.E.LTC128B R60, desc[UR18][R44.64] ;  /* 0x000000122c3c5981 */ /* 0x000722000c1e1920 */
[----:B------:R-:W-:Y:S01]  /*4f50*/  IMAD.IADD R57, R227, 0x1, R53 ;  /* 0x00000001e3397824 */ /* 0x000fe200078e0235 */
[----:B------:R-:W-:Y:S01]  /*4f60*/  BSSY B1, `(.L_x_36) ;  /* 0x0000019000017945 */ /* 0x000fe20003800000 */
[----:B------:R-:W-:Y:S01]  /*4f70*/  IMAD.MOV.U32 R56, RZ, RZ, R52 ;  /* 0x000000ffff387224 */ /* 0x000fe200078e0034 */
[----:B------:R-:W-:-:S04]  /*4f80*/  IADD3 R52, P6, R52, R32, RZ ;  /* 0x0000002034347210 */ /* 0x000fc80007fde0ff */
[----:B------:R-:W-:Y:S01]  /*4f90*/  IADD3.X R53, R57, R33, RZ, P6, !PT ;  /* 0x0000002139357210 */ /* 0x000fe200037fe4ff */
[C---:B0-----:R-:W-:Y:S01]  /*4fa0*/  IMAD.SHL.U32 R25, R34.reuse, 0x20, RZ ;  /* 0x0000002022197824 */ /* 0x041fe200078e00ff */
[----:B------:R-:W-:Y:S01]  /*4fb0*/  SHF.L.U64.HI R34, R34, 0x5, R35 ;  /* 0x0000000522227819 */ /* 0x000fe20000010223 */
[----:B---3--:R-:W-:-:S04]  /*4fc0*/  IMAD.WIDE.U32 R44, R24, R32, R56 ;  /* 0x00000020182c7225 */ /* 0x008fc800078e0038 */
[----:B------:R-:W-:Y:S01]  /*4fd0*/  IMAD.WIDE.U32 R48, R24, R32, R52 ;  /* 0x0000002018307225 */ /* 0x000fe200078e0034 */
[----:B------:R-:W-:-:S04]  /*4fe0*/  IADD3 R44, P3, R4, R44, RZ ;  /* 0x0000002c042c7210 */ /* 0x000fc80007f7e0ff */
[----:B------:R-:W-:Y:S02]  /*4ff0*/  IADD3.X R45, R5, R3, R45, P3, !PT ;  /* 0x00000003052d7210 */ /* 0x000fe40001ffe42d */
[----:B------:R-:W-:Y:S01]  /*5000*/  IADD3 R58, P6, R4, R48, RZ ;  /* 0x00000030043a7210 */ /* 0x000fe20007fde0ff */
[----:B------:R-:W-:-:S03]  /*5010*/  IMAD.WIDE.U32 R44, R6, UR23, R44 ;  /* 0x00000017062c7c25 */ /* 0x000fc6000f8e002c */
[----:B------:R-:W-:Y:S02]  /*5020*/  IADD3.X R59, R5, R3, R49, P6, !PT ;  /* 0x00000003053b7210 */ /* 0x000fe400037fe431 */
[----:B------:R-:W-:Y:S01]  /*5030*/  ISETP.GT.AND P6, PT, R0, 0x8, P2 ;  /* 0x000000080000780c */ /* 0x000fe200017c4270 */
[----:B------:R-:W-:Y:S01]  /*5040*/  VIADD R45, R45, UR6 ;  /* 0x000000062d2d7c36 */ /* 0x000fe20008000000 */
[----:B------:R-:W-:Y:S01]  /*5050*/  LEA R46, P3, R44, UR10, 0x2 ;  /* 0x0000000a2c2e7c11 */ /* 0x000fe2000f8610ff */
[----:B------:R-:W-:-:S03]  /*5060*/  IMAD.WIDE.U32 R58, R6, UR23, R58 ;  /* 0x00000017063a7c25 */ /* 0x000fc6000f8e003a */
[----:B------:R-:W-:Y:S02]  /*5070*/  LEA.HI.X R47, R44, UR11, R45, 0x2, P3 ;  /* 0x0000000b2c2f7c11 */ /* 0x000fe400098f142d */
[----:B------:R-:W-:-:S05]  /*5080*/  IADD3 R44, P3, R25, R38, RZ ;  /* 0x00000026192c7210 */ /* 0x000fca0007f7e0ff */
[----:B------:R-:W-:Y:S02]  /*5090*/  IMAD.X R45, R34, 0x1, R39, P3 ;  /* 0x00000001222d7824 */ /* 0x000fe400018e0627 */
[----:B----4-:R-:W-:-:S04]  /*50a0*/  FMUL R48, R60, UR21 ;  /* 0x000000153c307c20 */ /* 0x010fc80008400000 */
[----:B------:R-:W-:-:S05]  /*50b0*/  FFMA R223, R223, UR20, R48 ;  /* 0x00000014dfdf7c23 */ /* 0x000fca0008000030 */
[----:B------:R0:W-:Y:S01]  /*50c0*/  @P5 STG.E desc[UR18][R44.64], R223 ;  /* 0x000000df2c005986 */ /* 0x0001e2000c101912 */
[----:B------:R-:W-:Y:S05]  /*50d0*/  @!P6 BRA `(.L_x_37) ;  /* 0x000000000004e947 */ /* 0x000fea0003800000 */
[----:B------:R3:W5:Y:S02]  /*50e0*/  LDG.E.LTC128B R60, desc[UR18][R46.64+0x20] ;  /* 0x000020122e3c7981 */ /* 0x000764000c1e1920 */
.L_x_37:
[----:B------:R-:W-:Y:S05]  /*50f0*/  BSYNC B1 ;  /* 0x0000000000017941 */ /* 0x000fea0003800000 */
.L_x_36:
[----:B-----5:R-:W-:Y:S01]  /*5100*/  FMUL R35, R60, UR21 ;  /* 0x000000153c237c20 */ /* 0x020fe20008400000 */
[----:B------:R-:W-:Y:S01]  /*5110*/  VIADD R49, R59, UR6 ;  /* 0x000000063b317c36 */ /* 0x000fe20008000000 */
[----:B------:R-:W-:Y:S01]  /*5120*/  ISETP.GT.AND P3, PT, R0, 0x9, P2 ;  /* 0x000000090000780c */ /* 0x000fe20001764270 */
[----:B------:R-:W-:Y:S01]  /*5130*/  BSSY B1, `(.L_x_38) ;  /* 0x0000009000017945 */ /* 0x000fe20003800000 */
[----:B------:R-:W-:Y:S01]  /*5140*/  FFMA R59, R222, UR20, R35 ;  /* 0x00000014de3b7c23 */ /* 0x000fe20008000023 */
[----:B------:R-:W-:Y:S01]  /*5150*/  LEA R48, P5, R58, UR10, 0x2 ;  /* 0x0000000a3a307c11 */ /* 0x000fe2000f8a10ff */
[----:B------:R-:W-:Y:S01]  /*5160*/  IMAD.WIDE.U32 R56, R32, 0x7, R56 ;  /* 0x0000000720387825 */ /* 0x000fe200078e0038 */
[----:B------:R-:W-:Y:S02]  /*5170*/  MOV R35, R60 ;  /* 0x0000003c00237202 */ /* 0x000fe40000000f00 */
[----:B------:R4:W-:Y:S01]  /*5180*/  @P6 STG.E desc[UR18][R42.64+0x20], R59 ;  /* 0x0000203b2a006986 */ /* 0x0009e2000c101912 */
[----:B------:R-:W-:-:S05]  /*5190*/  LEA.HI.X R49, R58, UR11, R49, 0x2, P5 ;  /* 0x0000000b3a317c11 */ /* 0x000fca000a8f1431 */
[----:B------:R-:W-:Y:S05]  /*51a0*/  @!P3 BRA `(.L_x_39) ;  /* 0x000000000004b947 */ /* 0x000fea0003800000 */
[----:B------:R0:W5:Y:S02]  /*51b0*/  LDG.E.LTC128B R35, desc[UR18][R48.64+0x20] ;  /* 0x0000201230237981 */ /* 0x000164000c1e1920 */
.L_x_39:
[----:B------:R-:W-:Y:S05]  /*51c0*/  BSYNC B1 ;  /* 0x0000000000017941 */ /* 0x000fea0003800000 */
.L_x_38:
[----:B------:R-:W-:-:S04]  /*51d0*/  IMAD.WIDE.U32 R60, R32, 0x7, R54 ;  /* 0x00000007203c7825 */ /* 0x000fc800078e0036 */
[----:B-----5:R-:W-:Y:S01]  /*51e0*/  FMUL R62, R35, UR21 ;  /* 0x00000015233e7c20 */ /* 0x020fe20008400000 */
[----:B------:R-:W-:Y:S01]  /*51f0*/  IADD3 R58, P5, R56, R32, RZ ;  /* 0x00000020383a7210 */ /* 0x000fe20007fbe0ff */
[----:B------:R-:W-:Y:S01]  /*5200*/  BSSY B1, `(.L_x_40) ;  /* 0x0000017000017945 */ /* 0x000fe20003800000 */
[----:B------:R-:W-:Y:S01]  /*5210*/  IMAD.IADD R61, R227, 0x1, R61 ;  /* 0x00000001e33d7824 */ /* 0x000fe200078e023d */
[----:B------:R-:W-:Y:S01]  /*5220*/  IADD3 R51, P6, R30, R60, RZ ;  /* 0x0000003c1e337210 */ /* 0x000fe20007fde0ff */
[----:B------:R-:W-:Y:S01]  /*5230*/  FFMA R221, R221, UR20, R62 ;  /* 0x00000014dddd7c23 */ /* 0x000fe2000800003e */
[----:B----4-:R-:W-:Y:S01]  /*5240*/  IADD3.X R59, R33, R227, R57, P5, !PT ;  /* 0x000000e3213b7210 */ /* 0x010fe20002ffe439 */
[----:B------:R-:W-:Y:S01]  /*5250*/  IMAD.WIDE.U32 R52, R32, 0x7, R52 ;  /* 0x0000000720347825 */ /* 0x000fe200078e0034 */
[----:B------:R-:W-:Y:S02]  /*5260*/  IADD3 R50, P5, R25, R50, RZ ;  /* 0x0000003219327210 */ /* 0x000fe40007fbe0ff */
[----:B------:R4:W-:Y:S01]  /*5270*/  @P3 STG.E desc[UR18][R44.64+0x20], R221 ;  /* 0x000020dd2c003986 */ /* 0x0009e2000c101912 */
[----:B------:R-:W-:Y:S01]  /*5280*/  IMAD.X R62, R61, 0x1, R29, P6 ;  /* 0x000000013d3e7824 */ /* 0x000fe200030e061d */
[----:B------:R-:W-:Y:S01]  /*5290*/  LEA R54, P6, R51, UR10, 0x2 ;  /* 0x0000000a33367c11 */ /* 0x000fe2000f8c10ff */
[-C--:B------:R-:W-:Y:S01]  /*52a0*/  IMAD.WIDE.U32 R56, R24, R32.reuse, R58 ;  /* 0x0000002018387225 */ /* 0x080fe200078e003a */
[----:B------:R-:W-:-:S02]  /*52b0*/  IADD3 R60, P3, R60, R32, RZ ;  /* 0x000000203c3c7210 */ /* 0x000fc40007f7e0ff */
[----:B------:R-:W-:Y:S01]  /*52c0*/  LEA.HI.X R55, R51, UR11, R62, 0x2, P6 ;  /* 0x0000000b33377c11 */ /* 0x000fe2000b0f143e */
[----:B------:R-:W-:Y:S01]  /*52d0*/  IMAD.X R51, R34, 0x1, R43, P5 ;  /* 0x0000000122337824 */ /* 0x000fe200028e062b */
[----:B------:R-:W-:Y:S01]  /*52e0*/  ISETP.GT.AND P5, PT, R0, 0x10, P1 ;  /* 0x000000100000780c */ /* 0x000fe20000fa4270 */
[----:B------:R-:W-:Y:S01]  /*52f0*/  IMAD.X R61, R61, 0x1, R33, P3 ;  /* 0x000000013d3d7824 */ /* 0x000fe200018e0621 */
[----:B------:R-:W-:Y:S02]  /*5300*/  IADD3 R64, P6, R4, R56, RZ ;  /* 0x0000003804407210 */ /* 0x000fe40007fde0ff */
[----:B------:R-:W-:Y:S02]  /*5310*/  IADD3 R56, P3, R60, R30, RZ ;  /* 0x0000001e3c387210 */ /* 0x000fe40007f7e0ff */
[----:B------:R-:W-:Y:S02]  /*5320*/  IADD3.X R65, R5, R3, R57, P6, !PT ;  /* 0x0000000305417210 */ /* 0x000fe400037fe439 */
[----:B------:R-:W-:-:S04]  /*5330*/  IADD3 R62, P6, R52, R32, RZ ;  /* 0x00000020343e7210 */ /* 0x000fc80007fde0ff */
[----:B------:R-:W-:Y:S01]  /*5340*/  IADD3.X R63, R33, R227, R53, P6, !PT ;  /* 0x000000e3213f7210 */ /* 0x000fe200037fe435 */
[----:B----4-:R-:W-:Y:S08]  /*5350*/  @!P5 BRA `(.L_x_41) ;  /* 0x000000000004d947 */ /* 0x010ff00003800000 */
[----:B------:R4:W5:Y:S02]  /*5360*/  LDG.E.LTC128B R35, desc[UR18][R54.64] ;  /* 0x0000001236237981 */ /* 0x000964000c1e1920 */
.L_x_41:
[----:B------:R-:W-:Y:S05]  /*5370*/  BSYNC B1 ;  /* 0x0000000000017941 */ /* 0x000fea0003800000 */
.L_x_40:
[----:B----4-:R-:W-:Y:S01]  /*5380*/  IADD3.X R55, R61, R29, RZ, P3, !PT ;  /* 0x0000001d3d377210 */ /* 0x010fe20001ffe4ff */
[----:B-----5:R-:W-:Y:S01]  /*5390*/  FMUL R53, R35, UR21 ;  /* 0x0000001523357c20 */ /* 0x020fe20008400000 */
[----:B------:R-:W-:Y:S01]  /*53a0*/  ISETP.GT.AND P6, PT, R0, 0x11, P1 ;  /* 0x000000110000780c */ /* 0x000fe20000fc4270 */
[----:B------:R-:W-:Y:S01]  /*53b0*/  BSSY B1, `(.L_x_42) ;  /* 0x000000c000017945 */ /* 0x000fe20003800000 */
[----:B------:R-:W-:Y:S01]  /*53c0*/  LEA R52, P3, R56, UR10, 0x2 ;  /* 0x0000000a38347c11 */ /* 0x000fe2000f8610ff */
[----:B------:R-:W-:Y:S01]  /*53d0*/  FFMA R67, R220, UR20, R53 ;  /* 0x00000014dc437c23 */ /* 0x000fe20008000035 */
[----:B------:R-:W-:Y:S02]  /*53e0*/  IMAD.WIDE.U32 R64, R6, UR23, R64 ;  /* 0x0000001706407c25 */ /* 0x000fe4000f8e0040 */
[----:B------:R-:W-:Y:S02]  /*53f0*/  LEA.HI.X R53, R56, UR11, R55, 0x2, P3 ;  /* 0x0000000b38357c11 */ /* 0x000fe400098f1437 */
[----:B------:R-:W-:Y:S01]  /*5400*/  IMAD.WIDE.U32 R56, R24, R32, R62 ;  /* 0x0000002018387225 */ /* 0x000fe200078e003e */
[----:B------:R4:W-:Y:S01]  /*5410*/  @P5 STG.E desc[UR18][R50.64], R67 ;  /* 0x0000004332005986 */ /* 0x0009e2000c101912 */
[----:B------:R-:W-:-:S02]  /*5420*/  IADD3 R54, P3, R25, R44, RZ ;  /* 0x0000002c19367210 */ /* 0x000fc40007f7e0ff */
[----:B------:R-:W-:-:S04]  /*5430*/  IADD3 R56, P5, R4, R56, RZ ;  /* 0x0000003804387210 */ /* 0x000fc80007fbe0ff */
[----:B------:R-:W-:Y:S01]  /*5440*/  IADD3.X R57, R5, R3, R57, P5, !PT ;  /* 0x0000000305397210 */ /* 0x000fe20002ffe439 */
[----:B------:R-:W-:Y:S08]  /*5450*/  @!P6 BRA `(.L_x_43) ;  /* 0x000000000004e947 */ /* 0x000ff00003800000 */
[----:B------:R0:W5:Y:S02]  /*5460*/  LDG.E.LTC128B R35, desc[UR18][R52.64] ;  /* 0x0000001234237981 */ /* 0x000164000c1e1920 */
.L_x_43:
[----:B------:R-:W-:Y:S05]  /*5470*/  BSYNC B1 ;  /* 0x0000000000017941 */ /* 0x000fea0003800000 */
.L_x_42:
[----:B-----5:R-:W-:Y:S01]  /*5480*/  FMUL R68, R35, UR21 ;  /* 0x0000001523447c20 */ /* 0x020fe20008400000 */
[----:B------:R-:W-:Y:S01]  /*5490*/  IMAD.X R55, R34, 0x1, R45, P3 ;  /* 0x0000000122377824 */ /* 0x000fe200018e062d */
[----:B0-----:R-:W-:Y:S01]  /*54a0*/  LEA R52, P3, R64, UR10, 0x2 ;  /* 0x0000000a40347c11 */ /* 0x001fe2000f8610ff */
[----:B------:R-:W-:Y:S02]  /*54b0*/  VIADD R53, R65, UR6 ;  /* 0x0000000641357c36 */ /* 0x000fe40008000000 */
[----:B------:R-:W-:Y:S01]  /*54c0*/  FFMA R219, R219, UR20, R68 ;  /* 0x00000014dbdb7c23 */ /* 0x000fe20008000044 */
[----:B----4-:R-:W-:Y:S01]  /*54d0*/  IMAD.WIDE.U32 R66, R6, UR23, R56 ;  /* 0x0000001706427c25 */ /* 0x010fe2000f8e0038 */
[----:B------:R-:W-:Y:S01]  /*54e0*/  BSSY B1, `(.L_x_44) ;  /* 0x000000a000017945 */ /* 0x000fe20003800000 */
[----:B------:R-:W-:Y:S02]  /*54f0*/  LEA.HI.X R53, R64, UR11, R53, 0x2, P3 ;  /* 0x0000000b40357c11 */ /* 0x000fe400098f1435 */
[----:B------:R0:W-:Y:S01]  /*5500*/  @P6 STG.E desc[UR18][R54.64], R219 ;  /* 0x000000db36006986 */ /* 0x0001e2000c101912 */
[----:B------:R-:W-:Y:S01]  /*5510*/  ISETP.GT.AND P3, PT, R0, 0x10, P2 ;  /* 0x000000100000780c */ /* 0x000fe20001764270 */
[----:B------:R-:W-:Y:S01]  /*5520*/  IMAD.WIDE.U32 R58, R32, 0x7, R58 ;  /* 0x00000007203a7825 */ /* 0x000fe200078e003a */
[----:B------:R-:W-:-:S03]  /*5530*/  LEA R56, P5, R66, UR10, 0x2 ;  /* 0x0000000a42387c11 */ /* 0x000fc6000f8a10ff */
[----:B------:R-:W-:-:S04]  /*5540*/  IMAD.WIDE.U32 R60, R32, 0x7, R60 ;  /* 0x00000007203c7825 */ /* 0x000fc800078e003c */
[----:B------:R-:W-:-:S04]  /*5550*/  VIADD R69, R67, UR6 ;  /* 0x0000000643457c36 */ /* 0x000fc80008000000 */
[----:B0-----:R-:W-:Y:S05]  /*5560*/  @!P3 BRA `(.L_x_45) ;  /* 0x000000000004b947 */ /* 0x001fea0003800000 */
[----:B------:R0:W5:Y:S02]  /*5570*/  LDG.E.LTC128B R35, desc[UR18][R52.64+0x20] ;  /* 0x0000201234237981 */ /* 0x000164000c1e1920 */
.L_x_45:
[----:B------:R-:W-:Y:S05]  /*5580*/  BSYNC B1 ;  /* 0x0000000000017941 */ /* 0x000fea0003800000 */
.L_x_44:
[----:B-----5:R-:W-:Y:S01]  /*5590*/  FMUL R65, R35, UR21 ;  /* 0x0000001523417c20 */ /* 0x020fe20008400000 */
[----:B------:R-:W-:Y:S01]  /*55a0*/  LEA.HI.X R57, R66, UR11, R69, 0x2, P5 ;  /* 0x0000000b42397c11 */ /* 0x000fe2000a8f1445 */
[----:B------:R-:W-:Y:S01]  /*55b0*/  IMAD.IADD R70, R227, 0x1, R61 ;  /* 0x00000001e3467824 */ /* 0x000fe200078e023d */
[----:B------:R-:W-:Y:S01]  /*55c0*/  IADD3 R61, P6, R30, R60, RZ ;  /* 0x0000003c1e3d7210 */ /* 0x000fe20007fde0ff */
[----:B------:R-:W-:Y:S01]  /*55d0*/  FFMA R69, R218, UR20, R65 ;  /* 0x00000014da457c23 */ /* 0x000fe20008000041 */
[----:B------:R-:W-:Y:S01]  /*55e0*/  IADD3 R66, P5, R58, R32, RZ ;  /* 0x000000203a427210 */ /* 0x000fe20007fbe0ff */
[----:B------:R-:W-:Y:S01]  /*55f0*/  BSSY B1, `(.L_x_46) ;  /* 0x000000b000017945 */ /* 0x000fe20003800000 */
[----:B------:R-:W-:Y:S02]  /*5600*/  IADD3.X R64, R70, R29, RZ, P6, !PT ;  /* 0x0000001d46407210 */ /* 0x000fe400037fe4ff */
[----:B------:R4:W-:Y:S01]  /*5610*/  @P3 STG.E desc[UR18][R50.64+0x20], R69 ;  /* 0x0000204532003986 */ /* 0x0009e2000c101912 */
[----:B------:R-:W-:-:S02]  /*5620*/  ISETP.GT.AND P3, PT, R0, 0x11, P2 ;  /* 0x000000110000780c */ /* 0x000fc40001764270 */
[----:B------:R-:W-:Y:S02]  /*5630*/  LEA R58, P6, R61, UR10, 0x2 ;  /* 0x0000000a3d3a7c11 */ /* 0x000fe4000f8c10ff */
[----:B------:R-:W-:Y:S02]  /*5640*/  IADD3.X R67, R33, R227, R59, P5, !PT ;  /* 0x000000e321437210 */ /* 0x000fe40002ffe43b */
[----:B------:R-:W-:Y:S02]  /*5650*/  LEA.HI.X R59, R61, UR11, R64, 0x2, P6 ;  /* 0x0000000b3d3b7c11 */ /* 0x000fe4000b0f1440 */
[-C--:B------:R-:W-:Y:S01]  /*5660*/  IADD3 R64, P5, R60, R32.reuse, RZ ;  /* 0x000000203c407210 */ /* 0x080fe20007fbe0ff */
[----:B------:R-:W-:-:S04]  /*5670*/  IMAD.WIDE.U32 R60, R24, R32, R66 ;  /* 0x00000020183c7225 */ /* 0x000fc800078e0042 */
[----:B----4-:R-:W-:Y:S08]  /*5680*/  @!P3 BRA `(.L_x_47) ;  /* 0x000000000004b947 */ /* 0x010ff00003800000 */
[----:B------:R4:W5:Y:S02]  /*5690*/  LDG.E.LTC128B R35, desc[UR18][R56.64+0x20] ;  /* 0x0000201238237981 */ /* 0x000964000c1e1920 */
.L_x_47:
[----:B------:R-:W-:Y:S05]  /*56a0*/  BSYNC B1 ;  /* 0x0000000000017941 */ /* 0x000fea0003800000 */
.L_x_46:
[----:B-----5:R-:W-:Y:S01]  /*56b0*/  FMUL R68, R35, UR21 ;  /* 0x0000001523447c20 */ /* 0x020fe20008400000 */
[----:B------:R-:W-:Y:S01]  /*56c0*/  IADD3 R69, P6, R64, R30, RZ ;  /* 0x0000001e40457210 */ /* 0x000fe20007fde0ff */
[----:B------:R-:W-:Y:S01]  /*56d0*/  IMAD.X R65, R70, 0x1, R33, P5 ;  /* 0x0000000146417824 */ /* 0x000fe200028e0621 */
[----:B------:R-:W-:Y:S01]  /*56e0*/  IADD3 R72, P5, R4, R60, RZ ;  /* 0x0000003c04487210 */ /* 0x000fe20007fbe0ff */
[----:B------:R-:W-:Y:S01]  /*56f0*/  FFMA R217, R217, UR20, R68 ;  /* 0x00000014d9d97c23 */ /* 0x000fe20008000044 */
[----:B------:R-:W-:Y:S01]  /*5700*/  BSSY B1, `(.L_x_48) ;  /* 0x000000c000017945 */ /* 0x000fe20003800000 */
[----:B------:R-:W-:Y:S01]  /*5710*/  IMAD.X R60, R65, 0x1, R29, P6 ;  /* 0x00000001413c7824 */ /* 0x000fe200030e061d */
[----:B------:R-:W-:Y:S02]  /*5720*/  LEA R70, P6, R69, UR10, 0x2 ;  /* 0x0000000a45467c11 */ /* 0x000fe4000f8c10ff */
[----:B------:R0:W-:Y:S01]  /*5730*/  @P3 STG.E desc[UR18][R54.64+0x20], R217 ;  /* 0x000020d936003986 */ /* 0x0001e2000c101912 */
[----:B------:R-:W-:-:S02]  /*5740*/  ISETP.GT.AND P3, PT, R0, 0x18, P1 ;  /* 0x000000180000780c */ /* 0x000fc40000f64270 */
[----:B------:R-:W-:Y:S02]  /*5750*/  IADD3.X R73, R5, R3, R61, P5, !PT ;  /* 0x0000000305497210 */ /* 0x000fe40002ffe43d */
[----:B------:R-:W-:Y:S01]  /*5760*/  LEA.HI.X R71, R69, UR11, R60, 0x2, P6 ;  /* 0x0000000b45477c11 */ /* 0x000fe2000b0f143c */
[----:B------:R-:W-:Y:S01]  /*5770*/  IMAD.WIDE.U32 R68, R32, 0x7, R62 ;  /* 0x0000000720447825 */ /* 0x000fe200078e003e */
[----:B------:R-:W-:-:S03]  /*5780*/  IADD3 R60, P5, R25, R50, RZ ;  /* 0x00000032193c7210 */ /* 0x000fc60007fbe0ff */
[----:B------:R-:W-:-:S04]  /*5790*/  IMAD.WIDE.U32 R62, R6, UR23, R72 ;  /* 0x00000017063e7c25 */ /* 0x000fc8000f8e0048 */
[----:B0-----:R-:W-:Y:S06]  /*57a0*/  @!P3 BRA `(.L_x_49) ;  /* 0x000000000004b947 */ /* 0x001fec0003800000 */
[----:B------:R0:W5:Y:S02]  /*57b0*/  LDG.E.LTC128B R35, desc[UR18][R58.64] ;  /* 0x000000123a237981 */ /* 0x000164000c1e1920 */
.L_x_49:
[----:B------:R-:W-:Y:S05]  /*57c0*/  BSYNC B1 ;  /* 0x0000000000017941 */ /* 0x000fea0003800000 */
.L_x_48:
[----:B0----5:R-:W-:Y:S01]  /*57d0*/  FMUL R59, R35, UR21 ;  /* 0x00000015233b7c20 */ /* 0x021fe20008400000 */
[----:B------:R-:W-:Y:S01]  /*57e0*/  IMAD.X R61, R34, 0x1, R51, P5 ;  /* 0x00000001223d7824 */ /* 0x000fe200028e0633 */
[----:B------:R-:W-:Y:S01]  /*57f0*/  IADD3 R68, P6, R68, R32, RZ ;  /* 0x0000002044447210 */ /* 0x000fe20007fde0ff */
[----:B------:R-:W-:Y:S02]  /*5800*/  VIADD R63, R63, UR6 ;  /* 0x000000063f3f7c36 */ /* 0x000fe40008000000 */
[----:B------:R-:W-:Y:S01]  /*5810*/  FFMA R75, R216, UR20, R59 ;  /* 0x00000014d84b7c23 */ /* 0x000fe2000800003b */
[----:B------:R-:W-:Y:S01]  /*5820*/  LEA R58, P5, R62, UR10, 0x2 ;  /* 0x0000000a3e3a7c11 */ /* 0x000fe2000f8a10ff */
[----:B------:R-:W-:Y:S01]  /*5830*/  BSSY B1, `(.L_x_50) ;  /* 0x0000009000017945 */ /* 0x000fe20003800000 */
[----:B------:R-:W-:Y:S02]  /*5840*/  IADD3.X R69, R33, R227, R69, P6, !PT ;  /* 0x000000e321457210 */ /* 0x000fe400037fe445 */
[----:B------:R0:W-:Y:S01]  /*5850*/  @P3 STG.E desc[UR18][R60.64], R75 ;  /* 0x0000004b3c003986 */ /* 0x0001e2000c101912 */
[----:B------:R-:W-:-:S02]  /*5860*/  ISETP.GT.AND P3, PT, R0, 0x19, P1 ;  /* 0x000000190000780c */ /* 0x000fc40000f64270 */
[----:B------:R-:W-:Y:S01]  /*5870*/  LEA.HI.X R59, R62, UR11, R63, 0x2, P5 ;  /* 0x0000000b3e3b7c11 */ /* 0x000fe2000a8f143f */
[----:B------:R-:W-:Y:S01]  /*5880*/  IMAD.WIDE.U32 R72, R24, R32, R68 ;  /* 0x0000002018487225 */ /* 0x000fe200078e0044 */
[----:B------:R-:W-:-:S09]  /*5890*/  IADD3 R62, P5, R25, R54, RZ ;  /* 0x00000036193e7210 */ /* 0x000fd20007fbe0ff */
[----:B0-----:R-:W-:Y:S05]  /*58a0*/  @!P3 BRA `(.L_x_51) ;  /* 0x000000000004b947 */ /* 0x001fea0003800000 */
[----:B------:R0:W5:Y:S02]  /*58b0*/  LDG.E.LTC128B R35, desc[UR18][R70.64] ;  /* 0x0000001246237981 */ /* 0x000164000c1e1920 */
.L_x_51:
[----:B------:R-:W-:Y:S05]  /*58c0*/  BSYNC B1 ;  /* 0x0000000000017941 */ /* 0x000fea0003800000 */
.L_x_50:
[----:B-----5:R-:W-:Y:S01]  /*58d0*/  FMUL R74, R35, UR21 ;  /* 0x00000015234a7c20 */ /* 0x020fe20008400000 */
[----:B------:R-:W-:Y:S01]  /*58e0*/  IADD3.X R63, R34, R55, RZ, P5, !PT ;  /* 0x00000037223f7210 */ /* 0x000fe20002ffe4ff */
[----:B------:R-:W-:Y:S01]  /*58f0*/  BSSY B1, `(.L_x_52) ;  /* 0x0000008000017945 */ /* 0x000fe20003800000 */
[----:B------:R-:W-:Y:S01]  /*5900*/  ISETP.GT.AND P5, PT, R0, 0x18, P2 ;  /* 0x000000180000780c */ /* 0x000fe200017a4270 */
[----:B------:R-:W-:Y:S01]  /*5910*/  FFMA R215, R215, UR20, R74 ;  /* 0x00000014d7d77c23 */ /* 0x000fe2000800004a */
[----:B0-----:R-:W-:-:S04]  /*5920*/  IADD3 R70, P6, R4, R72, RZ ;  /* 0x0000004804467210 */ /* 0x001fc80007fde0ff */
[----:B------:R0:W-:Y:S01]  /*5930*/  @P3 STG.E desc[UR18][R62.64], R215 ;  /* 0x000000d73e003986 */ /* 0x0001e2000c101912 */
[----:B------:R-:W-:-:S06]  /*5940*/  IADD3.X R71, R5, R3, R73, P6, !PT ;  /* 0x0000000305477210 */ /* 0x000fcc00037fe449 */
[----:B------:R-:W-:Y:S05]  /*5950*/  @!P5 BRA `(.L_x_53) ;  /* 0x000000000004d947 */ /* 0x000fea0003800000 */
[----:B------:R0:W5:Y:S02]  /*5960*/  LDG.E.LTC128B R35, desc[UR18][R58.64+0x20] ;  /* 0x000020123a237981 */ /* 0x000164000c1e1920 */
.L_x_53:
[----:B------:R-:W-:Y:S05]  /*5970*/  BSYNC B1 ;  /* 0x0000000000017941 */ /* 0x000fea0003800000 */
.L_x_52:
[----:B-----5:R-:W-:Y:S01]  /*5980*/  FMUL R73, R35, UR21 ;  /* 0x0000001523497c20 */ /* 0x020fe20008400000 */
[----:B------:R-:W-:Y:S01]  /*5990*/  IMAD.WIDE.U32 R70, R6, UR23, R70 ;  /* 0x0000001706467c25 */ /* 0x000fe2000f8e0046 */
[----:B------:R-:W-:Y:S03]  /*59a0*/  BSSY B1, `(.L_x_54) ;  /* 0x000000d000017945 */ /* 0x000fe60003800000 */
[----:B------:R-:W-:Y:S01]  /*59b0*/  FFMA R75, R214, UR20, R73 ;  /* 0x00000014d64b7c23 */ /* 0x000fe20008000049 */
[----:B------:R-:W-:Y:S01]  /*59c0*/  IMAD.WIDE.U32 R72, R32, 0x7, R64 ;  /* 0x0000000720487825 */ /* 0x000fe200078e0040 */
[----:B------:R-:W-:-:S03]  /*59d0*/  LEA R64, P3, R70, UR10, 0x2 ;  /* 0x0000000a46407c11 */ /* 0x000fc6000f8610ff */
[----:B------:R0:W-:Y:S01]  /*59e0*/  @P5 STG.E desc[UR18][R60.64+0x20], R75 ;  /* 0x0000204b3c005986 */ /* 0x0001e2000c101912 */
[----:B------:R-:W-:Y:S01]  /*59f0*/  ISETP.GT.AND P5, PT, R0, 0x19, P2 ;  /* 0x000000190000780c */ /* 0x000fe200017a4270 */
[----:B------:R-:W-:Y:S01]  /*5a00*/  VIADD R65, R71, UR6 ;  /* 0x0000000647417c36 */ /* 0x000fe20008000000 */
[----:B------:R-:W-:Y:S01]  /*5a10*/  IADD3 R71, P6, R30, R72, RZ ;  /* 0x000000481e477210 */ /* 0x000fe20007fde0ff */
[----:B------:R-:W-:-:S03]  /*5a20*/  IMAD.WIDE.U32 R66, R32, 0x7, R66 ;  /* 0x0000000720427825 */ /* 0x000fc600078e0042 */
[----:B------:R-:W-:Y:S01]  /*5a30*/  LEA.HI.X R65, R70, UR11, R65, 0x2, P3 ;  /* 0x0000000b46417c11 */ /* 0x000fe200098f1441 */
[----:B------:R-:W-:-:S06]  /*5a40*/  IMAD.IADD R78, R227, 0x1, R73 ;  /* 0x00000001e34e7824 */ /* 0x000fcc00078e0249 */
[----:B0-----:R-:W-:Y:S05]  /*5a50*/  @!P5 BRA `(.L_x_55) ;  /* 0x000000000004d947 */ /* 0x001fea0003800000 */
[----:B------:R0:W5:Y:S02]  /*5a60*/  LDG.E.LTC128B R35, desc[UR18][R64.64+0x20] ;  /* 0x0000201240237981 */ /* 0x000164000c1e1920 */
.L_x_55:
[----:B------:R-:W-:Y:S05]  /*5a70*/  BSYNC B1 ;  /* 0x0000000000017941 */ /* 0x000fea0003800000 */
.L_x_54:
[----:B-----5:R-:W-:Y:S01]  /*5a80*/  FMUL R76, R35, UR21 ;  /* 0x00000015234c7c20 */ /* 0x020fe20008400000 */
[----:B------:R-:W-:Y:S01]  /*5a90*/  IADD3 R74, P3, R66, R32, RZ ;  /* 0x00000020424a7210 */ /* 0x000fe20007f7e0ff */
[----:B------:R-:W-:Y:S01]  /*5aa0*/  IMAD.X R66, R78, 0x1, R29, P6 ;  /* 0x000000014e427824 */ /* 0x000fe200030e061d */
[----:B------:R-:W-:Y:S01]  /*5ab0*/  LEA R70, P6, R71, UR10, 0x2 ;  /* 0x0000000a47467c11 */ /* 0x000fe2000f8c10ff */
[----:B------:R-:W-:Y:S01]  /*5ac0*/  FFMA R213, R213, UR20, R76 ;  /* 0x00000014d5d57c23 */ /* 0x000fe2000800004c */
[----:B------:R-:W-:Y:S01]  /*5ad0*/  IADD3.X R75, R33, R227, R67, P3, !PT ;  /* 0x000000e3214b7210 */ /* 0x000fe20001ffe443 */
[----:B------:R-:W-:Y:S01]  /*5ae0*/  BSSY B1, `(.L_x_56) ;  /* 0x000000f000017945 */ /* 0x000fe20003800000 */
[----:B------:R-:W-:Y:S01]  /*5af0*/  LEA.HI.X R71, R71, UR11, R66, 0x2, P6 ;  /* 0x0000000b47477c11 */ /* 0x000fe2000b0f1442 */
[----:B------:R-:W-:Y:S01]  /*5b00*/  IMAD.WIDE.U32 R68, R32, 0x7, R68 ;  /* 0x0000000720447825 */ /* 0x000fe200078e0044 */
[----:B------:R0:W-:Y:S01]  /*5b10*/  @P5 STG.E desc[UR18][R62.64+0x20], R213 ;  /* 0x000020d53e005986 */ /* 0x0001e2000c101912 */
[----:B------:R-:W-:-:S02]  /*5b20*/  ISETP.GT.AND P5, PT, R0, 0x20, P1 ;  /* 0x000000200000780c */ /* 0x000fc40000fa4270 */
[----:B------:R-:W-:Y:S01]  /*5b30*/  IADD3 R66, P6, R25, R60, RZ ;  /* 0x0000003c19427210 */ /* 0x000fe20007fde0ff */
[-C--:B------:R-:W-:Y:S01]  /*5b40*/  IMAD.WIDE.U32 R76, R24, R32.reuse, R74 ;  /* 0x00000020184c7225 */ /* 0x080fe200078e004a */
[----:B------:R-:W-:-:S03]  /*5b50*/  IADD3 R72, P3, R72, R32, RZ ;  /* 0x0000002048487210 */ /* 0x000fc60007f7e0ff */
[----:B------:R-:W-:Y:S01]  /*5b60*/  IMAD.X R67, R34, 0x1, R61, P6 ;  /* 0x0000000122437824 */ /* 0x000fe200030e063d */
[----:B------:R-:W-:Y:S02]  /*5b70*/  IADD3 R76, P6, R4, R76, RZ ;  /* 0x0000004c044c7210 */ /* 0x000fe40007fde0ff */
[----:B------:R-:W-:Y:S02]  /*5b80*/  IADD3.X R73, R78, R33, RZ, P3, !PT ;  /* 0x000000214e497210 */ /* 0x000fe40001ffe4ff */
[----:B------:R-:W-:Y:S02]  /*5b90*/  IADD3 R80, P3, R72, R30, RZ ;  /* 0x0000001e48507210 */ /* 0x000fe40007f7e0ff */
[----:B------:R-:W-:Y:S01]  /*5ba0*/  IADD3.X R77, R5, R3, R77, P6, !PT ;  /* 0x00000003054d7210 */ /* 0x000fe200037fe44d */
[----:B0-----:R-:W-:Y:S10]  /*5bb0*/  @!P5 BRA `(.L_x_57) ;  /* 0x000000000004d947 */ /* 0x001ff40003800000 */
[----:B------:R0:W5:Y:S02]  /*5bc0*/  LDG.E.LTC128B R35, desc[UR18][R70.64] ;  /* 0x0000001246237981 */ /* 0x000164000c1e1920 */
.L_x_57:
[----:B------:R-:W-:Y:S05]  /*5bd0*/  BSYNC B1 ;  /* 0x0000000000017941 */ /* 0x000fea0003800000 */
.L_x_56:
[----:B------:R-:W-:Y:S01]  /*5be0*/  IMAD.X R81, R73, 0x1, R29, P3 ;  /* 0x0000000149517824 */ /* 0x000fe200018e061d */
[----:B------:R-:W-:Y:S01]  /*5bf0*/  IADD3 R78, P6, R68, R32, RZ ;  /* 0x00000020444e7210 */ /* 0x000fe20007fde0ff */
[----:B0----5:R-:W-:Y:S01]  /*5c00*/  FMUL R71, R35, UR21 ;  /* 0x0000001523477c20 */ /* 0x021fe20008400000 */
[----:B------:R-:W-:Y:S01]  /*5c10*/  LEA R68, P3, R80, UR10, 0x2 ;  /* 0x0000000a50447c11 */ /* 0x000fe2000f8610ff */
[----:B------:R-:W-:Y:S01]  /*5c20*/  BSSY B1, `(.L_x_58) ;  /* 0x000000b000017945 */ /* 0x000fe20003800000 */
[----:B------:R-:W-:Y:S01]  /*5c30*/  IADD3.X R79, R33, R227, R69, P6, !PT ;  /* 0x000000e3214f7210 */ /* 0x000fe200037fe445 */
[----:B------:R-:W-:Y:S01]  /*5c40*/  FFMA R83, R212, UR20, R71 ;  /* 0x00000014d4537c23 */ /* 0x000fe20008000047 */
[----:B------:R-:W-:Y:S01]  /*5c50*/  LEA.HI.X R69, R80, UR11, R81, 0x2, P3 ;  /* 0x0000000b50457c11 */ /* 0x000fe200098f1451 */
[----:B------:R-:W-:Y:S01]  /*5c60*/  IMAD.WIDE.U32 R76, R6, UR23, R76 ;  /* 0x00000017064c7c25 */ /* 0x000fe2000f8e004c */
[----:B------:R-:W-:Y:S02]  /*5c70*/  ISETP.GT.AND P3, PT, R0, 0x21, P1 ;  /* 0x000000210000780c */ /* 0x000fe40000f64270 */
[----:B------:R0:W-:Y:S01]  /*5c80*/  @P5 STG.E desc[UR18][R66.64], R83 ;  /* 0x0000005342005986 */ /* 0x0001e2000c101912 */
[----:B------:R-:W-:Y:S01]  /*5c90*/  IADD3 R70, P5, R25, R62, RZ ;  /* 0x0000003e19467210 */ /* 0x000fe20007fbe0ff */
[----:B------:R-:W-:-:S09]  /*5ca0*/  IMAD.WIDE.U32 R80, R24, R32, R78 ;  /* 0x0000002018507225 */ /* 0x000fd200078e004e */
[----:B------:R-:W-:Y:S05]  /*5cb0*/  @!P3 BRA `(.L_x_59) ;  /* 0x000000000004b947 */ /* 0x000fea0003800000 */
[----:B------:R0:W5:Y:S02]  /*5cc0*/  LDG.E.LTC128B R35, desc[UR18][R68.64] ;  /* 0x0000001244237981 */ /* 0x000164000c1e1920 */
.L_x_59:
[----:B------:R-:W-:Y:S05]  /*5cd0*/  BSYNC B1 ;  /* 0x0000000000017941 */ /* 0x000fea0003800000 */
.L_x_58:
[----:B------:R-:W-:Y:S01]  /*5ce0*/  IADD3 R82, P6, R4, R80, RZ ;  /* 0x0000005004527210 */ /* 0x000fe20007fde0ff */
[----:B-----5:R-:W-:Y:S01]  /*5cf0*/  FMUL R80, R35, UR21 ;  /* 0x0000001523507c20 */ /* 0x020fe20008400000 */
[----:B------:R-:W-:Y:S01]  /*5d00*/  IMAD.X R71, R34, 0x1, R63, P5 ;  /* 0x0000000122477824 */ /* 0x000fe200028e063f */
[----:B0-----:R-:W-:Y:S01]  /*5d10*/  LEA R68, P5, R76, UR10, 0x2 ;  /* 0x0000000a4c447c11 */ /* 0x001fe2000f8a10ff */
[----:B------:R-:W-:Y:S02]  /*5d20*/  VIADD R69, R77, UR6 ;  /* 0x000000064d457c36 */ /* 0x000fe40008000000 */
[----:B------:R-:W-:Y:S01]  /*5d30*/  FFMA R211, R211, UR20, R80 ;  /* 0x00000014d3d37c23 */ /* 0x000fe20008000050 */
[----:B------:R-:W-:Y:S01]  /*5d40*/  IADD3.X R83, R5, R3, R81, P6, !PT ;  /* 0x0000000305537210 */ /* 0x000fe200037fe451 */
[----:B------:R-:W-:Y:S01]  /*5d50*/  IMAD.WIDE.U32 R80, R32, 0x7, R74 ;  /* 0x0000000720507825 */ /* 0x000fe200078e004a */
[----:B------:R-:W-:Y:S01]  /*5d60*/  BSSY B1, `(.L_x_60) ;  /* 0x000000d000017945 */ /* 0x000fe20003800000 */
[----:B------:R-:W-:Y:S01]  /*5d70*/  LEA.HI.X R69, R76, UR11, R69, 0x2, P5 ;  /* 0x0000000b4c457c11 */ /* 0x000fe2000a8f1445 */
[----:B------:R0:W-:Y:S01]  /*5d80*/  @P3 STG.E desc[UR18][R70.64], R211 ;  /* 0x000000d346003986 */ /* 0x0001e2000c101912 */
[----:B------:R-:W-:Y:S01]  /*5d90*/  ISETP.GT.AND P3, PT, R0, 0x20, P2 ;  /* 0x000000200000780c */ /* 0x000fe20001764270 */
[----:B------:R-:W-:Y:S01]  /*5da0*/  IMAD.WIDE.U32 R82, R6, UR23, R82 ;  /* 0x0000001706527c25 */ /* 0x000fe2000f8e0052 */
[----:B------:R-:W-:-:S03]  /*5db0*/  IADD3 R74, P5, R80, R32, RZ ;  /* 0x00000020504a7210 */ /* 0x000fc60007fbe0ff */
[----:B------:R-:W-:Y:S01]  /*5dc0*/  IMAD.WIDE.U32 R76, R32, 0x7, R72 ;  /* 0x00000007204c7825 */ /* 0x000fe200078e0048 */
[----:B------:R-:W-:-:S03]  /*5dd0*/  LEA R72, P6, R82, UR10, 0x2 ;  /* 0x0000000a52487c11 */ /* 0x000fc6000f8c10ff */
[----:B------:R-:W-:Y:S01]  /*5de0*/  VIADD R73, R83, UR6 ;  /* 0x0000000653497c36 */ /* 0x000fe20008000000 */
[----:B------:R-:W-:-:S04]  /*5df0*/  IADD3 R86, R227, R77, RZ ;  /* 0x0000004de3567210 */ /* 0x000fc80007ffe0ff */
[----:B------:R-:W-:Y:S01]  /*5e00*/  LEA.HI.X R73, R82, UR11, R73, 0x2, P6 ;  /* 0x0000000b52497c11 */ /* 0x000fe2000b0f1449 */
[----:B0-----:R-:W-:Y:S06]  /*5e10*/  @!P3 BRA `(.L_x_61) ;  /* 0x000000000004b947 */ /* 0x001fec0003800000 */
[----:B------:R0:W5:Y:S02]  /*5e20*/  LDG.E.LTC128B R35, desc[UR18][R68.64+0x20] ;  /* 0x0000201244237981 */ /* 0x000164000c1e1920 */
.L_x_61:
[----:B------:R-:W-:Y:S05]  /*5e30*/  BSYNC B1 ;  /* 0x0000000000017941 */ /* 0x000fea0003800000 */
.L_x_60:
[----:B-----5:R-:W-:Y:S01]  /*5e40*/  FMUL R77, R35, UR21 ;  /* 0x00000015234d7c20 */ /* 0x020fe20008400000 */
[----:B------:R-:W-:Y:S01]  /*5e50*/  IADD3 R83, P6, R30, R76, RZ ;  /* 0x0000004c1e537210 */ /* 0x000fe20007fde0ff */
[----:B------:R-:W-:Y:S01]  /*5e60*/  BSSY B1, `(.L_x_62) ;  /* 0x000000f000017945 */ /* 0x000fe20003800000 */
[----:B------:R-:W-:Y:S01]  /*5e70*/  IADD3.X R75, R33, R227, R81, P5, !PT ;  /* 0x000000e3214b7210 */ /* 0x000fe20002ffe451 */
[----:B------:R-:W-:Y:S01]  /*5e80*/  FFMA R85, R210, UR20, R77 ;  /* 0x00000014d2557c23 */ /* 0x000fe2000800004d */
[----:B------:R-:W-:Y:S01]  /*5e90*/  LEA R82, P5, R83, UR10, 0x2 ;  /* 0x0000000a53527c11 */ /* 0x000fe2000f8a10ff */
[----:B------:R-:W-:Y:S01]  /*5ea0*/  IMAD.X R84, R86, 0x1, R29, P6 ;  /* 0x0000000156547824 */ /* 0x000fe200030e061d */
[-C--:B------:R-:W-:Y:S01]  /*5eb0*/  IADD3 R76, P6, R76, R32.reuse, RZ ;  /* 0x000000204c4c7210 */ /* 0x080fe20007fde0ff */
[----:B------:R-:W-:Y:S01]  /*5ec0*/  IMAD.WIDE.U32 R80, R24, R32, R74 ;  /* 0x0000002018507225 */ /* 0x000fe200078e004a */
[----:B------:R0:W-:Y:S01]  /*5ed0*/  @P3 STG.E desc[UR18][R66.64+0x20], R85 ;  /* 0x0000205542003986 */ /* 0x0001e2000c101912 */
[----:B------:R-:W-:-:S02]  /*5ee0*/  ISETP.GT.AND P3, PT, R0, 0x21, P2 ;  /* 0x000000210000780c */ /* 0x000fc40001764270 */
[----:B------:R-:W-:Y:S01]  /*5ef0*/  LEA.HI.X R83, R83, UR11, R84, 0x2, P5 ;  /* 0x0000000b53537c11 */ /* 0x000fe2000a8f1454 */
[----:B------:R-:W-:Y:S01]  /*5f00*/  IMAD.WIDE.U32 R78, R32, 0x7, R78 ;  /* 0x00000007204e7825 */ /* 0x000fe200078e004e */
[----:B------:R-:W-:-:S03]  /*5f10*/  IADD3 R88, P5, R4, R80, RZ ;  /* 0x0000005004587210 */ /* 0x000fc60007fbe0ff */
[----:B------:R-:W-:-:S06]  /*5f20*/  IMAD.X R77, R86, 0x1, R33, P6 ;  /* 0x00000001564d7824 */ /* 0x000fcc00030e0621 */
[----:B0-----:R-:W-:Y:S05]  /*5f30*/  @!P3 BRA `(.L_x_63) ;  /* 0x000000000004b947 */ /* 0x001fea0003800000 */
[----:B------:R0:W5:Y:S02]  /*5f40*/  LDG.E.LTC128B R35, desc[UR18][R72.64+0x20] ;  /* 0x0000201248237981 */ /* 0x000164000c1e1920 */
.L_x_63:
[----:B------:R-:W-:Y:S05]  /*5f50*/  BSYNC B1 ;  /* 0x0000000000017941 */ /* 0x000fea0003800000 */
.L_x_62:
[----:B-----5:R-:W-:Y:S01]  /*5f60*/  FMUL R80, R35, UR21 ;  /* 0x0000001523507c20 */ /* 0x020fe20008400000 */
[----:B------:R-:W-:Y:S01]  /*5f70*/  IADD3 R85, P6, R76, R30, RZ ;  /* 0x0000001e4c557210 */ /* 0x000fe20007fde0ff */
[----:B------:R-:W-:Y:S01]  /*5f80*/  BSSY B1, `(.L_x_64) ;  /* 0x000000e000017945 */ /* 0x000fe20003800000 */
[----:B------:R-:W-:Y:S01]  /*5f90*/  IADD3.X R89, R5, R3, R81, P5, !PT ;  /* 0x0000000305597210 */ /* 0x000fe20002ffe451 */
[----:B------:R-:W-:Y:S01]  /*5fa0*/  FFMA R209, R209, UR20, R80 ;  /* 0x00000014d1d17c23 */ /* 0x000fe20008000050 */
[----:B------:R-:W-:Y:S01]  /*5fb0*/  LEA R84, P5, R85, UR10, 0x2 ;  /* 0x0000000a55547c11 */ /* 0x000fe2000f8a10ff */
[----:B------:R-:W-:Y:S01]  /*5fc0*/  IMAD.X R80, R77, 0x1, R29, P6 ;  /* 0x000000014d507824 */ /* 0x000fe200030e061d */
[----:B------:R-:W-:Y:S02]  /*5fd0*/  IADD3 R78, P6, R78, R32, RZ ;  /* 0x000000204e4e7210 */ /* 0x000fe40007fde0ff */
[----:B------:R0:W-:Y:S02]  /*5fe0*/  @P3 STG.E desc[UR18][R70.64+0x20], R209 ;  /* 0x000020d146003986 */ /* 0x0001e4000c101912 */
[----:B------:R-:W-:-:S02]  /*5ff0*/  LEA.HI.X R85, R85, UR11, R80, 0x2, P5 ;  /* 0x0000000b55557c11 */ /* 0x000fc4000a8f1450 */
[----:B------:R-:W-:Y:S02]  /*6000*/  ISETP.GT.AND P5, PT, R0, 0x28, P1 ;  /* 0x000000280000780c */ /* 0x000fe40000fa4270 */
[----:B------:R-:W-:Y:S02]  /*6010*/  IADD3.X R79, R33, R227, R79, P6, !PT ;  /* 0x000000e3214f7210 */ /* 0x000fe400037fe44f */
[----:B------:R-:W-:Y:S01]  /*6020*/  IADD3 R80, P3, R25, R66, RZ ;  /* 0x0000004219507210 */ /* 0x000fe20007f7e0ff */
[----:B------:R-:W-:-:S08]  /*6030*/  IMAD.WIDE.U32 R86, R24, R32, R78 ;  /* 0x0000002018567225 */ /* 0x000fd000078e004e */
[----:B0-----:R-:W-:Y:S05]  /*6040*/  @!P5 BRA `(.L_x_65) ;  /* 0x000000000004d947 */ /* 0x001fea0003800000 */
[----:B------:R0:W5:Y:S02]  /*6050*/  LDG.E.LTC128B R35, desc[UR18][R82.64] ;  /* 0x0000001252237981 */ /* 0x000164000c1e1920 */
.L_x_65:
[----:B------:R-:W-:Y:S05]  /*6060*/  BSYNC B1 ;  /* 0x0000000000017941 */ /* 0x000fea0003800000 */
.L_x_64:
[----:B0----5:R-:W-:Y:S01]  /*6070*/  FMUL R83, R35, UR21 ;  /* 0x0000001523537c20 */ /* 0x021fe20008400000 */
[----:B------:R-:W-:Y:S01]  /*6080*/  IMAD.X R81, R34, 0x1, R67, P3 ;  /* 0x0000000122517824 */ /* 0x000fe200018e0643 */
[----:B------:R-:W-:Y:S01]  /*6090*/  ISETP.GT.AND P3, PT, R0, 0x29, P1 ;  /* 0x000000290000780c */ /* 0x000fe20000f64270 */
[----:B------:R-:W-:Y:S01]  /*60a0*/  BSSY B1, `(.L_x_66) ;  /* 0x0000007000017945 */ /* 0x000fe20003800000 */
[----:B------:R-:W-:Y:S01]  /*60b0*/  FFMA R83, R208, UR20, R83 ;  /* 0x00000014d0537c23 */ /* 0x000fe20008000053 */
[----:B------:R-:W-:-:S04]  /*60c0*/  IADD3 R90, P6, R4, R86, RZ ;  /* 0x00000056045a7210 */ /* 0x000fc80007fde0ff */
[----:B------:R0:W-:Y:S01]  /*60d0*/  @P5 STG.E desc[UR18][R80.64], R83 ;  /* 0x0000005350005986 */ /* 0x0001e2000c101912 */
[----:B------:R-:W-:-:S05]  /*60e0*/  IADD3.X R91, R5, R3, R87, P6, !PT ;  /* 0x00000003055b7210 */ /* 0x000fca00037fe457 */
[----:B------:R-:W-:Y:S05]  /*60f0*/  @!P3 BRA `(.L_x_67) ;  /* 0x000000000004b947 */ /* 0x000fea0003800000 */
[----:B------:R0:W5:Y:S02]  /*6100*/  LDG.E.LTC128B R35, desc[UR18][R84.64] ;  /* 0x0000001254237981 */ /* 0x000164000c1e1920 */
.L_x_67:
[----:B------:R-:W-:Y:S05]  /*6110*/  BSYNC B1 ;  /* 0x0000000000017941 */ /* 0x000fea0003800000 */
.L_x_66:
[----:B------:R-:W-:Y:S01]  /*6120*/  IADD3 R82, P5, R25, R70, RZ ;  /* 0x0000004619527210 */ /* 0x000fe20007fbe0ff */
[----:B------:R-:W-:-:S04]  /*6130*/  IMAD.WIDE.U32 R88, R6, UR23, R88 ;  /* 0x0000001706587c25 */ /* 0x000fc8000f8e0058 */
[----:B-----5:R-:W-:Y:S01]  /*6140*/  FMUL R92, R35, UR21 ;  /* 0x00000015235c7c20 */ /* 0x020fe20008400000 */
[----:B------:R-:W-:Y:S01]  /*6150*/  BSSY B1, `(.L_x_68) ;  /* 0x0000016000017945 */ /* 0x000fe20003800000 */
[----:B0-----:R-:W-:Y:S01]  /*6160*/  IADD3.X R83, R34, R71, RZ, P5, !PT ;  /* 0x0000004722537210 */ /* 0x001fe20002ffe4ff */
[----:B------:R-:W-:Y:S01]  /*6170*/  VIADD R87, R89, UR6 ;  /* 0x0000000659577c36 */ /* 0x000fe20008000000 */
[----:B------:R-:W-:Y:S01]  /*6180*/  LEA R86, P5, R88, UR10, 0x2 ;  /* 0x0000000a58567c11 */ /* 0x000fe2000f8a10ff */
[----:B------:R-:W-:-:S04]  /*6190*/  IMAD.WIDE.U32 R90, R6, UR23, R90 ;  /* 0x00000017065a7c25 */ /* 0x000fc8000f8e005a */
[----:B------:R-:W-:Y:S01]  /*61a0*/  FFMA R207, R207, UR20, R92 ;  /* 0x00000014cfcf7c23 */ /* 0x000fe2000800005c */
[----:B------:R-:W-:Y:S01]  /*61b0*/  LEA.HI.X R87, R88, UR11, R87, 0x2, P5 ;  /* 0x0000000b58577c11 */ /* 0x000fe2000a8f1457 */
[----:B------:R-:W-:Y:S01]  /*61c0*/  VIADD R85, R91, UR6 ;  /* 0x000000065b557c36 */ /* 0x000fe20008000000 */
[----:B------:R-:W-:Y:S01]  /*61d0*/  LEA R84, P6, R90, UR10, 0x2 ;  /* 0x0000000a5a547c11 */ /* 0x000fe2000f8c10ff */
[----:B------:R-:W-:Y:S01]  /*61e0*/  IMAD.WIDE.U32 R76, R32, 0x7, R76 ;  /* 0x00000007204c7825 */ /* 0x000fe200078e004c */
[----:B------:R-:W-:Y:S01]  /*61f0*/  ISETP.GT.AND P5, PT, R0, 0x28, P2 ;  /* 0x000000280000780c */ /* 0x000fe200017a4270 */
[----:B------:R0:W-:Y:S01]  /*6200*/  @P3 STG.E desc[UR18][R82.64], R207 ;  /* 0x000000cf52003986 */ /* 0x0001e2000c101912 */
[----:B------:R-:W-:Y:S01]  /*6210*/  LEA.HI.X R85, R90, UR11, R85, 0x2, P6 ;  /* 0x0000000b5a557c11 */ /* 0x000fe2000b0f1455 */
[----:B------:R-:W-:Y:S01]  /*6220*/  IMAD.IADD R91, R227, 0x1, R77 ;  /* 0x00000001e35b7824 */ /* 0x000fe200078e024d */
[----:B------:R-:W-:Y:S01]  /*6230*/  IADD3 R89, P6, R30, R76, RZ ;  /* 0x0000004c1e597210 */ /* 0x000fe20007fde0ff */
[----:B------:R-:W-:-:S03]  /*6240*/  IMAD.WIDE.U32 R74, R32, 0x7, R74 ;  /* 0x00000007204a7825 */ /* 0x000fc600078e004a */
[----:B------:R-:W-:Y:S01]  /*6250*/  LEA R88, P3, R89, UR10, 0x2 ;  /* 0x0000000a59587c11 */ /* 0x000fe2000f8610ff */
[----:B------:R-:W-:Y:S01]  /*6260*/  IMAD.X R90, R91, 0x1, R29, P6 ;  /* 0x000000015b5a7824 */ /* 0x000fe200030e061d */
[----:B------:R-:W-:-:S04]  /*6270*/  IADD3 R74, P6, R74, R32, RZ ;  /* 0x000000204a4a7210 */ /* 0x000fc80007fde0ff */
[----:B------:R-:W-:Y:S01]  /*6280*/  IADD3.X R75, R33, R227, R75, P6, !PT ;  /* 0x000000e3214b7210 */ /* 0x000fe200037fe44b */
[----:B0-----:R-:W-:Y:S08]  /*6290*/  @!P5 BRA `(.L_x_69) ;  /* 0x000000000004d947 */ /* 0x001ff00003800000 */
[----:B------:R0:W5:Y:S02]  /*62a0*/  LDG.E.LTC128B R35, desc[UR18][R86.64+0x20] ;  /* 0x0000201256237981 */ /* 0x000164000c1e1920 */
.L_x_69:
[----:B------:R-:W-:Y:S05]  /*62b0*/  BSYNC B1 ;  /* 0x0000000000017941 */ /* 0x000fea0003800000 */
.L_x_68:
[----:B-----5:R-:W-:Y:S01]  /*62c0*/  FMUL R77, R35, UR21 ;  /* 0x00000015234d7c20 */ /* 0x020fe20008400000 */
[----:B------:R-:W-:Y:S01]  /*62d0*/  LEA.HI.X R89, R89, UR11, R90, 0x2, P3 ;  /* 0x0000000b59597c11 */ /* 0x000fe200098f145a */
[-C--:B------:R-:W-:Y:S01]  /*62e0*/  IMAD.WIDE.U32 R94, R24, R32.reuse, R74 ;  /* 0x00000020185e7225 */ /* 0x080fe200078e004a */
[----:B------:R-:W-:-:S03]  /*62f0*/  IADD3 R76, P3, R76, R32, RZ ;  /* 0x000000204c4c7210 */ /* 0x000fc60007f7e0ff */
[----:B------:R-:W-:Y:S01]  /*6300*/  FFMA R97, R206, UR20, R77 ;  /* 0x00000014ce617c23 */ /* 0x000fe2000800004d */
[----:B------:R-:W-:Y:S01]  /*6310*/  BSSY B1, `(.L_x_70) ;  /* 0x000000b000017945 */ /* 0x000fe20003800000 */
[----:B------:R-:W-:Y:S01]  /*6320*/  IMAD.WIDE.U32 R78, R32, 0x7, R78 ;  /* 0x00000007204e7825 */ /* 0x000fe200078e004e */
[----:B------:R-:W-:Y:S02]  /*6330*/  IADD3.X R77, R91, R33, RZ, P3, !PT ;  /* 0x000000215b4d7210 */ /* 0x000fe40001ffe4ff */
[----:B------:R0:W-:Y:S01]  /*6340*/  @P5 STG.E desc[UR18][R80.64+0x20], R97 ;  /* 0x0000206150005986 */ /* 0x0001e2000c101912 */
[----:B------:R-:W-:Y:S02]  /*6350*/  ISETP.GT.AND P5, PT, R0, 0x29, P2 ;  /* 0x000000290000780c */ /* 0x000fe400017a4270 */
[----:B------:R-:W-:Y:S02]  /*6360*/  IADD3 R91, P3, R76, R30, RZ ;  /* 0x0000001e4c5b7210 */ /* 0x000fe40007f7e0ff */
[----:B------:R-:W-:-:S03]  /*6370*/  IADD3 R92, P6, R4, R94, RZ ;  /* 0x0000005e045c7210 */ /* 0x000fc60007fde0ff */
[----:B------:R-:W-:Y:S01]  /*6380*/  IMAD.X R96, R77, 0x1, R29, P3 ;  /* 0x000000014d607824 */ /* 0x000fe200018e061d */
[----:B------:R-:W-:-:S05]  /*6390*/  LEA R90, P3, R91, UR10, 0x2 ;  /* 0x0000000a5b5a7c11 */ /* 0x000fca000f8610ff */
[----:B0-----:R-:W-:Y:S08]  /*63a0*/  @!P5 BRA `(.L_x_71) ;  /* 0x000000000004d947 */ /* 0x001ff00003800000 */
[----:B------:R0:W5:Y:S02]  /*63b0*/  LDG.E.LTC128B R35, desc[UR18][R84.64+0x20] ;  /* 0x0000201254237981 */ /* 0x000164000c1e1920 */
.L_x_71:
[----:B------:R-:W-:Y:S05]  /*63c0*/  BSYNC B1 ;  /* 0x0000000000017941 */ /* 0x000fea0003800000 */
.L_x_70:
[----:B-----5:R-:W-:Y:S01]  /*63d0*/  FMUL R94, R35, UR21 ;  /* 0x00000015235e7c20 */ /* 0x020fe20008400000 */
[----:B------:R-:W-:Y:S01]  /*63e0*/  LEA.HI.X R91, R91, UR11, R96, 0x2, P3 ;  /* 0x0000000b5b5b7c11 */ /* 0x000fe200098f1460 */
[----:B------:R-:W-:Y:S01]  /*63f0*/  BSSY B1, `(.L_x_72) ;  /* 0x0000009000017945 */ /* 0x000fe20003800000 */
[----:B------:R-:W-:Y:S01]  /*6400*/  ISETP.GT.AND P3, PT, R0, 0x30, P1 ;  /* 0x000000300000780c */ /* 0x000fe20000f64270 */
[----:B------:R-:W-:Y:S01]  /*6410*/  FFMA R205, R205, UR20, R94 ;  /* 0x00000014cdcd7c23 */ /* 0x000fe2000800005e */
[----:B------:R-:W-:Y:S02]  /*6420*/  IADD3.X R93, R5, R3, R95, P6, !PT ;  /* 0x00000003055d7210 */ /* 0x000fe400037fe45f */
[----:B------:R-:W-:Y:S02]  /*6430*/  IADD3 R78, P6, R78, R32, RZ ;  /* 0x000000204e4e7210 */ /* 0x000fe40007fde0ff */
[----:B------:R0:W-:Y:S02]  /*6440*/  @P5 STG.E desc[UR18][R82.64+0x20], R205 ;  /* 0x000020cd52005986 */ /* 0x0001e4000c101912 */
[----:B------:R-:W-:-:S05]  /*6450*/  IADD3.X R79, R33, R227, R79, P6, !PT ;  /* 0x000000e3214f7210 */ /* 0x000fca00037fe44f */
[----:B------:R-:W-:Y:S05]  /*6460*/  @!P3 BRA `(.L_x_73) ;  /* 0x000000000004b947 */ /* 0x000fea0003800000 */
[----:B------:R0:W5:Y:S02]  /*6470*/  LDG.E.LTC128B R35, desc[UR18][R88.64] ;  /* 0x0000001258237981 */ /* 0x000164000c1e1920 */
.L_x_73:
[----:B------:R-:W-:Y:S05]  /*6480*/  BSYNC B1 ;  /* 0x0000000000017941 */ /* 0x000fea0003800000 */
.L_x_72:
[----:B0----5:R-:W-:Y:S01]  /*6490*/  FMUL R89, R35, UR21 ;  /* 0x0000001523597c20 */ /* 0x021fe20008400000 */
[----:B------:R-:W-:Y:S01]  /*64a0*/  IADD3 R88, P5, R25, R80, RZ ;  /* 0x0000005019587210 */ /* 0x000fe20007fbe0ff */
[----:B------:R-:W-:Y:S01]  /*64b0*/  IMAD.WIDE.U32 R98, R6, UR23, R92 ;  /* 0x0000001706627c25 */ /* 0x000fe2000f8e005c */
[----:B------:R-:W-:Y:S03]  /*64c0*/  BSSY B1, `(.L_x_74) ;  /* 0x000000c000017945 */ /* 0x000fe60003800000 */
[----:B------:R-:W-:Y:S01]  /*64d0*/  FFMA R101, R204, UR20, R89 ;  /* 0x00000014cc657c23 */ /* 0x000fe20008000059 */
[----:B------:R-:W-:Y:S01]  /*64e0*/  IMAD.X R89, R34, 0x1, R81, P5 ;  /* 0x0000000122597824 */ /* 0x000fe200028e0651 */
[----:B------:R-:W-:Y:S01]  /*64f0*/  LEA R92, P6, R98, UR10, 0x2 ;  /* 0x0000000a625c7c11 */ /* 0x000fe2000f8c10ff */
[----:B------:R-:W-:-:S03]  /*6500*/  IMAD.WIDE.U32 R96, R24, R32, R78 ;  /* 0x0000002018607225 */ /* 0x000fc600078e004e */
[----:B------:R0:W-:Y:S01]  /*6510*/  @P3 STG.E desc[UR18][R88.64], R101 ;  /* 0x0000006558003986 */ /* 0x0001e2000c101912 */
[----:B------:R-:W-:Y:S01]  /*6520*/  ISETP.GT.AND P3, PT, R0, 0x31, P1 ;  /* 0x000000310000780c */ /* 0x000fe20000f64270 */
[----:B------:R-:W-:Y:S01]  /*6530*/  VIADD R93, R99, UR6 ;  /* 0x00000006635d7c36 */ /* 0x000fe20008000000 */
[----:B------:R-:W-:-:S04]  /*6540*/  IADD3 R94, P5, R4, R96, RZ ;  /* 0x00000060045e7210 */ /* 0x000fc80007fbe0ff */
[----:B------:R-:W-:-:S07]  /*6550*/  LEA.HI.X R93, R98, UR11, R93, 0x2, P6 ;  /* 0x0000000b625d7c11 */ /* 0x000fce000b0f145d */
[----:B0-----:R-:W-:Y:S05]  /*6560*/  @!P3 BRA `(.L_x_75) ;  /* 0x000000000004b947 */ /* 0x001fea0003800000 */
[----:B------:R0:W5:Y:S02]  /*6570*/  LDG.E.LTC128B R35, desc[UR18][R90.64] ;  /* 0x000000125a237981 */ /* 0x000164000c1e1920 */
.L_x_75:
[----:B------:R-:W-:Y:S05]  /*6580*/  BSYNC B1 ;  /* 0x0000000000017941 */ /* 0x000fea0003800000 */
.L_x_74:
[----:B0-----:R-:W-:Y:S01]  /*6590*/  IADD3 R90, P6, R25, R82, RZ ;  /* 0x00000052195a7210 */ /* 0x001fe20007fde0ff */
[----:B-----5:R-:W-:Y:S01]  /*65a0*/  FMUL R96, R35, UR21 ;  /* 0x0000001523607c20 */ /* 0x020fe20008400000 */
[----:B------:R-:W-:Y:S01]  /*65b0*/  IADD3.X R95, R5, R3, R97, P5, !PT ;  /* 0x00000003055f7210 */ /* 0x000fe20002ffe461 */
[----:B------:R-:W-:Y:S01]  /*65c0*/  BSSY B1, `(.L_x_76) ;  /* 0x0000008000017945 */ /* 0x000fe20003800000 */
[----:B------:R-:W-:Y:S01]  /*65d0*/  ISETP.GT.AND P5, PT, R0, 0x30, P2 ;  /* 0x000000300000780c */ /* 0x000fe200017a4270 */
[----:B------:R-:W-:Y:S02]  /*65e0*/  IMAD.X R91, R34, 0x1, R83, P6 ;  /* 0x00000001225b7824 */ /* 0x000fe400030e0653 */
[----:B------:R-:W-:Y:S01]  /*65f0*/  FFMA R203, R203, UR20, R96 ;  /* 0x00000014cbcb7c23 */ /* 0x000fe20008000060 */
[----:B------:R-:W-:-:S04]  /*6600*/  IMAD.WIDE.U32 R96, R6, UR23, R94 ;  /* 0x0000001706607c25 */ /* 0x000fc8000f8e005e */
[----:B------:R0:W-:Y:S05]  /*6610*/  @P3 STG.E desc[UR18][R90.64], R203 ;  /* 0x000000cb5a003986 */ /* 0x0001ea000c101912 */
[----:B------:R-:W-:Y:S05]  /*6620*/  @!P5 BRA `(.L_x_77) ;  /* 0x000000000004d947 */ /* 0x000fea0003800000 */
[----:B------:R0:W5:Y:S02]  /*6630*/  LDG.E.LTC128B R35, desc[UR18][R92.64+0x20] ;  /* 0x000020125c237981 */ /* 0x000164000c1e1920 */
.L_x_77:
[----:B------:R-:W-:Y:S05]  /*6640*/  BSYNC B1 ;  /* 0x0000000000017941 */ /* 0x000fea0003800000 */
.L_x_76:
[----:B-----5:R-:W-:Y:S01]  /*6650*/  FMUL R95, R35, UR21 ;  /* 0x00000015235f7c20 */ /* 0x020fe20008400000 */
[----:B------:R-:W-:Y:S01]  /*6660*/  ISETP.GT.AND P3, PT, R0, 0x31, P2 ;  /* 0x000000310000780c */ /* 0x000fe20001764270 */
[----:B------:R-:W-:Y:S01]  /*6670*/  BSSY B1, `(.L_x_78) ;  /* 0x0000009000017945 */ /* 0x000fe20003800000 */
[----:B------:R-:W-:Y:S01]  /*6680*/  IADD3 R97, R97, UR6, RZ ;  /* 0x0000000661617c10 */ /* 0x000fe2000fffe0ff */
[----:B------:R-:W-:Y:S01]  /*6690*/  FFMA R99, R202, UR20, R95 ;  /* 0x00000014ca637c23 */ /* 0x000fe2000800005f */
[----:B------:R-:W-:Y:S01]  /*66a0*/  LEA R94, P6, R96, UR10, 0x2 ;  /* 0x0000000a605e7c11 */ /* 0x000fe2000f8c10ff */
[----:B------:R-:W-:-:S03]  /*66b0*/  IMAD.WIDE.U32 R74, R32, 0x7, R74 ;  /* 0x00000007204a7825 */ /* 0x000fc600078e004a */
[----:B------:R0:W-:Y:S01]  /*66c0*/  @P5 STG.E desc[UR18][R88.64+0x20], R99 ;  /* 0x0000206358005986 */ /* 0x0001e2000c101912 */
[----:B------:R-:W-:-:S04]  /*66d0*/  LEA.HI.X R95, R96, UR11, R97, 0x2, P6 ;  /* 0x0000000b605f7c11 */ /* 0x000fc8000b0f1461 */
[----:B------:R-:W-:Y:S05]  /*66e0*/  @!P3 BRA `(.L_x_79) ;  /* 0x000000000004b947 */ /* 0x000fea0003800000 */
[----:B------:R0:W5:Y:S02]  /*66f0*/  LDG.E.LTC128B R35, desc[UR18][R94.64+0x20] ;  /* 0x000020125e237981 */ /* 0x000164000c1e1920 */
.L_x_79:
[----:B------:R-:W-:Y:S05]  /*6700*/  BSYNC B1 ;  /* 0x0000000000017941 */ /* 0x000fea0003800000 */
.L_x_78:
[----:B------:R-:W-:-:S04]  /*6710*/  IMAD.WIDE.U32 R96, R32, 0x7, R76 ;  /* 0x0000000720607825 */ /* 0x000fc800078e004c */
[----:B-----5:R-:W-:Y:S01]  /*6720*/  FMUL R98, R35, UR21 ;  /* 0x0000001523627c20 */ /* 0x020fe20008400000 */
[----:B------:R-:W-:Y:S01]  /*6730*/  IADD3 R74, P5, R74, R32, RZ ;  /* 0x000000204a4a7210 */ /* 0x000fe20007fbe0ff */
[----:B------:R-:W-:Y:S01]  /*6740*/  BSSY B1, `(.L_x_80) ;  /* 0x0000017000017945 */ /* 0x000fe20003800000 */
[----:B------:R-:W-:Y:S01]  /*6750*/  IMAD.IADD R97, R227, 0x1, R97 ;  /* 0x00000001e3617824 */ /* 0x000fe200078e0261 */
[----:B------:R-:W-:Y:S01]  /*6760*/  IADD3 R77, P6, R30, R96, RZ ;  /* 0x000000601e4d7210 */ /* 0x000fe20007fde0ff */
[----:B------:R-:W-:Y:S01]  /*6770*/  FFMA R201, R201, UR20, R98 ;  /* 0x00000014c9c97c23 */ /* 0x000fe20008000062 */
[----:B------:R-:W-:Y:S01]  /*6780*/  IADD3.X R75, R33, R227, R75, P5, !PT ;  /* 0x000000e3214b7210 */ /* 0x000fe20002ffe44b */
[----:B------:R-:W-:Y:S01]  /*6790*/  IMAD.WIDE.U32 R78, R32, 0x7, R78 ;  /* 0x00000007204e7825 */ /* 0x000fe200078e004e */
[----:B------:R-:W-:Y:S02]  /*67a0*/  IADD3 R76, P5, R25, R88, RZ ;  /* 0x00000058194c7210 */ /* 0x000fe40007fbe0ff */
[----:B------:R1:W-:Y:S01]  /*67b0*/  @P3 STG.E desc[UR18][R90.64+0x20], R201 ;  /* 0x000020c95a003986 */ /* 0x0003e2000c101912 */
[----:B------:R-:W-:Y:S01]  /*67c0*/  IMAD.X R102, R97, 0x1, R29, P6 ;  /* 0x0000000161667824 */ /* 0x000fe200030e061d */
[----:B------:R-:W-:Y:S01]  /*67d0*/  LEA R98, P6, R77, UR10, 0x2 ;  /* 0x0000000a4d627c11 */ /* 0x000fe2000f8c10ff */
[-C--:B------:R-:W-:Y:S01]  /*67e0*/  IMAD.WIDE.U32 R100, R24, R32.reuse, R74 ;  /* 0x0000002018647225 */ /* 0x080fe200078e004a */
[----:B------:R-:W-:-:S02]  /*67f0*/  IADD3 R96, P3, R96, R32, RZ ;  /* 0x0000002060607210 */ /* 0x000fc40007f7e0ff */
[----:B0-----:R-:W-:Y:S01]  /*6800*/  LEA.HI.X R99, R77, UR11, R102, 0x2, P6 ;  /* 0x0000000b4d637c11 */ /* 0x001fe2000b0f1466 */
        /* <DEDUP_REMOVED lines=8> */
[----:B-1----:R-:W-:Y:S08]  /*6890*/  @!P5 BRA `(.L_x_81) ;  /* 0x000000000004d947 */ /* 0x002ff00003800000 */
[----:B------:R0:W5:Y:S02]  /*68a0*/  LDG.E.LTC128B R35, desc[UR18][R98.64] ;  /* 0x0000001262237981 */ /* 0x000164000c1e1920 */
.L_x_81:
[----:B------:R-:W-:Y:S05]  /*68b0*/  BSYNC B1 ;  /* 0x0000000000017941 */ /* 0x000fea0003800000 */
.L_x_80:
[----:B------:R-:W-:Y:S01]  /*68c0*/  ISETP.GT.AND P6, PT, R0, 0x39, P1 ;  /* 0x000000390000780c */ /* 0x000fe20000fc4270 */
[----:B0----5:R-:W-:Y:S01]  /*68d0*/  FMUL R99, R35, UR21 ;  /* 0x0000001523637c20 */ /* 0x021fe20008400000 */
[----:B------:R-:W-:Y:S01]  /*68e0*/  IMAD.WIDE.U32 R102, R24, R32, R78 ;  /* 0x0000002018667225 */ /* 0x000fe200078e004e */
[----:B------:R-:W-:Y:S01]  /*68f0*/  IADD3.X R101, R97, R29, RZ, P3, !PT ;  /* 0x0000001d61657210 */ /* 0x000fe20001ffe4ff */
[----:B------:R-:W-:Y:S02]  /*6900*/  BSSY B1, `(.L_x_82) ;  /* 0x000000b000017945 */ /* 0x000fe40003800000 */
[----:B------:R-:W-:Y:S01]  /*6910*/  FFMA R107, R200, UR20, R99 ;  /* 0x00000014c86b7c23 */ /* 0x000fe20008000063 */
[----:B------:R-:W-:Y:S01]  /*6920*/  LEA R98, P3, R100, UR10, 0x2 ;  /* 0x0000000a64627c11 */ /* 0x000fe2000f8610ff */
[----:B------:R-:W-:-:S03]  /*6930*/  IMAD.WIDE.U32 R104, R6, UR23, R104 ;  /* 0x0000001706687c25 */ /* 0x000fc6000f8e0068 */
[----:B------:R0:W-:Y:S01]  /*6940*/  @P5 STG.E desc[UR18][R76.64], R107 ;  /* 0x0000006b4c005986 */ /* 0x0001e2000c101912 */
[----:B------:R-:W-:Y:S02]  /*6950*/  IADD3 R102, P5, R4, R102, RZ ;  /* 0x0000006604667210 */ /* 0x000fe40007fbe0ff */
[----:B------:R-:W-:Y:S02]  /*6960*/  LEA.HI.X R99, R100, UR11, R101, 0x2, P3 ;  /* 0x0000000b64637c11 */ /* 0x000fe400098f1465 */
[----:B------:R-:W-:Y:S02]  /*6970*/  IADD3 R100, P3, R25, R90, RZ ;  /* 0x0000005a19647210 */ /* 0x000fe40007f7e0ff */
[----:B------:R-:W-:Y:S01]  /*6980*/  IADD3.X R103, R5, R3, R103, P5, !PT ;  /* 0x0000000305677210 */ /* 0x000fe20002ffe467 */
[----:B------:R-:W-:Y:S10]  /*6990*/  @!P6 BRA `(.L_x_83) ;  /* 0x000000000004e947 */ /* 0x000ff40003800000 */
[----:B------:R1:W5:Y:S02]  /*69a0*/  LDG.E.LTC128B R35, desc[UR18][R98.64] ;  /* 0x0000001262237981 */ /* 0x000364000c1e1920 */
.L_x_83:
[----:B------:R-:W-:Y:S05]  /*69b0*/  BSYNC B1 ;  /* 0x0000000000017941 */ /* 0x000fea0003800000 */
.L_x_82:
[----:B-----5:R-:W-:Y:S01]  /*69c0*/  FMUL R108, R35, UR21 ;  /* 0x00000015236c7c20 */ /* 0x020fe20008400000 */
[----:B------:R-:W-:Y:S01]  /*69d0*/  IMAD.X R101, R34, 0x1, R91, P3 ;  /* 0x0000000122657824 */ /* 0x000fe200018e065b */
[----:B-1----:R-:W-:Y:S01]  /*69e0*/  LEA R98, P3, R104, UR10, 0x2 ;  /* 0x0000000a68627c11 */ /* 0x002fe2000f8610ff */
[----:B------:R-:W-:Y:S02]  /*69f0*/  VIADD R99, R105, UR6 ;  /* 0x0000000669637c36 */ /* 0x000fe40008000000 */
[----:B------:R-:W-:Y:S01]  /*6a00*/  FFMA R199, R199, UR20, R108 ;  /* 0x00000014c7c77c23 */ /* 0x000fe2000800006c */
[----:B0-----:R-:W-:Y:S01]  /*6a10*/  IMAD.WIDE.U32 R106, R6, UR23, R102 ;  /* 0x00000017066a7c25 */ /* 0x001fe2000f8e0066 */
        /* <DEDUP_REMOVED lines=10> */
.L_x_85:
[----:B------:R-:W-:Y:S05]  /*6ac0*/  BSYNC B1 ;  /* 0x0000000000017941 */ /* 0x000fea0003800000 */
.L_x_84:
[----:B-----5:R-:W-:Y:S01]  /*6ad0*/  FMUL R97, R35, UR21 ;  /* 0x0000001523617c20 */ /* 0x020fe20008400000 */
[----:B------:R-:W-:Y:S01]  /*6ae0*/  IMAD.IADD R110, R227, 0x1, R75 ;  /* 0x00000001e36e7824 */ /* 0x000fe200078e024b */
[----:B------:R-:W-:Y:S01]  /*6af0*/  IADD3 R75, P6, R30, R74, RZ ;  /* 0x0000004a1e4b7210 */ /* 0x000fe20007fde0ff */
[----:B------:R-:W-:Y:S01]  /*6b00*/  BSSY B1, `(.L_x_86) ;  /* 0x000000e000017945 */ /* 0x000fe20003800000 */
[----:B------:R-:W-:Y:S01]  /*6b10*/  FFMA R107, R198, UR20, R97 ;  /* 0x00000014c66b7c23 */ /* 0x000fe20008000061 */
[----:B------:R-:W-:Y:S02]  /*6b20*/  LEA.HI.X R103, R106, UR11, R109, 0x2, P5 ;  /* 0x0000000b6a677c11 */ /* 0x000fe4000a8f146d */
[----:B------:R-:W-:Y:S02]  /*6b30*/  IADD3 R96, P5, R104, R32, RZ ;  /* 0x0000002068607210 */ /* 0x000fe40007fbe0ff */
[----:B------:R1:W-:Y:S01]  /*6b40*/  @P3 STG.E desc[UR18][R76.64+0x20], R107 ;  /* 0x0000206b4c003986 */ /* 0x0003e2000c101912 */
[----:B------:R-:W-:-:S02]  /*6b50*/  ISETP.GT.AND P3, PT, R0, 0x39, P2 ;  /* 0x000000390000780c */ /* 0x000fc40001764270 */
[----:B------:R-:W-:Y:S02]  /*6b60*/  IADD3.X R104, R110, R29, RZ, P6, !PT ;  /* 0x0000001d6e687210 */ /* 0x000fe400037fe4ff */
[----:B------:R-:W-:Y:S02]  /*6b70*/  LEA R108, P6, R75, UR10, 0x2 ;  /* 0x0000000a4b6c7c11 */ /* 0x000fe4000f8c10ff */
[----:B------:R-:W-:Y:S02]  /*6b80*/  IADD3.X R97, R33, R227, R105, P5, !PT ;  /* 0x000000e321617210 */ /* 0x000fe40002ffe469 */
[----:B------:R-:W-:Y:S02]  /*6b90*/  LEA.HI.X R109, R75, UR11, R104, 0x2, P6 ;  /* 0x0000000b4b6d7c11 */ /* 0x000fe4000b0f1468 */
[-C--:B------:R-:W-:Y:S01]  /*6ba0*/  IADD3 R74, P5, R74, R32.reuse, RZ ;  /* 0x000000204a4a7210 */ /* 0x080fe20007fbe0ff */
[----:B------:R-:W-:Y:S02]  /*6bb0*/  IMAD.WIDE.U32 R104, R24, R32, R96 ;  /* 0x0000002018687225 */ /* 0x000fe400078e0060 */
[----:B-1----:R-:W-:Y:S10]  /*6bc0*/  @!P3 BRA `(.L_x_87) ;  /* 0x000000000004b947 */ /* 0x002ff40003800000 */
[----:B------:R1:W5:Y:S02]  /*6bd0*/  LDG.E.LTC128B R35, desc[UR18][R102.64+0x20] ;  /* 0x0000201266237981 */ /* 0x000364000c1e1920 */
.L_x_87:
[----:B------:R-:W-:Y:S05]  /*6be0*/  BSYNC B1 ;  /* 0x0000000000017941 */ /* 0x000fea0003800000 */
.L_x_86:
[----:B-----5:R-:W-:Y:S01]  /*6bf0*/  FMUL R106, R35, UR21 ;  /* 0x00000015236a7c20 */ /* 0x020fe20008400000 */
[----:B------:R-:W-:Y:S01]  /*6c00*/  IADD3 R107, P6, R74, R30, RZ ;  /* 0x0000001e4a6b7210 */ /* 0x000fe20007fde0ff */
[----:B------:R-:W-:Y:S01]  /*6c10*/  IMAD.X R75, R110, 0x1, R33, P5 ;  /* 0x000000016e4b7824 */ /* 0x000fe200028e0621 */
[----:B------:R-:W-:Y:S01]  /*6c20*/  IADD3 R110, P5, R4, R104, RZ ;  /* 0x00000068046e7210 */ /* 0x000fe20007fbe0ff */
[----:B------:R-:W-:Y:S01]  /*6c30*/  FFMA R197, R197, UR20, R106 ;  /* 0x00000014c5c57c23 */ /* 0x000fe2000800006a */
[----:B------:R-:W-:Y:S01]  /*6c40*/  BSSY B1, `(.L_x_88) ;  /* 0x000000c000017945 */ /* 0x000fe20003800000 */
[----:B------:R-:W-:Y:S01]  /*6c50*/  IMAD.X R104, R75, 0x1, R29, P6 ;  /* 0x000000014b687824 */ /* 0x000fe200030e061d */
[----:B------:R-:W-:Y:S01]  /*6c60*/  LEA R106, P6, R107, UR10, 0x2 ;  /* 0x0000000a6b6a7c11 */ /* 0x000fe2000f8c10ff */
[----:B------:R-:W-:Y:S01]  /*6c70*/  IMAD.WIDE.U32 R78, R32, 0x7, R78 ;  /* 0x00000007204e7825 */ /* 0x000fe200078e004e */
[----:B------:R0:W-:Y:S01]  /*6c80*/  @P3 STG.E desc[UR18][R100.64+0x20], R197 ;  /* 0x000020c564003986 */ /* 0x0001e2000c101912 */
[----:B------:R-:W-:-:S02]  /*6c90*/  ISETP.GT.AND P3, PT, R0, 0x40, P1 ;  /* 0x000000400000780c */ /* 0x000fc40000f64270 */
[----:B------:R-:W-:Y:S02]  /*6ca0*/  IADD3.X R111, R5, R3, R105, P5, !PT ;  /* 0x00000003056f7210 */ /* 0x000fe40002ffe469 */
[----:B------:R-:W-:Y:S02]  /*6cb0*/  LEA.HI.X R107, R107, UR11, R104, 0x2, P6 ;  /* 0x0000000b6b6b7c11 */ /* 0x000fe4000b0f1468 */
[----:B------:R-:W-:Y:S01]  /*6cc0*/  IADD3 R104, P5, R25, R76, RZ ;  /* 0x0000004c19687210 */ /* 0x000fe20007fbe0ff */
[----:B------:R-:W-:-:S06]  /*6cd0*/  IMAD.WIDE.U32 R110, R6, UR23, R110 ;  /* 0x00000017066e7c25 */ /* 0x000fcc000f8e006e */
[----:B0-----:R-:W-:Y:S06]  /*6ce0*/  @!P3 BRA `(.L_x_89) ;  /* 0x000000000004b947 */ /* 0x001fec0003800000 */
[----:B------:R0:W5:Y:S02]  /*6cf0*/  LDG.E.LTC128B R35, desc[UR18][R108.64] ;  /* 0x000000126c237981 */ /* 0x000164000c1e1920 */
.L_x_89:
[----:B------:R-:W-:Y:S05]  /*6d00*/  BSYNC B1 ;  /* 0x0000000000017941 */ /* 0x000fea0003800000 */
.L_x_88:
        /* <DEDUP_REMOVED lines=15> */
.L_x_91:
[----:B------:R-:W-:Y:S05]  /*6e00*/  BSYNC B1 ;  /* 0x0000000000017941 */ /* 0x000fea0003800000 */
.L_x_90:
        /* <DEDUP_REMOVED lines=10> */
.L_x_93:
[----:B------:R-:W-:Y:S05]  /*6eb0*/  BSYNC B1 ;  /* 0x0000000000017941 */ /* 0x000fea0003800000 */
.L_x_92:
        /* <DEDUP_REMOVED lines=15> */
.L_x_95:
[----:B------:R-:W-:Y:S05]  /*6fb0*/  BSYNC B1 ;  /* 0x0000000000017941 */ /* 0x000fea0003800000 */
.L_x_94:
        /* <DEDUP_REMOVED lines=15> */
[----:B------:R-:W-:Y:S02]  /*70b0*/  IADD3.X R115, R118, R33, RZ, P3, !PT ;  /* 0x0000002176737210 */ /* 0x000fe40001ffe4ff */
[----:B------:R-:W-:Y:S02]  /*70c0*/  IADD3 R118, P6, R4, R112, RZ ;  /* 0x0000007004767210 */ /* 0x000fe40007fde0ff */
[----:B------:R-:W-:Y:S02]  /*70d0*/  IADD3 R120, P3, R114, R30, RZ ;  /* 0x0000001e72787210 */ /* 0x000fe40007f7e0ff */
[----:B------:R-:W-:Y:S01]  /*70e0*/  IADD3.X R119, R5, R3, R113, P6, !PT ;  /* 0x0000000305777210 */ /* 0x000fe200037fe471 */
[----:B0-----:R-:W-:Y:S10]  /*70f0*/  @!P5 BRA `(.L_x_97) ;  /* 0x000000000004d947 */ /* 0x001ff40003800000 */
[----:B------:R0:W5:Y:S02]  /*7100*/  LDG.E.LTC128B R35, desc[UR18][R106.64] ;  /* 0x000000126a237981 */ /* 0x000164000c1e1920 */
.L_x_97:
[----:B------:R-:W-:Y:S05]  /*7110*/  BSYNC B1 ;  /* 0x0000000000017941 */ /* 0x000fea0003800000 */
.L_x_96:
[----:B0----5:R-:W-:Y:S01]  /*7120*/  FMUL R107, R35, UR21 ;  /* 0x00000015236b7c20 */ /* 0x021fe20008400000 */
[----:B------:R-:W-:Y:S01]  /*7130*/  IMAD.X R113, R115, 0x1, R29, P3 ;  /* 0x0000000173717824 */ /* 0x000fe200018e061d */
[----:B------:R-:W-:Y:S01]  /*7140*/  IADD3 R106, P6, R108, R32, RZ ;  /* 0x000000206c6a7210 */ /* 0x000fe20007fde0ff */
[----:B------:R-:W-:Y:S01]  /*7150*/  BSSY B1, `(.L_x_98) ;  /* 0x000000c000017945 */ /* 0x000fe20003800000 */
[----:B------:R-:W-:Y:S01]  /*7160*/  LEA R108, P3, R120, UR10, 0x2 ;  /* 0x0000000a786c7c11 */ /* 0x000fe2000f8610ff */
[----:B------:R-:W-:Y:S01]  /*7170*/  FFMA R123, R192, UR20, R107 ;  /* 0x00000014c07b7c23 */ /* 0x000fe2000800006b */
[----:B------:R-:W-:Y:S01]  /*7180*/  IADD3.X R107, R33, R227, R109, P6, !PT ;  /* 0x000000e3216b7210 */ /* 0x000fe200037fe46d */
[----:B------:R-:W-:Y:S01]  /*7190*/  IMAD.WIDE.U32 R118, R6, UR23, R118 ;  /* 0x0000001706767c25 */ /* 0x000fe2000f8e0076 */
[----:B------:R-:W-:Y:S02]  /*71a0*/  LEA.HI.X R109, R120, UR11, R113, 0x2, P3 ;  /* 0x0000000b786d7c11 */ /* 0x000fe400098f1471 */
[----:B------:R-:W-:Y:S01]  /*71b0*/  ISETP.GT.AND P3, PT, R0, 0x49, P1 ;  /* 0x000000490000780c */ /* 0x000fe20000f64270 */
[----:B------:R0:W-:Y:S01]  /*71c0*/  @P5 STG.E desc[UR18][R96.64], R123 ;  /* 0x0000007b60005986 */ /* 0x0001e2000c101912 */
[----:B------:R-:W-:Y:S01]  /*71d0*/  IADD3 R112, P5, R25, R110, RZ ;  /* 0x0000006e19707210 */ /* 0x000fe20007fbe0ff */
[----:B------:R-:W-:-:S10]  /*71e0*/  IMAD.WIDE.U32 R120, R24, R32, R106 ;  /* 0x0000002018787225 */ /* 0x000fd400078e006a */
[----:B0-----:R-:W-:Y:S05]  /*71f0*/  @!P3 BRA `(.L_x_99) ;  /* 0x000000000004b947 */ /* 0x001fea0003800000 */
[----:B------:R0:W5:Y:S02]  /*7200*/  LDG.E.LTC128B R35, desc[UR18][R108.64] ;  /* 0x000000126c237981 */ /* 0x000164000c1e1920 */
.L_x_99:
[----:B------:R-:W-:Y:S05]  /*7210*/  BSYNC B1 ;  /* 0x0000000000017941 */ /* 0x000fea0003800000 */
.L_x_98:
        /* <DEDUP_REMOVED lines=21> */
.L_x_101:
[----:B------:R-:W-:Y:S05]  /*7370*/  BSYNC B1 ;  /* 0x0000000000017941 */ /* 0x000fea0003800000 */
.L_x_100:
        /* <DEDUP_REMOVED lines=17> */
.L_x_103:
[----:B------:R-:W-:Y:S05]  /*7490*/  BSYNC B1 ;  /* 0x0000000000017941 */ /* 0x000fea0003800000 */
.L_x_102:
        /* <DEDUP_REMOVED lines=16> */
.L_x_105:
[----:B------:R-:W-:Y:S05]  /*75a0*/  BSYNC B1 ;  /* 0x0000000000017941 */ /* 0x000fea0003800000 */
.L_x_104:
        /* <DEDUP_REMOVED lines=10> */
.L_x_107:
[----:B------:R-:W-:Y:S05]  /*7650*/  BSYNC B1 ;  /* 0x0000000000017941 */ /* 0x000fea0003800000 */
.L_x_106:
[----:B0-----:R-:W-:Y:S01]  /*7660*/  IADD3 R126, P5, R25, R112, RZ ;  /* 0x00000070197e7210 */ /* 0x001fe20007fbe0ff */
[----:B------:R-:W-:-:S04]  /*7670*/  IMAD.WIDE.U32 R120, R6, UR23, R120 ;  /* 0x0000001706787c25 */ /* 0x000fc8000f8e0078 */
[----:B-----5:R-:W-:Y:S01]  /*7680*/  FMUL R132, R35, UR21 ;  /* 0x0000001523847c20 */ /* 0x020fe20008400000 */
[----:B------:R-:W-:Y:S01]  /*7690*/  BSSY B1, `(.L_x_108) ;  /* 0x0000016000017945 */ /* 0x000fe20003800000 */
[----:B------:R-:W-:Y:S01]  /*76a0*/  IADD3.X R127, R34, R113, RZ, P5, !PT ;  /* 0x00000071227f7210 */ /* 0x000fe20002ffe4ff */
[----:B------:R-:W-:Y:S01]  /*76b0*/  IMAD.WIDE.U32 R130, R6, UR23, R122 ;  /* 0x0000001706827c25 */ /* 0x000fe2000f8e007a */
[----:B------:R-:W-:-:S03]  /*76c0*/  LEA R128, P5, R120, UR10, 0x2 ;  /* 0x0000000a78807c11 */ /* 0x000fc6000f8a10ff */
[----:B------:R-:W-:Y:S01]  /*76d0*/  FFMA R187, R187, UR20, R132 ;  /* 0x00000014bbbb7c23 */ /* 0x000fe20008000084 */
[----:B------:R-:W-:Y:S01]  /*76e0*/  VIADD R123, R121, UR6 ;  /* 0x00000006797b7c36 */ /* 0x000fe20008000000 */
[----:B------:R-:W-:Y:S01]  /*76f0*/  LEA R122, P6, R130, UR10, 0x2 ;  /* 0x0000000a827a7c11 */ /* 0x000fe2000f8c10ff */
[----:B------:R-:W-:Y:S02]  /*7700*/  VIADD R121, R131, UR6 ;  /* 0x0000000683797c36 */ /* 0x000fe40008000000 */
[----:B------:R0:W-:Y:S01]  /*7710*/  @P3 STG.E desc[UR18][R126.64], R187 ;  /* 0x000000bb7e003986 */ /* 0x0001e2000c101912 */
[----:B------:R-:W-:Y:S01]  /*7720*/  IMAD.WIDE.U32 R118, R32, 0x7, R118 ;  /* 0x0000000720767825 */ /* 0x000fe200078e0076 */
[----:B------:R-:W-:Y:S02]  /*7730*/  LEA.HI.X R129, R120, UR11, R123, 0x2, P5 ;  /* 0x0000000b78817c11 */ /* 0x000fe4000a8f147b */
[----:B------:R-:W-:Y:S01]  /*7740*/  ISETP.GT.AND P5, PT, R0, 0x50, P2 ;  /* 0x000000500000780c */ /* 0x000fe200017a4270 */
[----:B------:R-:W-:Y:S01]  /*7750*/  IMAD.IADD R132, R227, 0x1, R119 ;  /* 0x00000001e3847824 */ /* 0x000fe200078e0277 */
[----:B------:R-:W-:Y:S01]  /*7760*/  LEA.HI.X R123, R130, UR11, R121, 0x2, P6 ;  /* 0x0000000b827b7c11 */ /* 0x000fe2000b0f1479 */
[----:B------:R-:W-:Y:S01]  /*7770*/  IMAD.WIDE.U32 R116, R32, 0x7, R116 ;  /* 0x0000000720747825 */ /* 0x000fe200078e0074 */
[----:B------:R-:W-:-:S04]  /*7780*/  IADD3 R121, P6, R30, R118, RZ ;  /* 0x000000761e797210 */ /* 0x000fc80007fde0ff */
[----:B------:R-:W-:Y:S01]  /*7790*/  LEA R120, P3, R121, UR10, 0x2 ;  /* 0x0000000a79787c11 */ /* 0x000fe2000f8610ff */
[----:B------:R-:W-:Y:S01]  /*77a0*/  IMAD.X R130, R132, 0x1, R29, P6 ;  /* 0x0000000184827824 */ /* 0x000fe200030e061d */
[----:B------:R-:W-:-:S04]  /*77b0*/  IADD3 R116, P6, R116, R32, RZ ;  /* 0x0000002074747210 */ /* 0x000fc80007fde0ff */
[----:B------:R-:W-:Y:S01]  /*77c0*/  IADD3.X R117, R33, R227, R117, P6, !PT ;  /* 0x000000e321757210 */ /* 0x000fe200037fe475 */
[----:B0-----:R-:W-:Y:S08]  /*77d0*/  @!P5 BRA `(.L_x_109) ;  /* 0x000000000004d947 */ /* 0x001ff00003800000 */
[----:B------:R0:W5:Y:S02]  /*77e0*/  LDG.E.LTC128B R35, desc[UR18][R128.64+0x20] ;  /* 0x0000201280237981 */ /* 0x000164000c1e1920 */
.L_x_109:
[----:B------:R-:W-:Y:S05]  /*77f0*/  BSYNC B1 ;  /* 0x0000000000017941 */ /* 0x000fea0003800000 */
.L_x_108:
        /* <DEDUP_REMOVED lines=13> */
[----:B------:R-:W-:Y:S02]  /*78d0*/  LEA R130, P3, R135, UR10, 0x2 ;  /* 0x0000000a87827c11 */ /* 0x000fe4000f8610ff */
[----:B------:R-:W-:-:S03]  /*78e0*/  IADD3.X R133, R5, R3, R131, P6, !PT ;  /* 0x0000000305857210 */ /* 0x000fc600037fe483 */
[----:B0-----:R-:W-:Y:S08]  /*78f0*/  @!P5 BRA `(.L_x_111) ;  /* 0x000000000004d947 */ /* 0x001ff00003800000 */
[----:B------:R0:W5:Y:S02]  /*7900*/  LDG.E.LTC128B R35, desc[UR18][R122.64+0x20] ;  /* 0x000020127a237981 */ /* 0x000164000c1e1920 */
.L_x_111:
[----:B------:R-:W-:Y:S05]  /*7910*/  BSYNC B1 ;  /* 0x0000000000017941 */ /* 0x000fea0003800000 */
.L_x_110:
[----:B-----5:R-:W-:Y:S01]  /*7920*/  FMUL R134, R35, UR21 ;  /* 0x0000001523867c20 */ /* 0x020fe20008400000 */
[----:B------:R-:W-:Y:S01]  /*7930*/  LEA.HI.X R131, R135, UR11, R136, 0x2, P3 ;  /* 0x0000000b87837c11 */ /* 0x000fe200098f1488 */
[----:B------:R-:W-:Y:S01]  /*7940*/  BSSY B1, `(.L_x_112) ;  /* 0x0000008000017945 */ /* 0x000fe20003800000 */
[----:B------:R-:W-:Y:S01]  /*7950*/  ISETP.GT.AND P3, PT, R0, 0x58, P1 ;  /* 0x000000580000780c */ /* 0x000fe20000f64270 */
[----:B------:R-:W-:Y:S01]  /*7960*/  FFMA R185, R185, UR20, R134 ;  /* 0x00000014b9b97c23 */ /* 0x000fe20008000086 */
[----:B------:R-:W-:-:S04]  /*7970*/  IADD3 R106, P6, R106, R32, RZ ;  /* 0x000000206a6a7210 */ /* 0x000fc80007fde0ff */
[----:B------:R0:W-:Y:S01]  /*7980*/  @P5 STG.E desc[UR18][R126.64+0x20], R185 ;  /* 0x000020b97e005986 */ /* 0x0001e2000c101912 */
[----:B------:R-:W-:-:S06]  /*7990*/  IADD3.X R107, R33, R227, R107, P6, !PT ;  /* 0x000000e3216b7210 */ /* 0x000fcc00037fe46b */
[----:B------:R-:W-:Y:S05]  /*79a0*/  @!P3 BRA `(.L_x_113) ;  /* 0x000000000004b947 */ /* 0x000fea0003800000 */
[----:B------:R0:W5:Y:S02]  /*79b0*/  LDG.E.LTC128B R35, desc[UR18][R120.64] ;  /* 0x0000001278237981 */ /* 0x000164000c1e1920 */
.L_x_113:
[----:B------:R-:W-:Y:S05]  /*79c0*/  BSYNC B1 ;  /* 0x0000000000017941 */ /* 0x000fea0003800000 */
.L_x_112:
        /* <DEDUP_REMOVED lines=15> */
.L_x_115:
[----:B------:R-:W-:Y:S05]  /*7ac0*/  BSYNC B1 ;  /* 0x0000000000017941 */ /* 0x000fea0003800000 */
.L_x_114:
        /* <DEDUP_REMOVED lines=11> */
.L_x_117:
[----:B------:R-:W-:Y:S05]  /*7b80*/  BSYNC B1 ;  /* 0x0000000000017941 */ /* 0x000fea0003800000 */
.L_x_116:
        /* <DEDUP_REMOVED lines=11> */
.L_x_119:
[----:B------:R-:W-:Y:S05]  /*7c40*/  BSYNC B1 ;  /* 0x0000000000017941 */ /* 0x000fea0003800000 */
.L_x_118:
[----:B-----5:R-:W-:Y:S01]  /*7c50*/  FMUL R134, R35, UR21 ;  /* 0x0000001523867c20 */ /* 0x020fe20008400000 */
[----:B------:R-:W-:Y:S01]  /*7c60*/  IMAD.IADD R135, R227, 0x1, R119 ;  /* 0x00000001e3877824 */ /* 0x000fe200078e0277 */
[----:B------:R-:W-:Y:S01]  /*7c70*/  IADD3 R119, P5, R30, R118, RZ ;  /* 0x000000761e777210 */ /* 0x000fe20007fbe0ff */
[----:B------:R-:W-:Y:S01]  /*7c80*/  BSSY B1, `(.L_x_120) ;  /* 0x000000f000017945 */ /* 0x000fe20003800000 */
[----:B------:R-:W-:Y:S01]  /*7c90*/  FFMA R181, R181, UR20, R134 ;  /* 0x00000014b5b57c23 */ /* 0x000fe20008000086 */
[----:B------:R-:W-:Y:S02]  /*7ca0*/  IADD3 R134, P6, R118, R32, RZ ;  /* 0x0000002076867210 */ /* 0x000fe40007fde0ff */
[----:B------:R-:W-:Y:S01]  /*7cb0*/  IMAD.X R142, R135, 0x1, R29, P5 ;  /* 0x00000001878e7824 */ /* 0x000fe200028e061d */
[----:B------:R-:W-:Y:S01]  /*7cc0*/  IADD3 R138, P5, R25, R120, RZ ;  /* 0x00000078198a7210 */ /* 0x000fe20007fbe0ff */
[----:B------:R1:W-:Y:S01]  /*7cd0*/  @P3 STG.E desc[UR18][R130.64+0x20], R181 ;  /* 0x000020b582003986 */ /* 0x0003e2000c101912 */
[----:B------:R-:W-:Y:S01]  /*7ce0*/  LEA R140, P3, R119, UR10, 0x2 ;  /* 0x0000000a778c7c11 */ /* 0x000fe2000f8610ff */
[----:B------:R-:W-:-:S02]  /*7cf0*/  IMAD.X R135, R135, 0x1, R33, P6 ;  /* 0x0000000187877824 */ /* 0x000fc400030e0621 */
[----:B0-----:R-:W-:Y:S01]  /*7d00*/  IMAD.X R139, R34, 0x1, R121, P5 ;  /* 0x00000001228b7824 */ /* 0x001fe200028e0679 */
[----:B------:R-:W-:Y:S02]  /*7d10*/  LEA.HI.X R141, R119, UR11, R142, 0x2, P3 ;  /* 0x0000000b778d7c11 */ /* 0x000fe400098f148e */
[----:B------:R-:W-:Y:S02]  /*7d20*/  ISETP.GT.AND P3, PT, R0, 0x60, P1 ;  /* 0x000000600000780c */ /* 0x000fe40000f64270 */
[----:B------:R-:W-:-:S04]  /*7d30*/  IADD3 R142, P5, R134, R30, RZ ;  /* 0x0000001e868e7210 */ /* 0x000fc80007fbe0ff */
[----:B------:R-:W-:-:S07]  /*7d40*/  IADD3.X R143, R135, R29, RZ, P5, !PT ;  /* 0x0000001d878f7210 */ /* 0x000fce0002ffe4ff */
[----:B-1----:R-:W-:Y:S05]  /*7d50*/  @!P3 BRA `(.L_x_121) ;  /* 0x000000000004b947 */ /* 0x002fea0003800000 */
[----:B------:R0:W5:Y:S02]  /*7d60*/  LDG.E.LTC128B R35, desc[UR18][R140.64] ;  /* 0x000000128c237981 */ /* 0x000164000c1e1920 */
.L_x_121:
[----:B------:R-:W-:Y:S05]  /*7d70*/  BSYNC B1 ;  /* 0x0000000000017941 */ /* 0x000fea0003800000 */
.L_x_120:
[----:B-----5:R-:W-:Y:S01]  /*7d80*/  FMUL R119, R35, UR21 ;  /* 0x0000001523777c20 */ /* 0x020fe20008400000 */
[----:B------:R-:W-:Y:S01]  /*7d90*/  LEA R118, P5, R142, UR10, 0x2 ;  /* 0x0000000a8e767c11 */ /* 0x000fe2000f8a10ff */
[----:B------:R-:W-:Y:S01]  /*7da0*/  IMAD.WIDE.U32 R116, R32, 0x7, R116 ;  /* 0x0000000720747825 */ /* 0x000fe200078e0074 */
[----:B------:R-:W-:Y:S03]  /*7db0*/  BSSY B1, `(.L_x_122) ;  /* 0x000000b000017945 */ /* 0x000fe60003800000 */
[----:B------:R-:W-:Y:S01]  /*7dc0*/  FFMA R145, R180, UR20, R119 ;  /* 0x00000014b4917c23 */ /* 0x000fe20008000077 */
[----:B------:R-:W-:Y:S01]  /*7dd0*/  LEA.HI.X R119, R142, UR11, R143, 0x2, P5 ;  /* 0x0000000b8e777c11 */ /* 0x000fe2000a8f148f */
[----:B0-----:R-:W-:Y:S01]  /*7de0*/  IMAD.WIDE.U32 R140, R32, 0x7, R106 ;  /* 0x00000007208c7825 */ /* 0x001fe200078e006a */
[----:B------:R-:W-:Y:S02]  /*7df0*/  IADD3 R106, P5, R116, R32, RZ ;  /* 0x00000020746a7210 */ /* 0x000fe40007fbe0ff */
[----:B------:R0:W-:Y:S01]  /*7e00*/  @P3 STG.E desc[UR18][R138.64], R145 ;  /* 0x000000918a003986 */ /* 0x0001e2000c101912 */
[----:B------:R-:W-:-:S02]  /*7e10*/  ISETP.GT.AND P3, PT, R0, 0x61, P1 ;  /* 0x000000610000780c */ /* 0x000fc40000f64270 */
[----:B------:R-:W-:Y:S02]  /*7e20*/  IADD3 R116, P6, R140, R32, RZ ;  /* 0x000000208c747210 */ /* 0x000fe40007fde0ff */
[----:B------:R-:W-:-:S09]  /*7e30*/  IADD3.X R107, R33, R227, R117, P5, !PT ;  /* 0x000000e3216b7210 */ /* 0x000fd20002ffe475 */
[----:B0-----:R-:W-:Y:S05]  /*7e40*/  @!P3 BRA `(.L_x_123) ;  /* 0x000000000004b947 */ /* 0x001fea0003800000 */
[----:B------:R0:W5:Y:S02]  /*7e50*/  LDG.E.LTC128B R35, desc[UR18][R118.64] ;  /* 0x0000001276237981 */ /* 0x000164000c1e1920 */
.L_x_123:
[----:B------:R-:W-:Y:S05]  /*7e60*/  BSYNC B1 ;  /* 0x0000000000017941 */ /* 0x000fea0003800000 */
.L_x_122:
[----:B0-----:R-:W-:Y:S01]  /*7e70*/  IMAD.WIDE.U32 R118, R24, R32, R106 ;  /* 0x0000002018767225 */ /* 0x001fe200078e006a */
[----:B------:R-:W-:-:S03]  /*7e80*/  IADD3.X R117, R33, R227, R141, P6, !PT ;  /* 0x000000e321757210 */ /* 0x000fc600037fe48d */
[----:B-----5:R-:W-:Y:S01]  /*7e90*/  FMUL R144, R35, UR21 ;  /* 0x0000001523907c20 */ /* 0x020fe20008400000 */
[----:B------:R-:W-:Y:S01]  /*7ea0*/  BSSY B1, `(.L_x_124) ;  /* 0x0000015000017945 */ /* 0x000fe20003800000 */
[----:B------:R-:W-:Y:S01]  /*7eb0*/  IADD3 R118, P5, R4, R118, RZ ;  /* 0x0000007604767210 */ /* 0x000fe20007fbe0ff */
[----:B------:R-:W-:-:S04]  /*7ec0*/  IMAD.WIDE.U32 R140, R24, R32, R116 ;  /* 0x00000020188c7225 */ /* 0x000fc800078e0074 */
[----:B------:R-:W-:Y:S01]  /*7ed0*/  FFMA R179, R179, UR20, R144 ;  /* 0x00000014b3b37c23 */ /* 0x000fe20008000090 */
[----:B------:R-:W-:Y:S02]  /*7ee0*/  IADD3.X R119, R5, R3, R119, P5, !PT ;  /* 0x0000000305777210 */ /* 0x000fe40002ffe477 */
[----:B------:R-:W-:Y:S01]  /*7ef0*/  IADD3 R142, P5, R4, R140, RZ ;  /* 0x0000008c048e7210 */ /* 0x000fe20007fbe0ff */
[----:B------:R-:W-:-:S03]  /*7f00*/  IMAD.WIDE.U32 R118, R6, UR23, R118 ;  /* 0x0000001706767c25 */ /* 0x000fc6000f8e0076 */
[----:B------:R-:W-:Y:S01]  /*7f10*/  IADD3.X R143, R5, R3, R141, P5, !PT ;  /* 0x00000003058f7210 */ /* 0x000fe20002ffe48d */
[----:B------:R-:W-:Y:S01]  /*7f20*/  VIADD R119, R119, UR6 ;  /* 0x0000000677777c36 */ /* 0x000fe20008000000 */
[----:B------:R-:W-:Y:S01]  /*7f30*/  LEA R140, P5, R118, UR10, 0x2 ;  /* 0x0000000a768c7c11 */ /* 0x000fe2000f8a10ff */
[----:B------:R-:W-:-:S03]  /*7f40*/  IMAD.WIDE.U32 R142, R6, UR23, R142 ;  /* 0x00000017068e7c25 */ /* 0x000fc6000f8e008e */
[----:B------:R-:W-:Y:S01]  /*7f50*/  LEA.HI.X R141, R118, UR11, R119, 0x2, P5 ;  /* 0x0000000b768d7c11 */ /* 0x000fe2000a8f1477 */
[----:B------:R-:W-:Y:S01]  /*7f60*/  VIADD R143, R143, UR6 ;  /* 0x000000068f8f7c36 */ /* 0x000fe20008000000 */
[----:B------:R-:W-:Y:S02]  /*7f70*/  IADD3 R118, P5, R25, R130, RZ ;  /* 0x0000008219767210 */ /* 0x000fe40007fbe0ff */
[----:B------:R-:W-:-:S03]  /*7f80*/  LEA R144, P6, R142, UR10, 0x2 ;  /* 0x0000000a8e907c11 */ /* 0x000fc6000f8c10ff */
[----:B------:R-:W-:Y:S01]  /*7f90*/  IMAD.X R119, R34, 0x1, R131, P5 ;  /* 0x0000000122777824 */ /* 0x000fe200028e0683 */
[----:B------:R-:W-:Y:S02]  /*7fa0*/  ISETP.GT.AND P5, PT, R0, 0x60, P2 ;  /* 0x000000600000780c */ /* 0x000fe400017a4270 */
[----:B------:R-:W-:Y:S02]  /*7fb0*/  LEA.HI.X R145, R142, UR11, R143, 0x2, P6 ;  /* 0x0000000b8e917c11 */ /* 0x000fe4000b0f148f */
[----:B------:R0:W-:Y:S09]  /*7fc0*/  @P3 STG.E desc[UR18][R118.64], R179 ;  /* 0x000000b376003986 */ /* 0x0001f2000c101912 */
[----:B------:R-:W-:Y:S05]  /*7fd0*/  @!P5 BRA `(.L_x_125) ;  /* 0x000000000004d947 */ /* 0x000fea0003800000 */
[----:B------:R1:W5:Y:S02]  /*7fe0*/  LDG.E.LTC128B R35, desc[UR18][R140.64+0x20] ;  /* 0x000020128c237981 */ /* 0x000364000c1e1920 */
.L_x_125:
[----:B------:R-:W-:Y:S05]  /*7ff0*/  BSYNC B1 ;  /* 0x0000000000017941 */ /* 0x000fea0003800000 */
.L_x_124:
[----:B-----5:R-:W-:Y:S01]  /*8000*/  FMUL R143, R35, UR21 ;  /* 0x00000015238f7c20 */ /* 0x020fe20008400000 */
[----:B------:R-:W-:Y:S01]  /*8010*/  ISETP.GT.AND P3, PT, R0, 0x61, P2 ;  /* 0x000000610000780c */ /* 0x000fe20001764270 */
[----:B------:R-:W-:Y:S02]  /*8020*/  BSSY B1, `(.L_x_126) ;  /* 0x0000005000017945 */ /* 0x000fe40003800000 */
[----:B------:R-:W-:-:S05]  /*8030*/  FFMA R143, R178, UR20, R143 ;  /* 0x00000014b28f7c23 */ /* 0x000fca000800008f */
[----:B------:R0:W-:Y:S05]  /*8040*/  @P5 STG.E desc[UR18][R138.64+0x20], R143 ;  /* 0x0000208f8a005986 */ /* 0x0001ea000c101912 */
[----:B------:R-:W-:Y:S05]  /*8050*/  @!P3 BRA `(.L_x_127) ;  /* 0x000000000004b947 */ /* 0x000fea0003800000 */
[----:B------:R0:W5:Y:S02]  /*8060*/  LDG.E.LTC128B R35, desc[UR18][R144.64+0x20] ;  /* 0x0000201290237981 */ /* 0x000164000c1e1920 */
.L_x_127:
[----:B------:R-:W-:Y:S05]  /*8070*/  BSYNC B1 ;  /* 0x0000000000017941 */ /* 0x000fea0003800000 */
.L_x_126:
[----:B-----5:R-:W-:Y:S01]  /*8080*/  FMUL R142, R35, UR21 ;  /* 0x00000015238e7c20 */ /* 0x020fe20008400000 */
[C---:B------:R-:W-:Y:S01]  /*8090*/  IMAD.WIDE.U32 R106, R32.reuse, 0x7, R106 ;  /* 0x00000007206a7825 */ /* 0x040fe200078e006a */
[----:B------:R-:W-:Y:S03]  /*80a0*/  BSSY B1, `(.L_x_128) ;  /* 0x000000e000017945 */ /* 0x000fe60003800000 */
[----:B------:R-:W-:Y:S01]  /*80b0*/  FFMA R177, R177, UR20, R142 ;  /* 0x00000014b1b17c23 */ /* 0x000fe2000800008e */
[----:B------:R-:W-:-:S04]  /*80c0*/  IMAD.WIDE.U32 R134, R32, 0x7, R134 ;  /* 0x0000000720867825 */ /* 0x000fc800078e0086 */
[----:B------:R0:W-:Y:S01]  /*80d0*/  @P3 STG.E desc[UR18][R118.64+0x20], R177 ;  /* 0x000020b176003986 */ /* 0x0001e2000c101912 */
[----:B------:R-:W-:Y:S01]  /*80e0*/  IADD3 R148, P3, R106, R32, RZ ;  /* 0x000000206a947210 */ /* 0x000fe20007f7e0ff */
[----:B------:R-:W-:-:S03]  /*80f0*/  IMAD.IADD R147, R227, 0x1, R135 ;  /* 0x00000001e3937824 */ /* 0x000fc600078e0287 */
[----:B------:R-:W-:Y:S02]  /*8100*/  IADD3.X R149, R33, R227, R107, P3, !PT ;  /* 0x000000e321957210 */ /* 0x000fe40001ffe46b */
[----:B------:R-:W-:Y:S02]  /*8110*/  ISETP.GT.AND P3, PT, R0, 0x68, P1 ;  /* 0x000000680000780c */ /* 0x000fe40000f64270 */
[----:B------:R-:W-:-:S04]  /*8120*/  IADD3 R107, P5, R30, R134, RZ ;  /* 0x000000861e6b7210 */ /* 0x000fc80007fbe0ff */
[----:B------:R-:W-:Y:S02]  /*8130*/  IADD3.X R142, R147, R29, RZ, P5, !PT ;  /* 0x0000001d938e7210 */ /* 0x000fe40002ffe4ff */
[----:B------:R-:W-:-:S04]  /*8140*/  LEA R106, P5, R107, UR10, 0x2 ;  /* 0x0000000a6b6a7c11 */ /* 0x000fc8000f8a10ff */
[----:B------:R-:W-:Y:S01]  /*8150*/  LEA.HI.X R107, R107, UR11, R142, 0x2, P5 ;  /* 0x0000000b6b6b7c11 */ /* 0x000fe2000a8f148e */
[----:B0-----:R-:W-:Y:S08]  /*8160*/  @!P3 BRA `(.L_x_129) ;  /* 0x000000000004b947 */ /* 0x001ff00003800000 */
[----:B------:R0:W5:Y:S02]  /*8170*/  LDG.E.LTC128B R35, desc[UR18][R106.64] ;  /* 0x000000126a237981 */ /* 0x000164000c1e1920 */
.L_x_129:
[----:B------:R-:W-:Y:S05]  /*8180*/  BSYNC B1 ;  /* 0x0000000000017941 */ /* 0x000fea0003800000 */
.L_x_128:
[-C--:B------:R-:W-:Y:S01]  /*8190*/  IADD3 R146, P5, R134, R32.reuse, RZ ;  /* 0x0000002086927210 */ /* 0x080fe20007fbe0ff */
[----:B0-----:R-:W-:Y:S01]  /*81a0*/  IMAD.WIDE.U32 R106, R24, R32, R148 ;  /* 0x00000020186a7225 */ /* 0x001fe200078e0094 */
[----:B------:R-:W-:Y:S03]  /*81b0*/  BSSY B1, `(.L_x_130) ;  /* 0x0000013000017945 */ /* 0x000fe60003800000 */
[----:B------:R-:W-:Y:S01]  /*81c0*/  IMAD.X R147, R147, 0x1, R33, P5 ;  /* 0x0000000193937824 */ /* 0x000fe200028e0621 */
[----:B------:R-:W-:Y:S01]  /*81d0*/  IADD3 R142, P6, R4, R106, RZ ;  /* 0x0000006a048e7210 */ /* 0x000fe20007fde0ff */
[----:B------:R-:W-:Y:S01]  /*81e0*/  IMAD.WIDE.U32 R116, R32, 0x7, R116 ;  /* 0x0000000720747825 */ /* 0x000fe200078e0074 */
[----:B------:R-:W-:Y:S02]  /*81f0*/  IADD3 R106, P5, R146, R30, RZ ;  /* 0x0000001e926a7210 */ /* 0x000fe40007fbe0ff */
[----:B------:R-:W-:-:S02]  /*8200*/  IADD3.X R143, R5, R3, R107, P6, !PT ;  /* 0x00000003058f7210 */ /* 0x000fc400037fe46b */
[----:B------:R-:W-:Y:S01]  /*8210*/  IADD3 R116, P6, R116, R32, RZ ;  /* 0x0000002074747210 */ /* 0x000fe20007fde0ff */
[----:B------:R-:W-:Y:S01]  /*8220*/  IMAD.X R107, R147, 0x1, R29, P5 ;  /* 0x00000001936b7824 */ /* 0x000fe200028e061d */
[C---:B------:R-:W-:Y:S02]  /*8230*/  LEA R134, P5, R106.reuse, UR10, 0x2 ;  /* 0x0000000a6a867c11 */ /* 0x040fe4000f8a10ff */
[----:B------:R-:W-:Y:S02]  /*8240*/  IADD3.X R117, R33, R227, R117, P6, !PT ;  /* 0x000000e321757210 */ /* 0x000fe400037fe475 */
[----:B------:R-:W-:Y:S01]  /*8250*/  LEA.HI.X R135, R106, UR11, R107, 0x2, P5 ;  /* 0x0000000b6a877c11 */ /* 0x000fe2000a8f146b */
[----:B-----5:R-:W-:Y:S01]  /*8260*/  FMUL R107, R35, UR21 ;  /* 0x00000015236b7c20 */ /* 0x020fe20008400000 */
[----:B------:R-:W-:-:S03]  /*8270*/  IADD3 R106, P5, R25, R138, RZ ;  /* 0x0000008a196a7210 */ /* 0x000fc60007fbe0ff */
[----:B------:R-:W-:Y:S02]  /*8280*/  FFMA R151, R176, UR20, R107 ;  /* 0x00000014b0977c23 */ /* 0x000fe4000800006b */
[----:B------:R-:W-:Y:S01]  /*8290*/  IMAD.X R107, R34, 0x1, R139, P5 ;  /* 0x00000001226b7824 */ /* 0x000fe200028e068b */
[----:B------:R-:W-:-:S04]  /*82a0*/  ISETP.GT.AND P5, PT, R0, 0x69, P1 ;  /* 0x000000690000780c */ /* 0x000fc80000fa4270 */
[----:B------:R0:W-:Y:S09]  /*82b0*/  @P3 STG.E desc[UR18][R106.64], R151 ;  /* 0x000000976a003986 */ /* 0x0001f2000c101912 */
[----:B------:R-:W-:Y:S05]  /*82c0*/  @!P5 BRA `(.L_x_131) ;  /* 0x000000000004d947 */ /* 0x000fea0003800000 */
[----:B------:R0:W5:Y:S02]  /*82d0*/  LDG.E.LTC128B R35, desc[UR18][R134.64] ;  /* 0x0000001286237981 */ /* 0x000164000c1e1920 */
.L_x_131:
[----:B------:R-:W-:Y:S05]  /*82e0*/  BSYNC B1 ;  /* 0x0000000000017941 */ /* 0x000fea0003800000 */
.L_x_130:
[----:B0-----:R-:W-:-:S04]  /*82f0*/  IMAD.WIDE.U32 R150, R24, R32, R116 ;  /* 0x0000002018967225 */ /* 0x001fc800078e0074 */
[----:B-----5:R-:W-:Y:S01]  /*8300*/  FMUL R176, R35, UR21 ;  /* 0x0000001523b07c20 */ /* 0x020fe20008400000 */
[----:B------:R-:W-:Y:S01]  /*8310*/  BSSY B1, `(.L_x_132) ;  /* 0x0000012000017945 */ /* 0x000fe20003800000 */
[----:B------:R-:W-:Y:S01]  /*8320*/  IMAD.WIDE.U32 R134, R6, UR23, R142 ;  /* 0x0000001706867c25 */ /* 0x000fe2000f8e008e */
[----:B------:R-:W-:-:S03]  /*8330*/  IADD3 R150, P3, R4, R150, RZ ;  /* 0x0000009604967210 */ /* 0x000fc60007f7e0ff */
[----:B------:R-:W-:Y:S01]  /*8340*/  FFMA R175, R175, UR20, R176 ;  /* 0x00000014afaf7c23 */ /* 0x000fe200080000b0 */
[----:B------:R-:W-:Y:S01]  /*8350*/  VIADD R135, R135, UR6 ;  /* 0x0000000687877c36 */ /* 0x000fe20008000000 */
[----:B------:R-:W-:Y:S02]  /*8360*/  IADD3.X R151, R5, R3, R151, P3, !PT ;  /* 0x0000000305977210 */ /* 0x000fe40001ffe497 */
[----:B------:R-:W-:Y:S01]  /*8370*/  LEA R142, P3, R134, UR10, 0x2 ;  /* 0x0000000a868e7c11 */ /* 0x000fe2000f8610ff */
[----:B------:R-:W-:-:S03]  /*8380*/  IMAD.WIDE.U32 R150, R6, UR23, R150 ;  /* 0x0000001706967c25 */ /* 0x000fc6000f8e0096 */
[----:B------:R-:W-:Y:S02]  /*8390*/  LEA.HI.X R143, R134, UR11, R135, 0x2, P3 ;  /* 0x0000000b868f7c11 */ /* 0x000fe400098f1487 */
[----:B------:R-:W-:Y:S01]  /*83a0*/  IADD3 R134, P3, R25, R118, RZ ;  /* 0x0000007619867210 */ /* 0x000fe20007f7e0ff */
[----:B------:R-:W-:Y:S01]  /*83b0*/  VIADD R151, R151, UR6 ;  /* 0x0000000697977c36 */ /* 0x000fe20008000000 */
[----:B------:R-:W-:Y:S02]  /*83c0*/  LEA R176, P6, R150, UR10, 0x2 ;  /* 0x0000000a96b07c11 */ /* 0x000fe4000f8c10ff */
[----:B------:R-:W-:Y:S02]  /*83d0*/  IADD3.X R135, R34, R119, RZ, P3, !PT ;  /* 0x0000007722877210 */ /* 0x000fe40001ffe4ff */
[----:B------:R-:W-:Y:S02]  /*83e0*/  ISETP.GT.AND P3, PT, R0, 0x68, P2 ;  /* 0x000000680000780c */ /* 0x000fe40001764270 */
[----:B------:R-:W-:Y:S01]  /*83f0*/  LEA.HI.X R177, R150, UR11, R151, 0x2, P6 ;  /* 0x0000000b96b17c11 */ /* 0x000fe2000b0f1497 */
[----:B------:R0:W-:Y:S10]  /*8400*/  @P5 STG.E desc[UR18][R134.64], R175 ;  /* 0x000000af86005986 */ /* 0x0001f4000c101912 */
[----:B------:R-:W-:Y:S05]  /*8410*/  @!P3 BRA `(.L_x_133) ;  /* 0x000000000004b947 */ /* 0x000fea0003800000 */
[----:B------:R0:W5:Y:S02]  /*8420*/  LDG.E.LTC128B R35, desc[UR18][R142.64+0x20] ;  /* 0x000020128e237981 */ /* 0x000164000c1e1920 */
.L_x_133:
[----:B------:R-:W-:Y:S05]  /*8430*/  BSYNC B1 ;  /* 0x0000000000017941 */ /* 0x000fea0003800000 */
.L_x_132:
[----:B-----5:R-:W-:Y:S01]  /*8440*/  FMUL R151, R35, UR21 ;  /* 0x0000001523977c20 */ /* 0x020fe20008400000 */
[----:B------:R-:W-:Y:S01]  /*8450*/  ISETP.GT.AND P5, PT, R0, 0x69, P2 ;  /* 0x000000690000780c */ /* 0x000fe200017a4270 */
[----:B------:R-:W-:Y:S02]  /*8460*/  BSSY B1, `(.L_x_134) ;  /* 0x0000005000017945 */ /* 0x000fe40003800000 */
[----:B------:R-:W-:-:S05]  /*8470*/  FFMA R151, R174, UR20, R151 ;  /* 0x00000014ae977c23 */ /* 0x000fca0008000097 */
[----:B------:R0:W-:Y:S05]  /*8480*/  @P3 STG.E desc[UR18][R106.64+0x20], R151 ;  /* 0x000020976a003986 */ /* 0x0001ea000c101912 */
[----:B------:R-:W-:Y:S05]  /*8490*/  @!P5 BRA `(.L_x_135) ;  /* 0x000000000004d947 */ /* 0x000fea0003800000 */
[----:B------:R0:W5:Y:S02]  /*84a0*/  LDG.E.LTC128B R35, desc[UR18][R176.64+0x20] ;  /* 0x00002012b0237981 */ /* 0x000164000c1e1920 */
.L_x_135:
[----:B------:R-:W-:Y:S05]  /*84b0*/  BSYNC B1 ;  /* 0x0000000000017941 */ /* 0x000fea0003800000 */
.L_x_134:
[----:B------:R-:W-:-:S04]  /*84c0*/  IMAD.WIDE.U32 R148, R32, 0x7, R148 ;  /* 0x0000000720947825 */ /* 0x000fc800078e0094 */
[----:B-----5:R-:W-:Y:S01]  /*84d0*/  FMUL R150, R35, UR21 ;  /* 0x0000001523967c20 */ /* 0x020fe20008400000 */
[----:B------:R-:W-:Y:S01]  /*84e0*/  BSSY B1, `(.L_x_136) ;  /* 0x000000e000017945 */ /* 0x000fe20003800000 */
[----:B------:R-:W-:Y:S01]  /*84f0*/  IMAD.WIDE.U32 R146, R32, 0x7, R146 ;  /* 0x0000000720927825 */ /* 0x000fe200078e0092 */
[----:B------:R-:W-:-:S03]  /*8500*/  IADD3 R178, P3, R148, R32, RZ ;  /* 0x0000002094b27210 */ /* 0x000fc60007f7e0ff */
[----:B------:R-:W-:Y:S01]  /*8510*/  FFMA R173, R173, UR20, R150 ;  /* 0x00000014adad7c23 */ /* 0x000fe20008000096 */
[----:B0-----:R-:W-:Y:S01]  /*8520*/  IMAD.IADD R175, R227, 0x1, R147 ;  /* 0x00000001e3af7824 */ /* 0x001fe200078e0293 */
[----:B------:R-:W-:Y:S02]  /*8530*/  IADD3.X R179, R33, R227, R149, P3, !PT ;  /* 0x000000e321b37210 */ /* 0x000fe40001ffe495 */
[----:B------:R-:W-:Y:S01]  /*8540*/  ISETP.GT.AND P3, PT, R0, 0x70, P1 ;  /* 0x000000700000780c */ /* 0x000fe20000f64270 */
[----:B------:R0:W-:Y:S01]  /*8550*/  @P5 STG.E desc[UR18][R134.64+0x20], R173 ;  /* 0x000020ad86005986 */ /* 0x0001e2000c101912 */
[----:B------:R-:W-:-:S05]  /*8560*/  IADD3 R149, P5, R30, R146, RZ ;  /* 0x000000921e957210 */ /* 0x000fca0007fbe0ff */
[----:B------:R-:W-:Y:S01]  /*8570*/  IMAD.X R150, R175, 0x1, R29, P5 ;  /* 0x00000001af967824 */ /* 0x000fe200028e061d */
[----:B------:R-:W-:-:S04]  /*8580*/  LEA R148, P5, R149, UR10, 0x2 ;  /* 0x0000000a95947c11 */ /* 0x000fc8000f8a10ff */
[----:B------:R-:W-:Y:S01]  /*8590*/  LEA.HI.X R149, R149, UR11, R150, 0x2, P5 ;  /* 0x0000000b95957c11 */ /* 0x000fe2000a8f1496 */
[----:B0-----:R-:W-:Y:S08]  /*85a0*/  @!P3 BRA `(.L_x_137) ;  /* 0x000000000004b947 */ /* 0x001ff00003800000 */
[----:B------:R0:W5:Y:S02]  /*85b0*/  LDG.E.LTC128B R35, desc[UR18][R148.64] ;  /* 0x0000001294237981 */ /* 0x000164000c1e1920 */
.L_x_137:
[----:B------:R-:W-:Y:S05]  /*85c0*/  BSYNC B1 ;  /* 0x0000000000017941 */ /* 0x000fea0003800000 */
.L_x_136:
[-C--:B------:R-:W-:Y:S01]  /*85d0*/  IADD3 R174, P5, R146, R32.reuse, RZ ;  /* 0x0000002092ae7210 */ /* 0x080fe20007fbe0ff */
[----:B------:R-:W-:Y:S01]  /*85e0*/  IMAD.WIDE.U32 R146, R24, R32, R178 ;  /* 0x0000002018927225 */ /* 0x000fe200078e00b2 */
[----:B------:R-:W-:Y:S03]  /*85f0*/  BSSY B1, `(.L_x_138) ;  /* 0x0000013000017945 */ /* 0x000fe60003800000 */
[----:B------:R-:W-:Y:S01]  /*8600*/  IMAD.X R175, R175, 0x1, R33, P5 ;  /* 0x00000001afaf7824 */ /* 0x000fe200028e0621 */
[----:B------:R-:W-:Y:S01]  /*8610*/  IADD3 R150, P6, R4, R146, RZ ;  /* 0x0000009204967210 */ /* 0x000fe20007fde0ff */
[----:B------:R-:W-:Y:S01]  /*8620*/  IMAD.WIDE.U32 R116, R32, 0x7, R116 ;  /* 0x0000000720747825 */ /* 0x000fe200078e0074 */
[----:B------:R-:W-:Y:S02]  /*8630*/  IADD3 R146, P5, R174, R30, RZ ;  /* 0x0000001eae927210 */ /* 0x000fe40007fbe0ff */
[----:B------:R-:W-:-:S02]  /*8640*/  IADD3.X R151, R5, R3, R147, P6, !PT ;  /* 0x0000000305977210 */ /* 0x000fc400037fe493 */
[----:B------:R-:W-:Y:S02]  /*8650*/  IADD3.X R147, R175, R29, RZ, P5, !PT ;  /* 0x0000001daf937210 */ /* 0x000fe40002ffe4ff */
[----:B0-----:R-:W-:Y:S02]  /*8660*/  LEA R148, P5, R146, UR10, 0x2 ;  /* 0x0000000a92947c11 */ /* 0x001fe4000f8a10ff */
[----:B------:R-:W-:Y:S02]  /*8670*/  IADD3 R116, P6, R116, R32, RZ ;  /* 0x0000002074747210 */ /* 0x000fe40007fde0ff */
[----:B------:R-:W-:Y:S01]  /*8680*/  LEA.HI.X R149, R146, UR11, R147, 0x2, P5 ;  /* 0x0000000b92957c11 */ /* 0x000fe2000a8f1493 */
[----:B-----5:R-:W-:Y:S01]  /*8690*/  FMUL R147, R35, UR21 ;  /* 0x0000001523937c20 */ /* 0x020fe20008400000 */
[----:B------:R-:W-:Y:S02]  /*86a0*/  IADD3 R146, P5, R25, R106, RZ ;  /* 0x0000006a19927210 */ /* 0x000fe40007fbe0ff */
[----:B------:R-:W-:Y:S01]  /*86b0*/  IADD3.X R117, R33, R227, R117, P6, !PT ;  /* 0x000000e321757210 */ /* 0x000fe200037fe475 */
[----:B------:R-:W-:-:S02]  /*86c0*/  FFMA R173, R172, UR20, R147 ;  /* 0x00000014acad7c23 */ /* 0x000fc40008000093 */
[----:B------:R-:W-:Y:S01]  /*86d0*/  IMAD.X R147, R34, 0x1, R107, P5 ;  /* 0x0000000122937824 */ /* 0x000fe200028e066b */
[----:B------:R-:W-:-:S04]  /*86e0*/  ISETP.GT.AND P5, PT, R0, 0x71, P1 ;  /* 0x000000710000780c */ /* 0x000fc80000fa4270 */
[----:B------:R0:W-:Y:S09]  /*86f0*/  @P3 STG.E desc[UR18][R146.64], R173 ;  /* 0x000000ad92003986 */ /* 0x0001f2000c101912 */
[----:B------:R-:W-:Y:S05]  /*8700*/  @!P5 BRA `(.L_x_139) ;  /* 0x000000000004d947 */ /* 0x000fea0003800000 */
[----:B------:R0:W5:Y:S02]  /*8710*/  LDG.E.LTC128B R35, desc[UR18][R148.64] ;  /* 0x0000001294237981 */ /* 0x000164000c1e1920 */
.L_x_139:
[----:B------:R-:W-:Y:S05]  /*8720*/  BSYNC B1 ;  /* 0x0000000000017941 */ /* 0x000fea0003800000 */
.L_x_138:
[----:B0-----:R-:W-:-:S04]  /*8730*/  IMAD.WIDE.U32 R172, R24, R32, R116 ;  /* 0x0000002018ac7225 */ /* 0x001fc800078e0074 */
[----:B-----5:R-:W-:Y:S01]  /*8740*/  FMUL R180, R35, UR21 ;  /* 0x0000001523b47c20 */ /* 0x020fe20008400000 */
[----:B------:R-:W-:Y:S01]  /*8750*/  ISETP.GT.AND P6, PT, R0, 0x70, P2 ;  /* 0x000000700000780c */ /* 0x000fe200017c4270 */
        /* <DEDUP_REMOVED lines=10> */
[----:B------:R-:W-:-:S04]  /*8800*/  VIADD R171, R173, UR6 ;  /* 0x00000006adab7c36 */ /* 0x000fc80008000000 */
[----:B------:R-:W-:Y:S01]  /*8810*/  IMAD.X R149, R34, 0x1, R135, P3 ;  /* 0x0000000122957824 */ /* 0x000fe200018e0687 */
[----:B------:R-:W-:-:S04]  /*8820*/  LEA R180, P3, R172, UR10, 0x2 ;  /* 0x0000000aacb47c11 */ /* 0x000fc8000f8610ff */
[----:B------:R0:W-:Y:S01]  /*8830*/  @P5 STG.E desc[UR18][R148.64], R183 ;  /* 0x000000b794005986 */ /* 0x0001e2000c101912 */
[----:B------:R-:W-:Y:S01]  /*8840*/  LEA.HI.X R181, R172, UR11, R171, 0x2, P3 ;  /* 0x0000000bacb57c11 */ /* 0x000fe200098f14ab */
[----:B------:R-:W-:Y:S07]  /*8850*/  @!P6 BRA `(.L_x_141) ;  /* 0x000000000004e947 */ /* 0x000fee0003800000 */
[----:B------:R0:W5:Y:S02]  /*8860*/  LDG.E.LTC128B R35, desc[UR18][R150.64+0x20] ;  /* 0x0000201296237981 */ /* 0x000164000c1e1920 */
.L_x_141:
[----:B------:R-:W-:Y:S05]  /*8870*/  BSYNC B1 ;  /* 0x0000000000017941 */ /* 0x000fea0003800000 */
.L_x_140:
[----:B-----5:R-:W-:Y:S01]  /*8880*/  FMUL R31, R35, UR21 ;  /* 0x00000015231f7c20 */ /* 0x020fe20008400000 */
[----:B------:R-:W-:Y:S01]  /*8890*/  IMAD.WIDE.U32 R178, R32, 0x7, R178 ;  /* 0x0000000720b27825 */ /* 0x000fe200078e00b2 */
[----:B------:R-:W-:Y:S03]  /*88a0*/  BSSY B1, `(.L_x_142) ;  /* 0x0000010000017945 */ /* 0x000fe60003800000 */
[----:B------:R-:W-:Y:S01]  /*88b0*/  FFMA R173, R170, UR20, R31 ;  /* 0x00000014aaad7c23 */ /* 0x000fe2000800001f */
[----:B------:R-:W-:Y:S01]  /*88c0*/  IMAD.WIDE.U32 R116, R32, 0x7, R116 ;  /* 0x0000000720747825 */ /* 0x000fe200078e0074 */
[----:B------:R-:W-:-:S03]  /*88d0*/  IADD3 R170, P3, R178, R32, RZ ;  /* 0x00000020b2aa7210 */ /* 0x000fc60007f7e0ff */
[----:B------:R-:W-:Y:S01]  /*88e0*/  IMAD.WIDE.U32 R174, R32, 0x7, R174 ;  /* 0x0000000720ae7825 */ /* 0x000fe200078e00ae */
[CC--:B------:R-:W-:Y:S01]  /*88f0*/  IADD3.X R171, R33.reuse, R227.reuse, R179, P3, !PT ;  /* 0x000000e321ab7210 */ /* 0x0c0fe20001ffe4b3 */
[----:B------:R0:W-:Y:S01]  /*8900*/  @P6 STG.E desc[UR18][R146.64+0x20], R173 ;  /* 0x000020ad92006986 */ /* 0x0001e2000c101912 */
[-C--:B------:R-:W-:Y:S02]  /*8910*/  IADD3 R116, P3, R116, R32.reuse, RZ ;  /* 0x0000002074747210 */ /* 0x080fe40007f7e0ff */
[C---:B------:R-:W-:Y:S02]  /*8920*/  IADD3 R31, P5, P6, R30.reuse, R32, R174 ;  /* 0x000000201e1f7210 */ /* 0x040fe40007ebe0ae */
[----:B------:R-:W-:Y:S02]  /*8930*/  IADD3.X R117, R33, R227, R117, P3, !PT ;  /* 0x000000e321757210 */ /* 0x000fe40001ffe475 */
[----:B------:R-:W-:Y:S02]  /*8940*/  IADD3 R227, R227, R175, RZ ;  /* 0x000000afe3e37210 */ /* 0x000fe40007ffe0ff */
[----:B------:R-:W-:-:S02]  /*8950*/  IADD3 R30, P3, R30, R174, RZ ;  /* 0x000000ae1e1e7210 */ /* 0x000fc40007f7e0ff */
[----:B------:R-:W-:Y:S02]  /*8960*/  IADD3.X R172, R29, R33, R227, P5, P6 ;  /* 0x000000211dac7210 */ /* 0x000fe40002fec4e3 */
[----:B------:R-:W-:-:S13]  /*8970*/  ISETP.GT.AND P5, PT, R0, 0x71, P2 ;  /* 0x000000710000780c */ /* 0x000fda00017a4270 */
[----:B0-----:R-:W-:Y:S05]  /*8980*/  @!P5 BRA `(.L_x_143) ;  /* 0x000000000004d947 */ /* 0x001fea0003800000 */
[----:B------:R0:W5:Y:S02]  /*8990*/  LDG.E.LTC128B R35, desc[UR18][R180.64+0x20] ;  /* 0x00002012b4237981 */ /* 0x000164000c1e1920 */
.L_x_143:
[----:B------:R-:W-:Y:S05]  /*89a0*/  BSYNC B1 ;  /* 0x0000000000017941 */ /* 0x000fea0003800000 */
.L_x_142:
[----:B-----5:R-:W-:Y:S01]  /*89b0*/  FMUL R28, R35, UR21 ;  /* 0x00000015231c7c20 */ /* 0x020fe20008400000 */
[----:B------:R-:W-:Y:S01]  /*89c0*/  IMAD.X R29, R227, 0x1, R29, P3 ;  /* 0x00000001e31d7824 */ /* 0x000fe200018e061d */
[----:B------:R-:W-:Y:S01]  /*89d0*/  BSSY B1, `(.L_x_144) ;  /* 0x000000a000017945 */ /* 0x000fe20003800000 */
[----:B------:R-:W-:-:S04]  /*89e0*/  IMAD.WIDE.U32 R170, R24, R32, R170 ;  /* 0x0000002018aa7225 */ /* 0x000fc800078e00aa */
[----:B------:R-:W-:Y:S01]  /*89f0*/  FFMA R169, R169, UR20, R28 ;  /* 0x00000014a9a97c23 */ /* 0x000fe2000800001c */
[----:B------:R-:W-:Y:S01]  /*8a00*/  LEA R28, P3, R30, UR10, 0x2 ;  /* 0x0000000a1e1c7c11 */ /* 0x000fe2000f8610ff */
[----:B------:R-:W-:-:S03]  /*8a10*/  IMAD.WIDE.U32 R116, R24, R32, R116 ;  /* 0x0000002018747225 */ /* 0x000fc600078e0074 */
[----:B------:R0:W-:Y:S01]  /*8a20*/  @P5 STG.E desc[UR18][R148.64+0x20], R169 ;  /* 0x000020a994005986 */ /* 0x0001e2000c101912 */
[----:B------:R-:W-:Y:S02]  /*8a30*/  ISETP.GT.AND P5, PT, R0, 0x78, P1 ;  /* 0x000000780000780c */ /* 0x000fe40000fa4270 */
[----:B------:R-:W-:-:S11]  /*8a40*/  LEA.HI.X R29, R30, UR11, R29, 0x2, P3 ;  /* 0x0000000b1e1d7c11 */ /* 0x000fd600098f141d */
[----:B0-----:R-:W-:Y:S05]  /*8a50*/  @!P5 BRA `(.L_x_145) ;  /* 0x000000000004d947 */ /* 0x001fea0003800000 */
[----:B------:R0:W5:Y:S02]  /*8a60*/  LDG.E.LTC128B R35, desc[UR18][R28.64] ;  /* 0x000000121c237981 */ /* 0x000164000c1e1920 */
.L_x_145:
[----:B------:R-:W-:Y:S05]  /*8a70*/  BSYNC B1 ;  /* 0x0000000000017941 */ /* 0x000fea0003800000 */
.L_x_144:
[----:B------:R-:W-:Y:S01]  /*8a80*/  IADD3 R24, P6, R25, R146, RZ ;  /* 0x0000009219187210 */ /* 0x000fe20007fde0ff */
[----:B-----5:R-:W-:Y:S01]  /*8a90*/  FMUL R169, R35, UR21 ;  /* 0x0000001523a97c20 */ /* 0x020fe20008400000 */
[----:B0-----:R-:W-:Y:S01]  /*8aa0*/  IADD3 R28, P3, R25, R148, RZ ;  /* 0x00000094191c7210 */ /* 0x001fe20007f7e0ff */
[----:B------:R-:W-:Y:S01]  /*8ab0*/  BSSY B1, `(.L_x_146) ;  /* 0x000000e000017945 */ /* 0x000fe20003800000 */
[----:B------:R-:W-:Y:S01]  /*8ac0*/  ISETP.GT.AND P1, PT, R0, 0x79, P1 ;  /* 0x000000790000780c */ /* 0x000fe20000f24270 */
[----:B------:R-:W-:Y:S02]  /*8ad0*/  IMAD.X R25, R34, 0x1, R147, P6 ;  /* 0x0000000122197824 */ /* 0x000fe400030e0693 */
[----:B------:R-:W-:Y:S01]  /*8ae0*/  FFMA R169, R168, UR20, R169 ;  /* 0x00000014a8a97c23 */ /* 0x000fe200080000a9 */
[----:B------:R-:W-:-:S04]  /*8af0*/  LEA R30, P6, R31, UR10, 0x2 ;  /* 0x0000000a1f1e7c11 */ /* 0x000fc8000f8c10ff */
[----:B------:R0:W-:Y:S01]  /*8b00*/  @P5 STG.E desc[UR18][R24.64], R169 ;  /* 0x000000a918005986 */ /* 0x0001e2000c101912 */
[----:B------:R-:W-:Y:S02]  /*8b10*/  LEA.HI.X R31, R31, UR11, R172, 0x2, P6 ;  /* 0x0000000b1f1f7c11 */ /* 0x000fe4000b0f14ac */
[----:B------:R-:W-:-:S04]  /*8b20*/  IADD3 R32, P6, R4, R170, RZ ;  /* 0x000000aa04207210 */ /* 0x000fc80007fde0ff */
[----:B------:R-:W-:Y:S02]  /*8b30*/  IADD3.X R33, R5, R3, R171, P6, !PT ;  /* 0x0000000305217210 */ /* 0x000fe400037fe4ab */
[----:B------:R-:W-:Y:S01]  /*8b40*/  IADD3 R4, P6, R4, R116, RZ ;  /* 0x0000007404047210 */ /* 0x000fe20007fde0ff */
[----:B------:R-:W-:-:S03]  /*8b50*/  IMAD.WIDE.U32 R32, R6, UR23, R32 ;  /* 0x0000001706207c25 */ /* 0x000fc6000f8e0020 */
[----:B------:R-:W-:Y:S01]  /*8b60*/  IADD3.X R5, R5, R3, R117, P6, !PT ;  /* 0x0000000305057210 */ /* 0x000fe200037fe475 */
[----:B0-----:R-:W-:Y:S08]  /*8b70*/  @!P1 BRA `(.L_x_147) ;  /* 0x0000000000049947 */ /* 0x001ff00003800000 */
[----:B------:R0:W5:Y:S02]  /*8b80*/  LDG.E.LTC128B R35, desc[UR18][R30.64] ;  /* 0x000000121e237981 */ /* 0x000164000c1e1920 */
.L_x_147:
[----:B------:R-:W-:Y:S05]  /*8b90*/  BSYNC B1 ;  /* 0x0000000000017941 */ /* 0x000fea0003800000 */
.L_x_146:
[----:B-----5:R-:W-:Y:S01]  /*8ba0*/  FMUL R116, R35, UR21 ;  /* 0x0000001523747c20 */ /* 0x020fe20008400000 */
[----:B------:R-:W-:Y:S01]  /*8bb0*/  IMAD.X R29, R34, 0x1, R149, P3 ;  /* 0x00000001221d7824 */ /* 0x000fe200018e0695 */
[----:B------:R-:W-:Y:S01]  /*8bc0*/  ISETP.GT.AND P3, PT, R0, 0x78, P2 ;  /* 0x000000780000780c */ /* 0x000fe20001764270 */
[----:B------:R-:W-:Y:S02]  /*8bd0*/  VIADD R3, R33, UR6 ;  /* 0x0000000621037c36 */ /* 0x000fe40008000000 */
[----:B------:R-:W-:Y:S01]  /*8be0*/  FFMA R167, R167, UR20, R116 ;  /* 0x00000014a7a77c23 */ /* 0x000fe20008000074 */
[----:B0-----:R-:W-:Y:S01]  /*8bf0*/  LEA R30, P5, R32, UR10, 0x2 ;  /* 0x0000000a201e7c11 */ /* 0x001fe2000f8a10ff */
[----:B------:R-:W-:Y:S01]  /*8c00*/  BSSY B1, `(.L_x_148) ;  /* 0x0000006000017945 */ /* 0x000fe20003800000 */
[----:B------:R-:W-:Y:S02]  /*8c10*/  IMAD.WIDE.U32 R4, R6, UR23, R4 ;  /* 0x0000001706047c25 */ /* 0x000fe4000f8e0004 */
[----:B------:R0:W-:Y:S01]  /*8c20*/  @P1 STG.E desc[UR18][R28.64], R167 ;  /* 0x000000a71c001986 */ /* 0x0001e2000c101912 */
[----:B------:R-:W-:-:S04]  /*8c30*/  LEA.HI.X R31, R32, UR11, R3, 0x2, P5 ;  /* 0x0000000b201f7c11 */ /* 0x000fc8000a8f1403 */
[----:B------:R-:W-:Y:S05]  /*8c40*/  @!P3 BRA `(.L_x_149) ;  /* 0x000000000004b947 */ /* 0x000fea0003800000 */
[----:B------:R0:W5:Y:S02]  /*8c50*/  LDG.E.LTC128B R35, desc[UR18][R30.64+0x20] ;  /* 0x000020121e237981 */ /* 0x000164000c1e1920 */
.L_x_149:
[----:B------:R-:W-:Y:S05]  /*8c60*/  BSYNC B1 ;  /* 0x0000000000017941 */ /* 0x000fea0003800000 */
.L_x_148:
[----:B-----5:R-:W-:Y:S01]  /*8c70*/  FMUL R3, R35, UR21 ;  /* 0x0000001523037c20 */ /* 0x020fe20008400000 */
[----:B------:R-:W-:Y:S01]  /*8c80*/  ISETP.GT.AND P2, PT, R0, 0x79, P2 ;  /* 0x000000790000780c */ /* 0x000fe20001744270 */
[----:B------:R-:W-:Y:S01]  /*8c90*/  BSSY B1, `(.L_x_150) ;  /* 0x0000009000017945 */ /* 0x000fe20003800000 */
[----:B------:R-:W-:Y:S01]  /*8ca0*/  IADD3 R5, R5, UR6, RZ ;  /* 0x0000000605057c10 */ /* 0x000fe2000fffe0ff */
[----:B------:R-:W-:Y:S01]  /*8cb0*/  FFMA R3, R166, UR20, R3 ;  /* 0x00000014a6037c23 */ /* 0x000fe20008000003 */
[----:B------:R-:W-:Y:S02]  /*8cc0*/  LEA R32, P5, R4, UR10, 0x2 ;  /* 0x0000000a04207c11 */ /* 0x000fe4000f8a10ff */
[----:B------:R-:W-:Y:S02]  /*8cd0*/  ISETP.GT.AND P1, PT, R2, 0x80, PT ;  /* 0x000000800200780c */ /* 0x000fe40003f24270 */
[----:B------:R0:W-:Y:S01]  /*8ce0*/  @P3 STG.E desc[UR18][R24.64+0x20], R3 ;  /* 0x0000200318003986 */ /* 0x0001e2000c101912 */
[----:B------:R-:W-:-:S04]  /*8cf0*/  LEA.HI.X R33, R4, UR11, R5, 0x2, P5 ;  /* 0x0000000b04217c11 */ /* 0x000fc8000a8f1405 */
[----:B------:R-:W-:Y:S06]  /*8d00*/  @!P2 BRA `(.L_x_151) ;  /* 0x000000000004a947 */ /* 0x000fec0003800000 */
[----:B------:R0:W5:Y:S02]  /*8d10*/  LDG.E.LTC128B R35, desc[UR18][R32.64+0x20] ;  /* 0x0000201220237981 */ /* 0x000164000c1e1920 */
.L_x_151:
[----:B------:R-:W-:Y:S05]  /*8d20*/  BSYNC B1 ;  /* 0x0000000000017941 */ /* 0x000fea0003800000 */
.L_x_150:
[----:B-----5:R-:W-:Y:S01]  /*8d30*/  FMUL R4, R35, UR21 ;  /* 0x0000001523047c20 */ /* 0x020fe20008400000 */
[----:B------:R-:W-:Y:S01]  /*8d40*/  ISETP.GT.AND P3, PT, R0, RZ, P1 ;  /* 0x000000ff0000720c */ /* 0x000fe20000f64270 */
[----:B------:R-:W-:Y:S02]  /*8d50*/  BSSY B1, `(.L_x_152) ;  /* 0x0000005000017945 */ /* 0x000fe40003800000 */
[----:B------:R-:W-:-:S05]  /*8d60*/  FFMA R165, R165, UR20, R4 ;  /* 0x00000014a5a57c23 */ /* 0x000fca0008000004 */
[----:B------:R0:W-:Y:S05]  /*8d70*/  @P2 STG.E desc[UR18][R28.64+0x20], R165 ;  /* 0x000020a51c002986 */ /* 0x0001ea000c101912 */
[----:B------:R-:W-:Y:S05]  /*8d80*/  @!P3 BRA `(.L_x_153) ;  /* 0x000000000004b947 */ /* 0x000fea0003800000 */
[----:B------:R0:W5:Y:S02]  /*8d90*/  LDG.E.LTC128B R35, desc[UR18][R36.64+0x200] ;  /* 0x0002001224237981 */ /* 0x000164000c1e1920 */
.L_x_153:
[----:B------:R-:W-:Y:S05]  /*8da0*/  BSYNC B1 ;  /* 0x0000000000017941 */ /* 0x000fea0003800000 */
.L_x_152:
[----:B0----5:R-:W-:Y:S01]  /*8db0*/  FMUL R3, R35, UR21 ;  /* 0x0000001523037c20 */ /* 0x021fe20008400000 */
[----:B------:R-:W-:Y:S01]  /*8dc0*/  ISETP.GT.AND P5, PT, R0, 0x1, P1 ;  /* 0x000000010000780c */ /* 0x000fe20000fa4270 */
[----:B------:R-:W-:Y:S01]  /*8dd0*/  BSSY B1, `(.L_x_154) ;  /* 0x0000006000017945 */ /* 0x000fe20003800000 */
[----:B------:R-:W-:Y:S01]  /*8de0*/  ISETP.GT.AND P2, PT, R2, 0x88, PT ;  /* 0x000000880200780c */ /* 0x000fe20003f44270 */
[----:B------:R-:W-:-:S05]  /*8df0*/  FFMA R3, R164, UR20, R3 ;  /* 0x00000014a4037c23 */ /* 0x000fca0008000003 */
[----:B------:R0:W-:Y:S05]  /*8e00*/  @P3 STG.E desc[UR18][R26.64+0x200], R3 ;  /* 0x000200031a003986 */ /* 0x0001ea000c101912 */
[----:B------:R-:W-:Y:S05]  /*8e10*/  @!P5 BRA `(.L_x_155) ;  /* 0x000000000004d947 */ /* 0x000fea0003800000 */
[----:B------:R0:W5:Y:S02]  /*8e20*/  LDG.E.LTC128B R35, desc[UR18][R40.64+0x200] ;  /* 0x0002001228237981 */ /* 0x000164000c1e1920 */
.L_x_155:
[----:B------:R-:W-:Y:S05]  /*8e30*/  BSYNC B1 ;  /* 0x0000000000017941 */ /* 0x000fea0003800000 */
.L_x_154:
[----:B-----5:R-:W-:Y:S01]  /*8e40*/  FMUL R2, R35, UR21 ;  /* 0x0000001523027c20 */ /* 0x020fe20008400000 */
[----:B------:R-:W-:Y:S01]  /*8e50*/  ISETP.GT.AND P3, PT, R0, RZ, P2 ;  /* 0x000000ff0000720c */ /* 0x000fe20001764270 */
[----:B------:R-:W-:Y:S02]  /*8e60*/  BSSY B1, `(.L_x_156) ;  /* 0x0000005000017945 */ /* 0x000fe40003800000 */
[----:B------:R-:W-:-:S05]  /*8e70*/  FFMA R163, R163, UR20, R2 ;  /* 0x00000014a3a37c23 */ /* 0x000fca0008000002 */
[----:B------:R0:W-:Y:S05]  /*8e80*/  @P5 STG.E desc[UR18][R38.64+0x200], R163 ;  /* 0x000200a326005986 */ /* 0x0001ea000c101912 */
[----:B------:R-:W-:Y:S05]  /*8e90*/  @!P3 BRA `(.L_x_157) ;  /* 0x000000000004b947 */ /* 0x000fea0003800000 */
[----:B------:R0:W5:Y:S02]  /*8ea0*/  LDG.E.LTC128B R35, desc[UR18][R36.64+0x220] ;  /* 0x0002201224237981 */ /* 0x000164000c1e1920 */
.L_x_157:
[----:B------:R-:W-:Y:S05]  /*8eb0*/  BSYNC B1 ;  /* 0x0000000000017941 */ /* 0x000fea0003800000 */
.L_x_156:
[----:B0----5:R-:W-:Y:S01]  /*8ec0*/  FMUL R3, R35, UR21 ;  /* 0x0000001523037c20 */ /* 0x021fe20008400000 */
[----:B------:R-:W-:Y:S01]  /*8ed0*/  ISETP.GT.AND P5, PT, R0, 0x1, P2 ;  /* 0x000000010000780c */ /* 0x000fe200017a4270 */
[----:B------:R-:W-:Y:S02]  /*8ee0*/  BSSY B1, `(.L_x_158) ;  /* 0x0000005000017945 */ /* 0x000fe40003800000 */
[----:B------:R-:W-:-:S05]  /*8ef0*/  FFMA R3, R162, UR20, R3 ;  /* 0x00000014a2037c23 */ /* 0x000fca0008000003 */
[----:B------:R0:W-:Y:S05]  /*8f00*/  @P3 STG.E desc[UR18][R26.64+0x220], R3 ;  /* 0x000220031a003986 */ /* 0x0001ea000c101912 */
[----:B------:R-:W-:Y:S05]  /*8f10*/  @!P5 BRA `(.L_x_159) ;  /* 0x000000000004d947 */ /* 0x000fea0003800000 */
[----:B------:R0:W5:Y:S02]  /*8f20*/  LDG.E.LTC128B R35, desc[UR18][R40.64+0x220] ;  /* 0x0002201228237981 */ /* 0x000164000c1e1920 */
.L_x_159:
[----:B------:R-:W-:Y:S05]  /*8f30*/  BSYNC B1 ;  /* 0x0000000000017941 */ /* 0x000fea0003800000 */
.L_x_158:
[----:B-----5:R-:W-:Y:S01]  /*8f40*/  FMUL R2, R35, UR21 ;  /* 0x0000001523027c20 */ /* 0x020fe20008400000 */
[----:B------:R-:W-:Y:S01]  /*8f50*/  ISETP.GT.AND P3, PT, R0, 0x8, P1 ;  /* 0x000000080000780c */ /* 0x000fe20000f64270 */
[----:B------:R-:W-:Y:S02]  /*8f60*/  BSSY B1, `(.L_x_160) ;  /* 0x0000005000017945 */ /* 0x000fe40003800000 */
[----:B------:R-:W-:-:S05]  /*8f70*/  FFMA R161, R161, UR20, R2 ;  /* 0x00000014a1a17c23 */ /* 0x000fca0008000002 */
[----:B------:R0:W-:Y:S05]  /*8f80*/  @P5 STG.E desc[UR18][R38.64+0x220], R161 ;  /* 0x000220a126005986 */ /* 0x0001ea000c101912 */
[----:B------:R-:W-:Y:S05]  /*8f90*/  @!P3 BRA `(.L_x_161) ;  /* 0x000000000004b947 */ /* 0x000fea0003800000 */
[----:B------:R0:W5:Y:S02]  /*8fa0*/  LDG.E.LTC128B R35, desc[UR18][R46.64+0x200] ;  /* 0x000200122e237981 */ /* 0x000164000c1e1920 */
.L_x_161:
[----:B------:R-:W-:Y:S05]  /*8fb0*/  BSYNC B1 ;  /* 0x0000000000017941 */ /* 0x000fea0003800000 */
.L_x_160:
[----:B0----5:R-:W-:Y:S01]  /*8fc0*/  FMUL R3, R35, UR21 ;  /* 0x0000001523037c20 */ /* 0x021fe20008400000 */
[----:B------:R-:W-:Y:S01]  /*8fd0*/  ISETP.GT.AND P5, PT, R0, 0x9, P1 ;  /* 0x000000090000780c */ /* 0x000fe20000fa4270 */
[----:B------:R-:W-:Y:S02]  /*8fe0*/  BSSY B1, `(.L_x_162) ;  /* 0x0000005000017945 */ /* 0x000fe40003800000 */
[----:B------:R-:W-:-:S05]  /*8ff0*/  FFMA R3, R160, UR20, R3 ;  /* 0x00000014a0037c23 */ /* 0x000fca0008000003 */
[----:B------:R0:W-:Y:S05]  /*9000*/  @P3 STG.E desc[UR18][R42.64+0x200], R3 ;  /* 0x000200032a003986 */ /* 0x0001ea000c101912 */
[----:B------:R-:W-:Y:S05]  /*9010*/  @!P5 BRA `(.L_x_163) ;  /* 0x000000000004d947 */ /* 0x000fea0003800000 */
[----:B------:R0:W5:Y:S02]  /*9020*/  LDG.E.LTC128B R35, desc[UR18][R48.64+0x200] ;  /* 0x0002001230237981 */ /* 0x000164000c1e1920 */
.L_x_163:
[----:B------:R-:W-:Y:S05]  /*9030*/  BSYNC B1 ;  /* 0x0000000000017941 */ /* 0x000fea0003800000 */
.L_x_162:
[----:B-----5:R-:W-:Y:S01]  /*9040*/  FMUL R2, R35, UR21 ;  /* 0x0000001523027c20 */ /* 0x020fe20008400000 */
[----:B------:R-:W-:Y:S01]  /*9050*/  ISETP.GT.AND P3, PT, R0, 0x8, P2 ;  /* 0x000000080000780c */ /* 0x000fe20001764270 */
[----:B------:R-:W-:Y:S02]  /*9060*/  BSSY B1, `(.L_x_164) ;  /* 0x0000005000017945 */ /* 0x000fe40003800000 */
[----:B------:R-:W-:-:S05]  /*9070*/  FFMA R159, R159, UR20, R2 ;  /* 0x000000149f9f7c23 */ /* 0x000fca0008000002 */
[----:B------:R0:W-:Y:S05]  /*9080*/  @P5 STG.E desc[UR18][R44.64+0x200], R159 ;  /* 0x0002009f2c005986 */ /* 0x0001ea000c101912 */
[----:B------:R-:W-:Y:S05]  /*9090*/  @!P3 BRA `(.L_x_165) ;  /* 0x000000000004b947 */ /* 0x000fea0003800000 */
[----:B------:R0:W5:Y:S02]  /*90a0*/  LDG.E.LTC128B R35, desc[UR18][R46.64+0x220] ;  /* 0x000220122e237981 */ /* 0x000164000c1e1920 */
.L_x_165:
[----:B------:R-:W-:Y:S05]  /*90b0*/  BSYNC B1 ;  /* 0x0000000000017941 */ /* 0x000fea0003800000 */
.L_x_164:
[----:B0----5:R-:W-:Y:S01]  /*90c0*/  FMUL R3, R35, UR21 ;  /* 0x0000001523037c20 */ /* 0x021fe20008400000 */
[----:B------:R-:W-:Y:S01]  /*90d0*/  ISETP.GT.AND P5, PT, R0, 0x9, P2 ;  /* 0x000000090000780c */ /* 0x000fe200017a4270 */
[----:B------:R-:W-:Y:S02]  /*90e0*/  BSSY B1, `(.L_x_166) ;  /* 0x0000005000017945 */ /* 0x000fe40003800000 */
[----:B------:R-:W-:-:S05]  /*90f0*/  FFMA R3, R158, UR20, R3 ;  /* 0x000000149e037c23 */ /* 0x000fca0008000003 */
[----:B------:R0:W-:Y:S05]  /*9100*/  @P3 STG.E desc[UR18][R42.64+0x220], R3 ;  /* 0x000220032a003986 */ /* 0x0001ea000c101912 */
[----:B------:R-:W-:Y:S05]  /*9110*/  @!P5 BRA `(.L_x_167) ;  /* 0x000000000004d947 */ /* 0x000fea0003800000 */
[----:B------:R0:W5:Y:S02]  /*9120*/  LDG.E.LTC128B R35, desc[UR18][R48.64+0x220] ;  /* 0x0002201230237981 */ /* 0x000164000c1e1920 */
.L_x_167:
[----:B------:R-:W-:Y:S05]  /*9130*/  BSYNC B1 ;  /* 0x0000000000017941 */ /* 0x000fea0003800000 */
.L_x_166:
[----:B-----5:R-:W-:Y:S01]  /*9140*/  FMUL R2, R35, UR21 ;  /* 0x0000001523027c20 */ /* 0x020fe20008400000 */
[----:B------:R-:W-:Y:S01]  /*9150*/  ISETP.GT.AND P3, PT, R0, 0x10, P1 ;  /* 0x000000100000780c */ /* 0x000fe20000f64270 */
[----:B------:R-:W-:Y:S02]  /*9160*/  BSSY B1, `(.L_x_168) ;  /* 0x0000005000017945 */ /* 0x000fe40003800000 */
[----:B------:R-:W-:-:S05]  /*9170*/  FFMA R157, R157, UR20, R2 ;  /* 0x000000149d9d7c23 */ /* 0x000fca0008000002 */
[----:B------:R0:W-:Y:S05]  /*9180*/  @P5 STG.E desc[UR18][R44.64+0x220], R157 ;  /* 0x0002209d2c005986 */ /* 0x0001ea000c101912 */
[----:B------:R-:W-:Y:S05]  /*9190*/  @!P3 BRA `(.L_x_169) ;  /* 0x000000000004b947 */ /* 0x000fea0003800000 */
[----:B------:R0:W5:Y:S02]  /*91a0*/  LDG.E.LTC128B R35, desc[UR18][R52.64+0x200] ;  /* 0x0002001234237981 */ /* 0x000164000c1e1920 */
.L_x_169:
[----:B------:R-:W-:Y:S05]  /*91b0*/  BSYNC B1 ;  /* 0x0000000000017941 */ /* 0x000fea0003800000 */
.L_x_168:
[----:B0----5:R-:W-:Y:S01]  /*91c0*/  FMUL R3, R35, UR21 ;  /* 0x0000001523037c20 */ /* 0x021fe20008400000 */
[----:B------:R-:W-:Y:S01]  /*91d0*/  ISETP.GT.AND P5, PT, R0, 0x11, P1 ;  /* 0x000000110000780c */ /* 0x000fe20000fa4270 */
[----:B------:R-:W-:Y:S02]  /*91e0*/  BSSY B1, `(.L_x_170) ;  /* 0x0000005000017945 */ /* 0x000fe40003800000 */
[----:B------:R-:W-:-:S05]  /*91f0*/  FFMA R3, R156, UR20, R3 ;  /* 0x000000149c037c23 */ /* 0x000fca0008000003 */
[----:B------:R0:W-:Y:S05]  /*9200*/  @P3 STG.E desc[UR18][R50.64+0x200], R3 ;  /* 0x0002000332003986 */ /* 0x0001ea000c101912 */
[----:B------:R-:W-:Y:S05]  /*9210*/  @!P5 BRA `(.L_x_171) ;  /* 0x000000000004d947 */ /* 0x000fea0003800000 */
[----:B------:R0:W5:Y:S02]  /*9220*/  LDG.E.LTC128B R35, desc[UR18][R56.64+0x200] ;  /* 0x0002001238237981 */ /* 0x000164000c1e1920 */
.L_x_171:
[----:B------:R-:W-:Y:S05]  /*9230*/  BSYNC B1 ;  /* 0x0000000000017941 */ /* 0x000fea0003800000 */
.L_x_170:
[----:B-----5:R-:W-:Y:S01]  /*9240*/  FMUL R2, R35, UR21 ;  /* 0x0000001523027c20 */ /* 0x020fe20008400000 */
[----:B------:R-:W-:Y:S01]  /*9250*/  ISETP.GT.AND P3, PT, R0, 0x10, P2 ;  /* 0x000000100000780c */ /* 0x000fe20001764270 */
[----:B------:R-:W-:Y:S02]  /*9260*/  BSSY B1, `(.L_x_172) ;  /* 0x0000005000017945 */ /* 0x000fe40003800000 */
[----:B------:R-:W-:-:S05]  /*9270*/  FFMA R155, R155, UR20, R2 ;  /* 0x000000149b9b7c23 */ /* 0x000fca0008000002 */
[----:B------:R0:W-:Y:S05]  /*9280*/  @P5 STG.E desc[UR18][R54.64+0x200], R155 ;  /* 0x0002009b36005986 */ /* 0x0001ea000c101912 */
[----:B------:R-:W-:Y:S05]  /*9290*/  @!P3 BRA `(.L_x_173) ;  /* 0x000000000004b947 */ /* 0x000fea0003800000 */
[----:B------:R0:W5:Y:S02]  /*92a0*/  LDG.E.LTC128B R35, desc[UR18][R52.64+0x220] ;  /* 0x0002201234237981 */ /* 0x000164000c1e1920 */
.L_x_173:
[----:B------:R-:W-:Y:S05]  /*92b0*/  BSYNC B1 ;  /* 0x0000000000017941 */ /* 0x000fea0003800000 */
.L_x_172:
[----:B0----5:R-:W-:Y:S01]  /*92c0*/  FMUL R3, R35, UR21 ;  /* 0x0000001523037c20 */ /* 0x021fe20008400000 */
[----:B------:R-:W-:Y:S01]  /*92d0*/  ISETP.GT.AND P5, PT, R0, 0x11, P2 ;  /* 0x000000110000780c */ /* 0x000fe200017a4270 */
[----:B------:R-:W-:Y:S02]  /*92e0*/  BSSY B1, `(.L_x_174) ;  /* 0x0000005000017945 */ /* 0x000fe40003800000 */
[----:B------:R-:W-:-:S05]  /*92f0*/  FFMA R3, R154, UR20, R3 ;  /* 0x000000149a037c23 */ /* 0x000fca0008000003 */
[----:B------:R0:W-:Y:S05]  /*9300*/  @P3 STG.E desc[UR18][R50.64+0x220], R3 ;  /* 0x0002200332003986 */ /* 0x0001ea000c101912 */
[----:B------:R-:W-:Y:S05]  /*9310*/  @!P5 BRA `(.L_x_175) ;  /* 0x000000000004d947 */ /* 0x000fea0003800000 */
[----:B------:R0:W5:Y:S02]  /*9320*/  LDG.E.LTC128B R35, desc[UR18][R56.64+0x220] ;  /* 0x0002201238237981 */ /* 0x000164000c1e1920 */
.L_x_175:
[----:B------:R-:W-:Y:S05]  /*9330*/  BSYNC B1 ;  /* 0x0000000000017941 */ /* 0x000fea0003800000 */
.L_x_174:
[----:B-----5:R-:W-:Y:S01]  /*9340*/  FMUL R2, R35, UR21 ;  /* 0x0000001523027c20 */ /* 0x020fe20008400000 */
[----:B------:R-:W-:Y:S01]  /*9350*/  ISETP.GT.AND P3, PT, R0, 0x18, P1 ;  /* 0x000000180000780c */ /* 0x000fe20000f64270 */
[----:B------:R-:W-:Y:S02]  /*9360*/  BSSY B1, `(.L_x_176) ;  /* 0x0000005000017945 */ /* 0x000fe40003800000 */
[----:B------:R-:W-:-:S05]  /*9370*/  FFMA R23, R23, UR20, R2 ;  /* 0x0000001417177c23 */ /* 0x000fca0008000002 */
[----:B------:R0:W-:Y:S05]  /*9380*/  @P5 STG.E desc[UR18][R54.64+0x220], R23 ;  /* 0x0002201736005986 */ /* 0x0001ea000c101912 */
[----:B------:R-:W-:Y:S05]  /*9390*/  @!P3 BRA `(.L_x_177) ;  /* 0x000000000004b947 */ /* 0x000fea0003800000 */
[----:B------:R0:W5:Y:S02]  /*93a0*/  LDG.E.LTC128B R35, desc[UR18][R58.64+0x200] ;  /* 0x000200123a237981 */ /* 0x000164000c1e1920 */
.L_x_177:
[----:B------:R-:W-:Y:S05]  /*93b0*/  BSYNC B1 ;  /* 0x0000000000017941 */ /* 0x000fea0003800000 */
.L_x_176:
[----:B0----5:R-:W-:Y:S01]  /*93c0*/  FMUL R3, R35, UR21 ;  /* 0x0000001523037c20 */ /* 0x021fe20008400000 */
[----:B------:R-:W-:Y:S01]  /*93d0*/  ISETP.GT.AND P5, PT, R0, 0x19, P1 ;  /* 0x000000190000780c */ /* 0x000fe20000fa4270 */
[----:B------:R-:W-:Y:S02]  /*93e0*/  BSSY B1, `(.L_x_178) ;  /* 0x0000005000017945 */ /* 0x000fe40003800000 */
[----:B------:R-:W-:-:S05]  /*93f0*/  FFMA R3, R22, UR20, R3 ;  /* 0x0000001416037c23 */ /* 0x000fca0008000003 */
[----:B------:R0:W-:Y:S05]  /*9400*/  @P3 STG.E desc[UR18][R60.64+0x200], R3 ;  /* 0x000200033c003986 */ /* 0x0001ea000c101912 */
[----:B------:R-:W-:Y:S05]  /*9410*/  @!P5 BRA `(.L_x_179) ;  /* 0x000000000004d947 */ /* 0x000fea0003800000 */
[----:B------:R0:W5:Y:S02]  /*9420*/  LDG.E.LTC128B R35, desc[UR18][R64.64+0x200] ;  /* 0x0002001240237981 */ /* 0x000164000c1e1920 */
.L_x_179:
[----:B------:R-:W-:Y:S05]  /*9430*/  BSYNC B1 ;  /* 0x0000000000017941 */ /* 0x000fea0003800000 */
.L_x_178:
[----:B-----5:R-:W-:Y:S01]  /*9440*/  FMUL R2, R35, UR21 ;  /* 0x0000001523027c20 */ /* 0x020fe20008400000 */
[----:B------:R-:W-:Y:S01]  /*9450*/  ISETP.GT.AND P3, PT, R0, 0x18, P2 ;  /* 0x000000180000780c */ /* 0x000fe20001764270 */
[----:B------:R-:W-:Y:S02]  /*9460*/  BSSY B1, `(.L_x_180) ;  /* 0x0000005000017945 */ /* 0x000fe40003800000 */
[----:B------:R-:W-:-:S05]  /*9470*/  FFMA R21, R21, UR20, R2 ;  /* 0x0000001415157c23 */ /* 0x000fca0008000002 */
[----:B------:R0:W-:Y:S05]  /*9480*/  @P5 STG.E desc[UR18][R62.64+0x200], R21 ;  /* 0x000200153e005986 */ /* 0x0001ea000c101912 */
[----:B------:R-:W-:Y:S05]  /*9490*/  @!P3 BRA `(.L_x_181) ;  /* 0x000000000004b947 */ /* 0x000fea0003800000 */
[----:B------:R0:W5:Y:S02]  /*94a0*/  LDG.E.LTC128B R35, desc[UR18][R58.64+0x220] ;  /* 0x000220123a237981 */ /* 0x000164000c1e1920 */
.L_x_181:
[----:B------:R-:W-:Y:S05]  /*94b0*/  BSYNC B1 ;  /* 0x0000000000017941 */ /* 0x000fea0003800000 */
.L_x_180:
[----:B0----5:R-:W-:Y:S01]  /*94c0*/  FMUL R3, R35, UR21 ;  /* 0x0000001523037c20 */ /* 0x021fe20008400000 */
[----:B------:R-:W-:Y:S01]  /*94d0*/  ISETP.GT.AND P5, PT, R0, 0x19, P2 ;  /* 0x000000190000780c */ /* 0x000fe200017a4270 */
[----:B------:R-:W-:Y:S02]  /*94e0*/  BSSY B1, `(.L_x_182) ;  /* 0x0000005000017945 */ /* 0x000fe40003800000 */
[----:B------:R-:W-:-:S05]  /*94f0*/  FFMA R3, R20, UR20, R3 ;  /* 0x0000001414037c23 */ /* 0x000fca0008000003 */
[----:B------:R0:W-:Y:S05]  /*9500*/  @P3 STG.E desc[UR18][R60.64+0x220], R3 ;  /* 0x000220033c003986 */ /* 0x0001ea000c101912 */
[----:B------:R-:W-:Y:S05]  /*9510*/  @!P5 BRA `(.L_x_183) ;  /* 0x000000000004d947 */ /* 0x000fea0003800000 */
[----:B------:R0:W5:Y:S02]  /*9520*/  LDG.E.LTC128B R35, desc[UR18][R64.64+0x220] ;  /* 0x0002201240237981 */ /* 0x000164000c1e1920 */
.L_x_183:
[----:B------:R-:W-:Y:S05]  /*9530*/  BSYNC B1 ;  /* 0x0000000000017941 */ /* 0x000fea0003800000 */
.L_x_182:
[----:B-----5:R-:W-:Y:S01]  /*9540*/  FMUL R2, R35, UR21 ;  /* 0x0000001523027c20 */ /* 0x020fe20008400000 */
[----:B------:R-:W-:Y:S01]  /*9550*/  ISETP.GT.AND P3, PT, R0, 0x20, P1 ;  /* 0x000000200000780c */ /* 0x000fe20000f64270 */
[----:B------:R-:W-:Y:S02]  /*9560*/  BSSY B1, `(.L_x_184) ;  /* 0x0000005000017945 */ /* 0x000fe40003800000 */
[----:B------:R-:W-:-:S05]  /*9570*/  FFMA R19, R19, UR20, R2 ;  /* 0x0000001413137c23 */ /* 0x000fca0008000002 */
[----:B------:R0:W-:Y:S05]  /*9580*/  @P5 STG.E desc[UR18][R62.64+0x220], R19 ;  /* 0x000220133e005986 */ /* 0x0001ea000c101912 */
[----:B------:R-:W-:Y:S05]  /*9590*/  @!P3 BRA `(.L_x_185) ;  /* 0x000000000004b947 */ /* 0x000fea0003800000 */
[----:B------:R0:W5:Y:S02]  /*95a0*/  LDG.E.LTC128B R35, desc[UR18][R68.64+0x200] ;  /* 0x0002001244237981 */ /* 0x000164000c1e1920 */
.L_x_185:
[----:B------:R-:W-:Y:S05]  /*95b0*/  BSYNC B1 ;  /* 0x0000000000017941 */ /* 0x000fea0003800000 */
.L_x_184:
[----:B0----5:R-:W-:Y:S01]  /*95c0*/  FMUL R3, R35, UR21 ;  /* 0x0000001523037c20 */ /* 0x021fe20008400000 */
[----:B------:R-:W-:Y:S01]  /*95d0*/  ISETP.GT.AND P5, PT, R0, 0x21, P1 ;  /* 0x000000210000780c */ /* 0x000fe20000fa4270 */
[----:B------:R-:W-:Y:S02]  /*95e0*/  BSSY B1, `(.L_x_186) ;  /* 0x0000005000017945 */ /* 0x000fe40003800000 */
[----:B------:R-:W-:-:S05]  /*95f0*/  FFMA R3, R18, UR20, R3 ;  /* 0x0000001412037c23 */ /* 0x000fca0008000003 */
[----:B------:R0:W-:Y:S05]  /*9600*/  @P3 STG.E desc[UR18][R66.64+0x200], R3 ;  /* 0x0002000342003986 */ /* 0x0001ea000c101912 */
[----:B------:R-:W-:Y:S05]  /*9610*/  @!P5 BRA `(.L_x_187) ;  /* 0x000000000004d947 */ /* 0x000fea0003800000 */
[----:B------:R0:W5:Y:S02]  /*9620*/  LDG.E.LTC128B R35, desc[UR18][R72.64+0x200] ;  /* 0x0002001248237981 */ /* 0x000164000c1e1920 */
.L_x_187:
[----:B------:R-:W-:Y:S05]  /*9630*/  BSYNC B1 ;  /* 0x0000000000017941 */ /* 0x000fea0003800000 */
.L_x_186:
[----:B-----5:R-:W-:Y:S01]  /*9640*/  FMUL R2, R35, UR21 ;  /* 0x0000001523027c20 */ /* 0x020fe20008400000 */
[----:B------:R-:W-:Y:S01]  /*9650*/  ISETP.GT.AND P3, PT, R0, 0x20, P2 ;  /* 0x000000200000780c */ /* 0x000fe20001764270 */
[----:B------:R-:W-:Y:S02]  /*9660*/  BSSY B1, `(.L_x_188) ;  /* 0x0000005000017945 */ /* 0x000fe40003800000 */
[----:B------:R-:W-:-:S05]  /*9670*/  FFMA R17, R17, UR20, R2 ;  /* 0x0000001411117c23 */ /* 0x000fca0008000002 */
[----:B------:R0:W-:Y:S05]  /*9680*/  @P5 STG.E desc[UR18][R70.64+0x200], R17 ;  /* 0x0002001146005986 */ /* 0x0001ea000c101912 */
[----:B------:R-:W-:Y:S05]  /*9690*/  @!P3 BRA `(.L_x_189) ;  /* 0x000000000004b947 */ /* 0x000fea0003800000 */
[----:B------:R0:W5:Y:S02]  /*96a0*/  LDG.E.LTC128B R35, desc[UR18][R68.64+0x220] ;  /* 0x0002201244237981 */ /* 0x000164000c1e1920 */
.L_x_189:
[----:B------:R-:W-:Y:S05]  /*96b0*/  BSYNC B1 ;  /* 0x0000000000017941 */ /* 0x000fea0003800000 */
.L_x_188:
[----:B0----5:R-:W-:Y:S01]  /*96c0*/  FMUL R3, R35, UR21 ;  /* 0x0000001523037c20 */ /* 0x021fe20008400000 */
[----:B------:R-:W-:Y:S01]  /*96d0*/  ISETP.GT.AND P5, PT, R0, 0x21, P2 ;  /* 0x000000210000780c */ /* 0x000fe200017a4270 */
[----:B------:R-:W-:Y:S02]  /*96e0*/  BSSY B1, `(.L_x_190) ;  /* 0x0000005000017945 */ /* 0x000fe40003800000 */
[----:B------:R-:W-:-:S05]  /*96f0*/  FFMA R3, R16, UR20, R3 ;  /* 0x0000001410037c23 */ /* 0x000fca0008000003 */
[----:B------:R0:W-:Y:S05]  /*9700*/  @P3 STG.E desc[UR18][R66.64+0x220], R3 ;  /* 0x0002200342003986 */ /* 0x0001ea000c101912 */
[----:B------:R-:W-:Y:S05]  /*9710*/  @!P5 BRA `(.L_x_191) ;  /* 0x000000000004d947 */ /* 0x000fea0003800000 */
[----:B------:R0:W5:Y:S02]  /*9720*/  LDG.E.LTC128B R35, desc[UR18][R72.64+0x220] ;  /* 0x0002201248237981 */ /* 0x000164000c1e1920 */
.L_x_191:
[----:B------:R-:W-:Y:S05]  /*9730*/  BSYNC B1 ;  /* 0x0000000000017941 */ /* 0x000fea0003800000 */
.L_x_190:
[----:B-----5:R-:W-:Y:S01]  /*9740*/  FMUL R2, R35, UR21 ;  /* 0x0000001523027c20 */ /* 0x020fe20008400000 */
[----:B------:R-:W-:Y:S01]  /*9750*/  ISETP.GT.AND P3, PT, R0, 0x28, P1 ;  /* 0x000000280000780c */ /* 0x000fe20000f64270 */
[----:B------:R-:W-:Y:S02]  /*9760*/  BSSY B1, `(.L_x_192) ;  /* 0x0000005000017945 */ /* 0x000fe40003800000 */
[----:B------:R-:W-:-:S05]  /*9770*/  FFMA R15, R15, UR20, R2 ;  /* 0x000000140f0f7c23 */ /* 0x000fca0008000002 */
[----:B------:R0:W-:Y:S05]  /*9780*/  @P5 STG.E desc[UR18][R70.64+0x220], R15 ;  /* 0x0002200f46005986 */ /* 0x0001ea000c101912 */
[----:B------:R-:W-:Y:S05]  /*9790*/  @!P3 BRA `(.L_x_193) ;  /* 0x000000000004b947 */ /* 0x000fea0003800000 */
[----:B------:R0:W5:Y:S02]  /*97a0*/  LDG.E.LTC128B R35, desc[UR18][R86.64+0x200] ;  /* 0x0002001256237981 */ /* 0x000164000c1e1920 */
.L_x_193:
[----:B------:R-:W-:Y:S05]  /*97b0*/  BSYNC B1 ;  /* 0x0000000000017941 */ /* 0x000fea0003800000 */
.L_x_192:
[----:B0----5:R-:W-:Y:S01]  /*97c0*/  FMUL R3, R35, UR21 ;  /* 0x0000001523037c20 */ /* 0x021fe20008400000 */
[----:B------:R-:W-:Y:S01]  /*97d0*/  ISETP.GT.AND P5, PT, R0, 0x29, P1 ;  /* 0x000000290000780c */ /* 0x000fe20000fa4270 */
[----:B------:R-:W-:Y:S02]  /*97e0*/  BSSY B1, `(.L_x_194) ;  /* 0x0000005000017945 */ /* 0x000fe40003800000 */
[----:B------:R-:W-:-:S05]  /*97f0*/  FFMA R3, R14, UR20, R3 ;  /* 0x000000140e037c23 */ /* 0x000fca0008000003 */
[----:B------:R0:W-:Y:S05]  /*9800*/  @P3 STG.E desc[UR18][R80.64+0x200], R3 ;  /* 0x0002000350003986 */ /* 0x0001ea000c101912 */
[----:B------:R-:W-:Y:S05]  /*9810*/  @!P5 BRA `(.L_x_195) ;  /* 0x000000000004d947 */ /* 0x000fea0003800000 */
[----:B------:R0:W5:Y:S02]  /*9820*/  LDG.E.LTC128B R35, desc[UR18][R84.64+0x200] ;  /* 0x0002001254237981 */ /* 0x000164000c1e1920 */
.L_x_195:
[----:B------:R-:W-:Y:S05]  /*9830*/  BSYNC B1 ;  /* 0x0000000000017941 */ /* 0x000fea0003800000 */
.L_x_194:
[----:B-----5:R-:W-:Y:S01]  /*9840*/  FMUL R2, R35, UR21 ;  /* 0x0000001523027c20 */ /* 0x020fe20008400000 */
[----:B------:R-:W-:Y:S01]  /*9850*/  ISETP.GT.AND P3, PT, R0, 0x28, P2 ;  /* 0x000000280000780c */ /* 0x000fe20001764270 */
[----:B------:R-:W-:Y:S02]  /*9860*/  BSSY B1, `(.L_x_196) ;  /* 0x0000005000017945 */ /* 0x000fe40003800000 */
[----:B------:R-:W-:-:S05]  /*9870*/  FFMA R13, R13, UR20, R2 ;  /* 0x000000140d0d7c23 */ /* 0x000fca0008000002 */
[----:B------:R0:W-:Y:S05]  /*9880*/  @P5 STG.E desc[UR18][R82.64+0x200], R13 ;  /* 0x0002000d52005986 */ /* 0x0001ea000c101912 */
[----:B------:R-:W-:Y:S05]  /*9890*/  @!P3 BRA `(.L_x_197) ;  /* 0x000000000004b947 */ /* 0x000fea0003800000 */
[----:B------:R0:W5:Y:S02]  /*98a0*/  LDG.E.LTC128B R35, desc[UR18][R86.64+0x220] ;  /* 0x0002201256237981 */ /* 0x000164000c1e1920 */
.L_x_197:
[----:B------:R-:W-:Y:S05]  /*98b0*/  BSYNC B1 ;  /* 0x0000000000017941 */ /* 0x000fea0003800000 */
.L_x_196:
[----:B0----5:R-:W-:Y:S01]  /*98c0*/  FMUL R3, R35, UR21 ;  /* 0x0000001523037c20 */ /* 0x021fe20008400000 */
[----:B------:R-:W-:Y:S01]  /*98d0*/  ISETP.GT.AND P5, PT, R0, 0x29, P2 ;  /* 0x000000290000780c */ /* 0x000fe200017a4270 */
[----:B------:R-:W-:Y:S02]  /*98e0*/  BSSY B1, `(.L_x_198) ;  /* 0x0000005000017945 */ /* 0x000fe40003800000 */
[----:B------:R-:W-:-:S05]  /*98f0*/  FFMA R3, R12, UR20, R3 ;  /* 0x000000140c037c23 */ /* 0x000fca0008000003 */
[----:B------:R0:W-:Y:S05]  /*9900*/  @P3 STG.E desc[UR18][R80.64+0x220], R3 ;  /* 0x0002200350003986 */ /* 0x0001ea000c101912 */
[----:B------:R-:W-:Y:S05]  /*9910*/  @!P5 BRA `(.L_x_199) ;  /* 0x000000000004d947 */ /* 0x000fea0003800000 */
[----:B------:R0:W5:Y:S02]  /*9920*/  LDG.E.LTC128B R35, desc[UR18][R84.64+0x220] ;  /* 0x0002201254237981 */ /* 0x000164000c1e1920 */
.L_x_199:
[----:B------:R-:W-:Y:S05]  /*9930*/  BSYNC B1 ;  /* 0x0000000000017941 */ /* 0x000fea0003800000 */
.L_x_198:
[----:B-----5:R-:W-:Y:S01]  /*9940*/  FMUL R2, R35, UR21 ;  /* 0x0000001523027c20 */ /* 0x020fe20008400000 */
[----:B------:R-:W-:Y:S01]  /*9950*/  ISETP.GT.AND P3, PT, R0, 0x30, P1 ;  /* 0x000000300000780c */ /* 0x000fe20000f64270 */
[----:B------:R-:W-:Y:S02]  /*9960*/  BSSY B1, `(.L_x_200) ;  /* 0x0000005000017945 */ /* 0x000fe40003800000 */
[----:B------:R-:W-:-:S05]  /*9970*/  FFMA R11, R11, UR20, R2 ;  /* 0x000000140b0b7c23 */ /* 0x000fca0008000002 */
[----:B------:R0:W-:Y:S05]  /*9980*/  @P5 STG.E desc[UR18][R82.64+0x220], R11 ;  /* 0x0002200b52005986 */ /* 0x0001ea000c101912 */
[----:B------:R-:W-:Y:S05]  /*9990*/  @!P3 BRA `(.L_x_201) ;  /* 0x000000000004b947 */ /* 0x000fea0003800000 */
[----:B------:R0:W5:Y:S02]  /*99a0*/  LDG.E.LTC128B R35, desc[UR18][R92.64+0x200] ;  /* 0x000200125c237981 */ /* 0x000164000c1e1920 */
.L_x_201:
[----:B------:R-:W-:Y:S05]  /*99b0*/  BSYNC B1 ;  /* 0x0000000000017941 */ /* 0x000fea0003800000 */
.L_x_200:
[----:B0----5:R-:W-:Y:S01]  /*99c0*/  FMUL R3, R35, UR21 ;  /* 0x0000001523037c20 */ /* 0x021fe20008400000 */
[----:B------:R-:W-:Y:S01]  /*99d0*/  ISETP.GT.AND P5, PT, R0, 0x31, P1 ;  /* 0x000000310000780c */ /* 0x000fe20000fa4270 */
[----:B------:R-:W-:Y:S02]  /*99e0*/  BSSY B1, `(.L_x_202) ;  /* 0x0000005000017945 */ /* 0x000fe40003800000 */
[----:B------:R-:W-:-:S05]  /*99f0*/  FFMA R3, R10, UR20, R3 ;  /* 0x000000140a037c23 */ /* 0x000fca0008000003 */
[----:B------:R0:W-:Y:S05]  /*9a00*/  @P3 STG.E desc[UR18][R88.64+0x200], R3 ;  /* 0x0002000358003986 */ /* 0x0001ea000c101912 */
[----:B------:R-:W-:Y:S05]  /*9a10*/  @!P5 BRA `(.L_x_203) ;  /* 0x000000000004d947 */ /* 0x000fea0003800000 */
[----:B------:R0:W5:Y:S02]  /*9a20*/  LDG.E.LTC128B R35, desc[UR18][R94.64+0x200] ;  /* 0x000200125e237981 */ /* 0x000164000c1e1920 */
.L_x_203:
[----:B------:R-:W-:Y:S05]  /*9a30*/  BSYNC B1 ;  /* 0x0000000000017941 */ /* 0x000fea0003800000 */
.L_x_202:
[----:B-----5:R-:W-:Y:S01]  /*9a40*/  FMUL R2, R35, UR21 ;  /* 0x0000001523027c20 */ /* 0x020fe20008400000 */
[----:B------:R-:W-:Y:S01]  /*9a50*/  ISETP.GT.AND P3, PT, R0, 0x30, P2 ;  /* 0x000000300000780c */ /* 0x000fe20001764270 */
[----:B------:R-:W-:Y:S02]  /*9a60*/  BSSY B1, `(.L_x_204) ;  /* 0x0000005000017945 */ /* 0x000fe40003800000 */
[----:B------:R-:W-:-:S05]  /*9a70*/  FFMA R9, R9, UR20, R2 ;  /* 0x0000001409097c23 */ /* 0x000fca0008000002 */
[----:B------:R0:W-:Y:S05]  /*9a80*/  @P5 STG.E desc[UR18][R90.64+0x200], R9 ;  /* 0x000200095a005986 */ /* 0x0001ea000c101912 */
[----:B------:R-:W-:Y:S05]  /*9a90*/  @!P3 BRA `(.L_x_205) ;  /* 0x000000000004b947 */ /* 0x000fea0003800000 */
[----:B------:R0:W5:Y:S02]  /*9aa0*/  LDG.E.LTC128B R35, desc[UR18][R92.64+0x220] ;  /* 0x000220125c237981 */ /* 0x000164000c1e1920 */
.L_x_205:
[----:B------:R-:W-:Y:S05]  /*9ab0*/  BSYNC B1 ;  /* 0x0000000000017941 */ /* 0x000fea0003800000 */
.L_x_204:
[----:B0----5:R-:W-:Y:S01]  /*9ac0*/  FMUL R3, R35, UR21 ;  /* 0x0000001523037c20 */ /* 0x021fe20008400000 */
[----:B------:R-:W-:Y:S01]  /*9ad0*/  ISETP.GT.AND P5, PT, R0, 0x31, P2 ;  /* 0x000000310000780c */ /* 0x000fe200017a4270 */
[----:B------:R-:W-:Y:S02]  /*9ae0*/  BSSY B1, `(.L_x_206) ;  /* 0x0000005000017945 */ /* 0x000fe40003800000 */
[----:B------:R-:W-:-:S05]  /*9af0*/  FFMA R3, R8, UR20, R3 ;  /* 0x0000001408037c23 */ /* 0x000fca0008000003 */
[----:B------:R0:W-:Y:S05]  /*9b00*/  @P3 STG.E desc[UR18][R88.64+0x220], R3 ;  /* 0x0002200358003986 */ /* 0x0001ea000c101912 */
[----:B------:R-:W-:Y:S05]  /*9b10*/  @!P5 BRA `(.L_x_207) ;  /* 0x000000000004d947 */ /* 0x000fea0003800000 */
[----:B------:R0:W5:Y:S02]  /*9b20*/  LDG.E.LTC128B R35, desc[UR18][R94.64+0x220] ;  /* 0x000220125e237981 */ /* 0x000164000c1e1920 */
.L_x_207:
[----:B------:R-:W-:Y:S05]  /*9b30*/  BSYNC B1 ;  /* 0x0000000000017941 */ /* 0x000fea0003800000 */
.L_x_206:
[----:B-----5:R-:W-:Y:S01]  /*9b40*/  FMUL R2, R35, UR21 ;  /* 0x0000001523027c20 */ /* 0x020fe20008400000 */
[----:B------:R-:W-:Y:S01]  /*9b50*/  ISETP.GT.AND P3, PT, R0, 0x38, P1 ;  /* 0x000000380000780c */ /* 0x000fe20000f64270 */
[----:B------:R-:W-:Y:S02]  /*9b60*/  BSSY B1, `(.L_x_208) ;  /* 0x0000005000017945 */ /* 0x000fe40003800000 */
[----:B------:R-:W-:-:S05]  /*9b70*/  FFMA R7, R7, UR20, R2 ;  /* 0x0000001407077c23 */ /* 0x000fca0008000002 */
[----:B------:R0:W-:Y:S05]  /*9b80*/  @P5 STG.E desc[UR18][R90.64+0x220], R7 ;  /* 0x000220075a005986 */ /* 0x0001ea000c101912 */
[----:B------:R-:W-:Y:S05]  /*9b90*/  @!P3 BRA `(.L_x_209) ;  /* 0x000000000004b947 */ /* 0x000fea0003800000 */
[----:B------:R0:W5:Y:S02]  /*9ba0*/  LDG.E.LTC128B R35, desc[UR18][R98.64+0x200] ;  /* 0x0002001262237981 */ /* 0x000164000c1e1920 */
.L_x_209:
[----:B------:R-:W-:Y:S05]  /*9bb0*/  BSYNC B1 ;  /* 0x0000000000017941 */ /* 0x000fea0003800000 */
.L_x_208:
[----:B0----5:R-:W-:Y:S01]  /*9bc0*/  FMUL R3, R35, UR21 ;  /* 0x0000001523037c20 */ /* 0x021fe20008400000 */
[----:B------:R-:W-:Y:S01]  /*9bd0*/  ISETP.GT.AND P5, PT, R0, 0x39, P1 ;  /* 0x000000390000780c */ /* 0x000fe20000fa4270 */
[----:B------:R-:W-:Y:S02]  /*9be0*/  BSSY B1, `(.L_x_210) ;  /* 0x0000005000017945 */ /* 0x000fe40003800000 */
[----:B------:R-:W-:-:S05]  /*9bf0*/  FFMA R3, R152, UR20, R3 ;  /* 0x0000001498037c23 */ /* 0x000fca0008000003 */
[----:B------:R0:W-:Y:S05]  /*9c00*/  @P3 STG.E desc[UR18][R76.64+0x200], R3 ;  /* 0x000200034c003986 */ /* 0x0001ea000c101912 */
[----:B------:R-:W-:Y:S05]  /*9c10*/  @!P5 BRA `(.L_x_211) ;  /* 0x000000000004d947 */ /* 0x000fea0003800000 */
[----:B------:R0:W5:Y:S02]  /*9c20*/  LDG.E.LTC128B R35, desc[UR18][R102.64+0x200] ;  /* 0x0002001266237981 */ /* 0x000164000c1e1920 */
.L_x_211:
[----:B------:R-:W-:Y:S05]  /*9c30*/  BSYNC B1 ;  /* 0x0000000000017941 */ /* 0x000fea0003800000 */
.L_x_210:
[----:B-----5:R-:W-:Y:S01]  /*9c40*/  FMUL R2, R35, UR21 ;  /* 0x0000001523027c20 */ /* 0x020fe20008400000 */
[----:B------:R-:W-:Y:S01]  /*9c50*/  ISETP.GT.AND P3, PT, R0, 0x38, P2 ;  /* 0x000000380000780c */ /* 0x000fe20001764270 */
[----:B------:R-:W-:Y:S02]  /*9c60*/  BSSY B1, `(.L_x_212) ;  /* 0x0000005000017945 */ /* 0x000fe40003800000 */
[----:B------:R-:W-:-:S05]  /*9c70*/  FFMA R153, R153, UR20, R2 ;  /* 0x0000001499997c23 */ /* 0x000fca0008000002 */
[----:B------:R0:W-:Y:S05]  /*9c80*/  @P5 STG.E desc[UR18][R100.64+0x200], R153 ;  /* 0x0002009964005986 */ /* 0x0001ea000c101912 */
[----:B------:R-:W-:Y:S05]  /*9c90*/  @!P3 BRA `(.L_x_213) ;  /* 0x000000000004b947 */ /* 0x000fea0003800000 */
[----:B------:R0:W5:Y:S02]  /*9ca0*/  LDG.E.LTC128B R35, desc[UR18][R98.64+0x220] ;  /* 0x0002201262237981 */ /* 0x000164000c1e1920 */
.L_x_213:
[----:B------:R-:W-:Y:S05]  /*9cb0*/  BSYNC B1 ;  /* 0x0000000000017941 */ /* 0x000fea0003800000 */
.L_x_212:
[----:B-----5:R-:W-:Y:S01]  /*9cc0*/  FMUL R2, R35, UR21 ;  /* 0x0000001523027c20 */ /* 0x020fe20008400000 */
[----:B------:R-:W-:Y:S01]  /*9cd0*/  ISETP.GT.AND P5, PT, R0, 0x39, P2 ;  /* 0x000000390000780c */ /* 0x000fe200017a4270 */
[----:B------:R-:W-:Y:S02]  /*9ce0*/  BSSY B1, `(.L_x_214) ;  /* 0x0000005000017945 */ /* 0x000fe40003800000 */
[----:B------:R-:W-:-:S05]  /*9cf0*/  FFMA R229, R229, UR20, R2 ;  /* 0x00000014e5e57c23 */ /* 0x000fca0008000002 */
[----:B------:R0:W-:Y:S05]  /*9d00*/  @P3 STG.E desc[UR18][R76.64+0x220], R229 ;  /* 0x000220e54c003986 */ /* 0x0001ea000c101912 */
[----:B------:R-:W-:Y:S05]  /*9d10*/  @!P5 BRA `(.L_x_215) ;  /* 0x000000000004d947 */ /* 0x000fea0003800000 */
[----:B------:R0:W5:Y:S02]  /*9d20*/  LDG.E.LTC128B R35, desc[UR18][R102.64+0x220] ;  /* 0x0002201266237981 */ /* 0x000164000c1e1920 */
.L_x_215:
[----:B------:R-:W-:Y:S05]  /*9d30*/  BSYNC B1 ;  /* 0x0000000000017941 */ /* 0x000fea0003800000 */
.L_x_214:
[----:B0-----:R-:W2:Y:S01]  /*9d40*/  LDL.LU R3, [R1] ;  /* 0x0000000001037983 */ /* 0x001ea20000300800 */
[----:B-----5:R-:W-:Y:S01]  /*9d50*/  FMUL R2, R35, UR21 ;  /* 0x0000001523027c20 */ /* 0x020fe20008400000 */
[----:B------:R-:W-:Y:S01]  /*9d60*/  ISETP.GT.AND P3, PT, R0, 0x40, P1 ;  /* 0x000000400000780c */ /* 0x000fe20000f64270 */
[----:B------:R-:W-:Y:S02]  /*9d70*/  BSSY B1, `(.L_x_216) ;  /* 0x0000005000017945 */ /* 0x000fe40003800000 */
[----:B--2---:R-:W-:-:S05]  /*9d80*/  FFMA R3, R3, UR20, R2 ;  /* 0x0000001403037c23 */ /* 0x004fca0008000002 */
[----:B------:R0:W-:Y:S05]  /*9d90*/  @P5 STG.E desc[UR18][R100.64+0x220], R3 ;  /* 0x0002200364005986 */ /* 0x0001ea000c101912 */
[----:B------:R-:W-:Y:S05]  /*9da0*/  @!P3 BRA `(.L_x_217) ;  /* 0x000000000004b947 */ /* 0x000fea0003800000 */
[----:B------:R2:W5:Y:S02]  /*9db0*/  LDG.E.LTC128B R35, desc[UR18][R78.64+0x200] ;  /* 0x000200124e237981 */ /* 0x000564000c1e1920 */
.L_x_217:
[----:B------:R-:W-:Y:S05]  /*9dc0*/  BSYNC B1 ;  /* 0x0000000000017941 */ /* 0x000fea0003800000 */
.L_x_216:
[----:B0-----:R-:W3:Y:S01]  /*9dd0*/  LDL.LU R3, [R1+0x4] ;  /* 0x0000040001037983 */ /* 0x001ee20000300800 */
[----:B-----5:R-:W-:Y:S01]  /*9de0*/  FMUL R2, R35, UR21 ;  /* 0x0000001523027c20 */ /* 0x020fe20008400000 */
[----:B------:R-:W-:Y:S01]  /*9df0*/  ISETP.GT.AND P5, PT, R0, 0x41, P1 ;  /* 0x000000410000780c */ /* 0x000fe20000fa4270 */
[----:B------:R-:W-:Y:S02]  /*9e00*/  BSSY B1, `(.L_x_218) ;  /* 0x0000005000017945 */ /* 0x000fe40003800000 */
[----:B---3--:R-:W-:-:S05]  /*9e10*/  FFMA R3, R3, UR20, R2 ;  /* 0x0000001403037c23 */ /* 0x008fca0008000002 */
[----:B------:R0:W-:Y:S05]  /*9e20*/  @P3 STG.E desc[UR18][R104.64+0x200], R3 ;  /* 0x0002000368003986 */ /* 0x0001ea000c101912 */
[----:B------:R-:W-:Y:S05]  /*9e30*/  @!P5 BRA `(.L_x_219) ;  /* 0x000000000004d947 */ /* 0x000fea0003800000 */
[----:B------:R3:W5:Y:S02]  /*9e40*/  LDG.E.LTC128B R35, desc[UR18][R74.64+0x200] ;  /* 0x000200124a237981 */ /* 0x000764000c1e1920 */
.L_x_219:
[----:B------:R-:W-:Y:S05]  /*9e50*/  BSYNC B1 ;  /* 0x0000000000017941 */ /* 0x000fea0003800000 */
.L_x_218:
[----:B0-----:R-:W2:Y:S01]  /*9e60*/  LDL.LU R3, [R1+0x8] ;  /* 0x0000080001037983 */ /* 0x001ea20000300800 */
[----:B-----5:R-:W-:Y:S01]  /*9e70*/  FMUL R2, R35, UR21 ;  /* 0x0000001523027c20 */ /* 0x020fe20008400000 */
[----:B------:R-:W-:Y:S01]  /*9e80*/  ISETP.GT.AND P3, PT, R0, 0x40, P2 ;  /* 0x000000400000780c */ /* 0x000fe20001764270 */
[----:B------:R-:W-:Y:S02]  /*9e90*/  BSSY B1, `(.L_x_220) ;  /* 0x0000005000017945 */ /* 0x000fe40003800000 */
[----:B--2---:R-:W-:-:S05]  /*9ea0*/  FFMA R3, R3, UR20, R2 ;  /* 0x0000001403037c23 */ /* 0x004fca0008000002 */
[----:B------:R0:W-:Y:S05]  /*9eb0*/  @P5 STG.E desc[UR18][R110.64+0x200], R3 ;  /* 0x000200036e005986 */ /* 0x0001ea000c101912 */
[----:B------:R-:W-:Y:S05]  /*9ec0*/  @!P3 BRA `(.L_x_221) ;  /* 0x000000000004b947 */ /* 0x000fea0003800000 */
[----:B------:R2:W5:Y:S02]  /*9ed0*/  LDG.E.LTC128B R35, desc[UR18][R78.64+0x220] ;  /* 0x000220124e237981 */ /* 0x000564000c1e1920 */
.L_x_221:
[----:B------:R-:W-:Y:S05]  /*9ee0*/  BSYNC B1 ;  /* 0x0000000000017941 */ /* 0x000fea0003800000 */
.L_x_220:
        /* <DEDUP_REMOVED lines=8> */
.L_x_223:
[----:B------:R-:W-:Y:S05]  /*9f70*/  BSYNC B1 ;  /* 0x0000000000017941 */ /* 0x000fea0003800000 */
.L_x_222:
        /* <DEDUP_REMOVED lines=8> */
.L_x_225:
[----:B------:R-:W-:Y:S05]  /*a000*/  BSYNC B1 ;  /* 0x0000000000017941 */ /* 0x000fea0003800000 */
.L_x_224:
        /* <DEDUP_REMOVED lines=8> */
.L_x_227:
[----:B------:R-:W-:Y:S05]  /*a090*/  BSYNC B1 ;  /* 0x0000000000017941 */ /* 0x000fea0003800000 */
.L_x_226:
        /* <DEDUP_REMOVED lines=8> */
.L_x_229:
[----:B------:R-:W-:Y:S05]  /*a120*/  BSYNC B1 ;  /* 0x0000000000017941 */ /* 0x000fea0003800000 */
.L_x_228:
        /* <DEDUP_REMOVED lines=8> */
.L_x_231:
[----:B------:R-:W-:Y:S05]  /*a1b0*/  BSYNC B1 ;  /* 0x0000000000017941 */ /* 0x000fea0003800000 */
.L_x_230:
        /* <DEDUP_REMOVED lines=8> */
.L_x_233:
[----:B------:R-:W-:Y:S05]  /*a240*/  BSYNC B1 ;  /* 0x0000000000017941 */ /* 0x000fea0003800000 */
.L_x_232:
        /* <DEDUP_REMOVED lines=8> */
.L_x_235:
[----:B------:R-:W-:Y:S05]  /*a2d0*/  BSYNC B1 ;  /* 0x0000000000017941 */ /* 0x000fea0003800000 */
.L_x_234:
        /* <DEDUP_REMOVED lines=8> */
.L_x_237:
[----:B------:R-:W-:Y:S05]  /*a360*/  BSYNC B1 ;  /* 0x0000000000017941 */ /* 0x000fea0003800000 */
.L_x_236:
        /* <DEDUP_REMOVED lines=8> */
.L_x_239:
[----:B------:R-:W-:Y:S05]  /*a3f0*/  BSYNC B1 ;  /* 0x0000000000017941 */ /* 0x000fea0003800000 */
.L_x_238:
        /* <DEDUP_REMOVED lines=8> */
.L_x_241:
[----:B------:R-:W-:Y:S05]  /*a480*/  BSYNC B1 ;  /* 0x0000000000017941 */ /* 0x000fea0003800000 */
.L_x_240:
        /* <DEDUP_REMOVED lines=8> */
.L_x_243:
[----:B------:R-:W-:Y:S05]  /*a510*/  BSYNC B1 ;  /* 0x0000000000017941 */ /* 0x000fea0003800000 */
.L_x_242:
        /* <DEDUP_REMOVED lines=8> */
.L_x_245:
[----:B------:R-:W-:Y:S05]  /*a5a0*/  BSYNC B1 ;  /* 0x0000000000017941 */ /* 0x000fea0003800000 */
.L_x_244:
        /* <DEDUP_REMOVED lines=8> */
.L_x_247:
[----:B------:R-:W-:Y:S05]  /*a630*/  BSYNC B1 ;  /* 0x0000000000017941 */ /* 0x000fea0003800000 */
.L_x_246:
        /* <DEDUP_REMOVED lines=8> */
.L_x_249:
[----:B------:R-:W-:Y:S05]  /*a6c0*/  BSYNC B1 ;  /* 0x0000000000017941 */ /* 0x000fea0003800000 */
.L_x_248:
        /* <DEDUP_REMOVED lines=8> */
.L_x_251:
[----:B------:R-:W-:Y:S05]  /*a750*/  BSYNC B1 ;  /* 0x0000000000017941 */ /* 0x000fea0003800000 */
.L_x_250:
        /* <DEDUP_REMOVED lines=8> */
.L_x_253:
[----:B------:R-:W-:Y:S05]  /*a7e0*/  BSYNC B1 ;  /* 0x0000000000017941 */ /* 0x000fea0003800000 */
.L_x_252:
        /* <DEDUP_REMOVED lines=8> */
.L_x_255:
[----:B------:R-:W-:Y:S05]  /*a870*/  BSYNC B1 ;  /* 0x0000000000017941 */ /* 0x000fea0003800000 */
.L_x_254:
        /* <DEDUP_REMOVED lines=8> */
.L_x_257:
[----:B------:R-:W-:Y:S05]  /*a900*/  BSYNC B1 ;  /* 0x0000000000017941 */ /* 0x000fea0003800000 */
.L_x_256:
        /* <DEDUP_REMOVED lines=8> */
.L_x_259:
[----:B------:R-:W-:Y:S05]  /*a990*/  BSYNC B1 ;  /* 0x0000000000017941 */ /* 0x000fea0003800000 */
.L_x_258:
        /* <DEDUP_REMOVED lines=8> */
.L_x_261:
[----:B------:R-:W-:Y:S05]  /*aa20*/  BSYNC B1 ;  /* 0x0000000000017941 */ /* 0x000fea0003800000 */
.L_x_260:
        /* <DEDUP_REMOVED lines=8> */
.L_x_263:
[----:B------:R-:W-:Y:S05]  /*aab0*/  BSYNC B1 ;  /* 0x0000000000017941 */ /* 0x000fea0003800000 */
.L_x_262:
        /* <DEDUP_REMOVED lines=8> */
.L_x_265:
[----:B------:R-:W-:Y:S05]  /*ab40*/  BSYNC B1 ;  /* 0x0000000000017941 */ /* 0x000fea0003800000 */
.L_x_264:
        /* <DEDUP_REMOVED lines=8> */
.L_x_267:
[----:B------:R-:W-:Y:S05]  /*abd0*/  BSYNC B1 ;  /* 0x0000000000017941 */ /* 0x000fea0003800000 */
.L_x_266:
        /* <DEDUP_REMOVED lines=8> */
.L_x_269:
[----:B------:R-:W-:Y:S05]  /*ac60*/  BSYNC B1 ;  /* 0x0000000000017941 */ /* 0x000fea0003800000 */
.L_x_268:
        /* <DEDUP_REMOVED lines=8> */
.L_x_271:
[----:B------:R-:W-:Y:S05]  /*acf0*/  BSYNC B1 ;  /* 0x0000000000017941 */ /* 0x000fea0003800000 */
.L_x_270:
        /* <DEDUP_REMOVED lines=8> */
.L_x_273:
[----:B------:R-:W-:Y:S05]  /*ad80*/  BSYNC B1 ;  /* 0x0000000000017941 */ /* 0x000fea0003800000 */
.L_x_272:
        /* <DEDUP_REMOVED lines=8> */
.L_x_275:
[----:B------:R-:W-:Y:S05]  /*ae10*/  BSYNC B1 ;  /* 0x0000000000017941 */ /* 0x000fea0003800000 */
.L_x_274:
        /* <DEDUP_REMOVED lines=8> */
.L_x_277:
[----:B------:R-:W-:Y:S05]  /*aea0*/  BSYNC B1 ;  /* 0x0000000000017941 */ /* 0x000fea0003800000 */
.L_x_276:
        /* <DEDUP_REMOVED lines=8> */
.L_x_279:
[----:B------:R-:W-:Y:S05]  /*af30*/  BSYNC B1 ;  /* 0x0000000000017941 */ /* 0x000fea0003800000 */
.L_x_278:
[----:B------:R-:W2:Y:S01]  /*af40*/  LDL.LU R0, [R1+0x90] ;  /* 0x0000900001007983 */ /* 0x000ea20000300800 */
[----:B-----5:R-:W-:-:S04]  /*af50*/  FMUL R35, R35, UR21 ;  /* 0x0000001523237c20 */ /* 0x020fc80008400000 */
[----:B--2---:R-:W-:Y:S01]  /*af60*/  FFMA R35, R0, UR20, R35 ;  /* 0x0000001400237c23 */ /* 0x004fe20008000023 */
[----:B------:R-:W-:Y:S06]  /*af70*/  @!P2 BRA `(.L_x_280) ;  /* 0x0000001c00a4a947 */ /* 0x000fec0003800000 */
[----:B------:R2:W-:Y:S01]  /*af80*/  STG.E desc[UR18][R28.64+0x220], R35 ;  /* 0x000220231c007986 */ /* 0x0005e2000c101912 */
[----:B------:R-:W-:Y:S05]  /*af90*/  BRA `(.L_x_280) ;  /* 0x0000001c009c7947 */ /* 0x000fea0003800000 */
.L_x_29:
[----:B------:R-:W-:Y:S01]  /*afa0*/  ULDC.64 UR6, c[0x0][0x6c0] ;  /* 0x0001b00000067ab9 */ /* 0x000fe20000000a00 */
[----:B------:R-:W-:Y:S01]  /*afb0*/  ISETP.GT.AND P3, PT, R0, 0x1, P1 ;  /* 0x000000010000780c */ /* 0x000fe20000f64270 */
[----:B------:R-:W2:Y:S01]  /*afc0*/  LDL.LU R6, [R1+0xc] ;  /* 0x00000c0001067983 */ /* 0x000ea20000300800 */
[----:B------:R-:W-:Y:S01]  /*afd0*/  LEA R4, P2, R36, UR6, 0x2 ;  /* 0x0000000624047c11 */ /* 0x000fe2000f8410ff */
[----:B------:R-:W-:Y:S01]  /*afe0*/  FMUL R3, R228, UR20 ;  /* 0x00000014e4037c20 */ /* 0x000fe20008400000 */
[----:B-----5:R-:W-:Y:S02]  /*aff0*/  FMUL R227, R227, UR20 ;  /* 0x00000014e3e37c20 */ /* 0x020fe40008400000 */
[----:B------:R-:W-:Y:S02]  /*b000*/  LEA.HI.X R5, R36, UR7, R41, 0x2, P2 ;  /* 0x0000000724057c11 */ /* 0x000fe400090f1429 */
[----:B------:R-:W-:Y:S02]  /*b010*/  LEA R24, P6, R34, R4, 0x2 ;  /* 0x0000000422187211 */ /* 0x000fe400078c10ff */
[----:B------:R-:W-:Y:S01]  /*b020*/  ISETP.GT.AND P2, PT, R2, 0x8, PT ;  /* 0x000000080200780c */ /* 0x000fe20003f44270 */
[----:B------:R0:W-:Y:S01]  /*b030*/  @P5 STG.E desc[UR18][R4.64], R3 ;  /* 0x0000000304005986 */ /* 0x0001e2000c101912 */
[----:B------:R-:W-:-:S02]  /*b040*/  LEA.HI.X R25, R34, R5, R35, 0x2, P6 ;  /* 0x0000000522197211 */ /* 0x000fc400030f1423 */
[C---:B------:R-:W-:Y:S02]  /*b050*/  ISETP.GT.AND P5, PT, R0.reuse, RZ, P2 ;  /* 0x000000ff0000720c */ /* 0x040fe400017a4270 */
[C---:B------:R-:W-:Y:S01]  /*b060*/  ISETP.GT.AND P6, PT, R0.reuse, 0x1, P2 ;  /* 0x000000010000780c */ /* 0x040fe200017c4270 */
[----:B------:R-:W-:Y:S01]  /*b070*/  @P3 STG.E desc[UR18][R24.64], R227 ;  /* 0x000000e318003986 */ /* 0x000fe2000c101912 */
[----:B------:R-:W-:Y:S01]  /*b080*/  ISETP.GT.AND P3, PT, R0, 0x8, P1 ;  /* 0x000000080000780c */ /* 0x000fe20000f64270 */
[----:B------:R-:W-:Y:S02]  /*b090*/  IMAD R29, R35, 0x1c, RZ ;  /* 0x0000001c231d7824 */ /* 0x000fe400078e02ff */
[----:B------:R-:W-:Y:S01]  /*b0a0*/  FMUL R31, R226, UR20 ;  /* 0x00000014e21f7c20 */ /* 0x000fe20008400000 */
[----:B------:R-:W-:-:S04]  /*b0b0*/  IMAD.WIDE.U32 R26, R34, 0x1c, R24 ;  /* 0x0000001c221a7825 */ /* 0x000fc800078e0018 */
[----:B------:R-:W-:Y:S01]  /*b0c0*/  FMUL R225, R225, UR20 ;  /* 0x00000014e1e17c20 */ /* 0x000fe20008400000 */
[----:B------:R-:W-:Y:S01]  /*b0d0*/  FMUL R33, R224, UR20 ;  /* 0x00000014e0217c20 */ /* 0x000fe20008400000 */
[----:B------:R-:W-:Y:S02]  /*b0e0*/  IMAD.IADD R27, R29, 0x1, R27 ;  /* 0x000000011d1b7824 */ /* 0x000fe400078e021b */
[----:B------:R-:W-:Y:S01]  /*b0f0*/  IMAD.SHL.U32 R79, R34, 0x20, RZ ;  /* 0x00000020224f7824 */ /* 0x000fe200078e00ff */
[----:B------:R1:W-:Y:S01]  /*b100*/  @P5 STG.E desc[UR18][R4.64+0x20], R31 ;  /* 0x0000201f04005986 */ /* 0x0003e2000c101912 */
[----:B------:R-:W-:-:S03]  /*b110*/  ISETP.GT.AND P5, PT, R0, 0x9, P1 ;  /* 0x000000090000780c */ /* 0x000fc60000fa4270 */
[----:B------:R-:W-:Y:S01]  /*b120*/  @P6 STG.E desc[UR18][R24.64+0x20], R225 ;  /* 0x000020e118006986 */ /* 0x000fe2000c101912 */
[----:B0-----:R-:W-:Y:S02]  /*b130*/  SHF.L.U64.HI R3, R34, 0x5, R35 ;  /* 0x0000000522037819 */ /* 0x001fe40000010223 */
[----:B------:R-:W-:Y:S01]  /*b140*/  IADD3 R28, P6, R79, R24, RZ ;  /* 0x000000184f1c7210 */ /* 0x000fe20007fde0ff */
[----:B------:R0:W-:Y:S01]  /*b150*/  @P3 STG.E desc[UR18][R26.64], R33 ;  /* 0x000000211a003986 */ /* 0x0001e2000c101912 */
[C---:B------:R-:W-:Y:S01]  /*b160*/  ISETP.GT.AND P3, PT, R0.reuse, 0x8, P2 ;  /* 0x000000080000780c */ /* 0x040fe20001764270 */
[----:B------:R-:W-:Y:S02]  /*b170*/  FMUL R223, R223, UR20 ;  /* 0x00000014dfdf7c20 */ /* 0x000fe40008400000 */
[----:B------:R-:W-:Y:S01]  /*b180*/  IMAD.X R29, R3, 0x1, R25, P6 ;  /* 0x00000001031d7824 */ /* 0x000fe200030e0619 */
[----:B------:R-:W-:Y:S01]  /*b190*/  ISETP.GT.AND P6, PT, R0, 0x9, P2 ;  /* 0x000000090000780c */ /* 0x000fe200017c4270 */
[----:B------:R-:W-:Y:S01]  /*b1a0*/  FMUL R35, R222, UR20 ;  /* 0x00000014de237c20 */ /* 0x000fe20008400000 */
[----:B------:R-:W-:Y:S01]  /*b1b0*/  FMUL R221, R221, UR20 ;  /* 0x00000014dddd7c20 */ /* 0x000fe20008400000 */
[----:B------:R-:W-:Y:S01]  /*b1c0*/  FMUL R37, R220, UR20 ;  /* 0x00000014dc257c20 */ /* 0x000fe20008400000 */
[----:B------:R-:W-:Y:S01]  /*b1d0*/  @P5 STG.E desc[UR18][R28.64], R223 ;  /* 0x000000df1c005986 */ /* 0x000fe2000c101912 */
[----:B------:R-:W-:Y:S01]  /*b1e0*/  ISETP.GT.AND P5, PT, R0, 0x10, P1 ;  /* 0x000000100000780c */ /* 0x000fe20000fa4270 */
[----:B------:R-:W-:Y:S01]  /*b1f0*/  FMUL R219, R219, UR20 ;  /* 0x00000014dbdb7c20 */ /* 0x000fe20008400000 */
[----:B------:R-:W-:Y:S01]  /*b200*/  FMUL R39, R218, UR20 ;  /* 0x00000014da277c20 */ /* 0x000fe20008400000 */
[----:B------:R-:W-:Y:S01]  /*b210*/  FMUL R217, R217, UR20 ;  /* 0x00000014d9d97c20 */ /* 0x000fe20008400000 */
[----:B------:R3:W-:Y:S01]  /*b220*/  @P3 STG.E desc[UR18][R26.64+0x20], R35 ;  /* 0x000020231a003986 */ /* 0x0007e2000c101912 */
[----:B------:R-:W-:-:S03]  /*b230*/  IADD3 R30, P3, R79, R26, RZ ;  /* 0x0000001a4f1e7210 */ /* 0x000fc60007f7e0ff */
[----:B------:R-:W-:Y:S02]  /*b240*/  @P6 STG.E desc[UR18][R28.64+0x20], R221 ;  /* 0x000020dd1c006986 */ /* 0x000fe4000c101912 */
[----:B-1----:R-:W-:Y:S01]  /*b250*/  IMAD.X R31, R3, 0x1, R27, P3 ;  /* 0x00000001031f7824 */ /* 0x002fe200018e061b */
[----:B------:R-:W-:Y:S01]  /*b260*/  ISETP.GT.AND P6, PT, R0, 0x11, P1 ;  /* 0x000000110000780c */ /* 0x000fe20000fc4270 */
[----:B------:R-:W-:Y:S01]  /*b270*/  FMUL R41, R216, UR20 ;  /* 0x00000014d8297c20 */ /* 0x000fe20008400000 */
[----:B------:R-:W-:Y:S01]  /*b280*/  ISETP.GT.AND P3, PT, R0, 0x10, P2 ;  /* 0x000000100000780c */ /* 0x000fe20001764270 */
[----:B------:R-:W-:Y:S01]  /*b290*/  FMUL R215, R215, UR20 ;  /* 0x00000014d7d77c20 */ /* 0x000fe20008400000 */
[----:B------:R1:W-:Y:S01]  /*b2a0*/  @P5 STG.E desc[UR18][R30.64], R37 ;  /* 0x000000251e005986 */ /* 0x0003e2000c101912 */
[----:B------:R-:W-:Y:S01]  /*b2b0*/  IADD3 R32, P5, R79, R28, RZ ;  /* 0x0000001c4f207210 */ /* 0x000fe20007fbe0ff */
[----:B------:R-:W-:Y:S01]  /*b2c0*/  FMUL R43, R214, UR20 ;  /* 0x00000014d62b7c20 */ /* 0x000fe20008400000 */
[----:B------:R-:W-:Y:S01]  /*b2d0*/  FMUL R213, R213, UR20 ;  /* 0x00000014d5d57c20 */ /* 0x000fe20008400000 */
[----:B------:R-:W-:Y:S01]  /*b2e0*/  FMUL R45, R212, UR20 ;  /* 0x00000014d42d7c20 */ /* 0x000fe20008400000 */
[----:B0-----:R-:W-:Y:S01]  /*b2f0*/  IADD3.X R33, R3, R29, RZ, P5, !PT ;  /* 0x0000001d03217210 */ /* 0x001fe20002ffe4ff */
[----:B------:R-:W-:Y:S01]  /*b300*/  FMUL R211, R211, UR20 ;  /* 0x00000014d3d37c20 */ /* 0x000fe20008400000 */
[----:B------:R-:W-:Y:S01]  /*b310*/  ISETP.GT.AND P5, PT, R0, 0x11, P2 ;  /* 0x000000110000780c */ /* 0x000fe200017a4270 */
[----:B------:R-:W-:Y:S01]  /*b320*/  FMUL R47, R210, UR20 ;  /* 0x00000014d22f7c20 */ /* 0x000fe20008400000 */
[----:B------:R-:W-:Y:S01]  /*b330*/  FMUL R209, R209, UR20 ;  /* 0x00000014d1d17c20 */ /* 0x000fe20008400000 */
[----:B------:R-:W-:Y:S01]  /*b340*/  @P6 STG.E desc[UR18][R32.64], R219 ;  /* 0x000000db20006986 */ /* 0x000fe2000c101912 */
[----:B------:R-:W-:-:S03]  /*b350*/  ISETP.GT.AND P6, PT, R0, 0x18, P1 ;  /* 0x000000180000780c */ /* 0x000fc60000fc4270 */
[----:B------:R0:W-:Y:S01]  /*b360*/  @P3 STG.E desc[UR18][R30.64+0x20], R39 ;  /* 0x000020271e003986 */ /* 0x0001e2000c101912 */
[----:B------:R-:W-:Y:S01]  /*b370*/  IADD3 R34, P3, R79, R30, RZ ;  /* 0x0000001e4f227210 */ /* 0x000fe20007f7e0ff */
[----:B------:R-:W-:Y:S01]  /*b380*/  FMUL R49, R208, UR20 ;  /* 0x00000014d0317c20 */ /* 0x000fe20008400000 */
[----:B------:R-:W-:Y:S01]  /*b390*/  FMUL R207, R207, UR20 ;  /* 0x00000014cfcf7c20 */ /* 0x000fe20008400000 */
[----:B------:R-:W-:Y:S01]  /*b3a0*/  FMUL R51, R206, UR20 ;  /* 0x00000014ce337c20 */ /* 0x000fe20008400000 */
[----:B------:R-:W-:Y:S01]  /*b3b0*/  FMUL R205, R205, UR20 ;  /* 0x00000014cdcd7c20 */ /* 0x000fe20008400000 */
[----:B---3--:R-:W-:Y:S01]  /*b3c0*/  IMAD.X R35, R3, 0x1, R31, P3 ;  /* 0x0000000103237824 */ /* 0x008fe200018e061f */
[----:B------:R-:W-:Y:S01]  /*b3d0*/  @P5 STG.E desc[UR18][R32.64+0x20], R217 ;  /* 0x000020d920005986 */ /* 0x000fe2000c101912 */
[C---:B------:R-:W-:Y:S02]  /*b3e0*/  ISETP.GT.AND P5, PT, R0.reuse, 0x19, P1 ;  /* 0x000000190000780c */ /* 0x040fe40000fa4270 */
[----:B------:R-:W-:Y:S01]  /*b3f0*/  ISETP.GT.AND P3, PT, R0, 0x18, P2 ;  /* 0x000000180000780c */ /* 0x000fe20001764270 */
[----:B------:R3:W-:Y:S01]  /*b400*/  @P6 STG.E desc[UR18][R34.64], R41 ;  /* 0x0000002922006986 */ /* 0x0007e2000c101912 */
[----:B------:R-:W-:Y:S01]  /*b410*/  IADD3 R36, P6, R79, R32, RZ ;  /* 0x000000204f247210 */ /* 0x000fe20007fde0ff */
[----:B------:R-:W-:Y:S01]  /*b420*/  FMUL R53, R204, UR20 ;  /* 0x00000014cc357c20 */ /* 0x000fe20008400000 */
[----:B------:R-:W-:Y:S01]  /*b430*/  FMUL R203, R203, UR20 ;  /* 0x00000014cbcb7c20 */ /* 0x000fe20008400000 */
[----:B------:R-:W-:Y:S01]  /*b440*/  FMUL R55, R202, UR20 ;  /* 0x00000014ca377c20 */ /* 0x000fe20008400000 */
[----:B------:R-:W-:Y:S01]  /*b450*/  FMUL R201, R201, UR20 ;  /* 0x00000014c9c97c20 */ /* 0x000fe20008400000 */
[----:B-1----:R-:W-:Y:S01]  /*b460*/  IMAD.X R37, R3, 0x1, R33, P6 ;  /* 0x0000000103257824 */ /* 0x002fe200030e0621 */
[----:B------:R-:W-:Y:S01]  /*b470*/  ISETP.GT.AND P6, PT, R0, 0x19, P2 ;  /* 0x000000190000780c */ /* 0x000fe200017c4270 */
[----:B------:R-:W-:Y:S01]  /*b480*/  FMUL R57, R200, UR20 ;  /* 0x00000014c8397c20 */ /* 0x000fe20008400000 */
        /* <DEDUP_REMOVED lines=10> */
[----:B0-----:R-:W-:Y:S01]  /*b530*/  IMAD.X R39, R3, 0x1, R35, P3 ;  /* 0x0000000103277824 */ /* 0x001fe200018e0623 */
[----:B------:R-:W-:Y:S01]  /*b540*/  @P6 STG.E desc[UR18][R36.64+0x20], R213 ;  /* 0x000020d524006986 */ /* 0x000fe2000c101912 */
[----:B------:R-:W-:-:S03]  /*b550*/  ISETP.GT.AND P6, PT, R0, 0x21, P1 ;  /* 0x000000210000780c */ /* 0x000fc60000fc4270 */
[----:B------:R0:W-:Y:S01]  /*b560*/  @P5 STG.E desc[UR18][R38.64], R45 ;  /* 0x0000002d26005986 */ /* 0x0001e2000c101912 */
[----:B------:R-:W-:Y:S02]  /*b570*/  IADD3 R40, P5, R79, R36, RZ ;  /* 0x000000244f287210 */ /* 0x000fe40007fbe0ff */
[C---:B------:R-:W-:Y:S01]  /*b580*/  ISETP.GT.AND P3, PT, R0.reuse, 0x20, P2 ;  /* 0x000000200000780c */ /* 0x040fe20001764270 */
[----:B------:R-:W4:Y:S02]  /*b590*/  LDL.LU R227, [R1+0x8] ;  /* 0x0000080001e37983 */ /* 0x000f240000300800 */
[----:B---3--:R-:W-:Y:S01]  /*b5a0*/  IMAD.X R41, R3, 0x1, R37, P5 ;  /* 0x0000000103297824 */ /* 0x008fe200028e0625 */
[C---:B------:R-:W-:Y:S01]  /*b5b0*/  ISETP.GT.AND P5, PT, R0.reuse, 0x21, P2 ;  /* 0x000000210000780c */ /* 0x040fe200017a4270 */
[----:B------:R-:W-:Y:S01]  /*b5c0*/  FMUL R193, R193, UR20 ;  /* 0x00000014c1c17c20 */ /* 0x000fe20008400000 */
[----:B------:R-:W3:Y:S04]  /*b5d0*/  LDL.LU R226, [R1+0x4] ;  /* 0x0000040001e27983 */ /* 0x000ee80000300800 */
[----:B------:R-:W-:Y:S01]  /*b5e0*/  @P6 STG.E desc[UR18][R40.64], R211 ;  /* 0x000000d328006986 */ /* 0x000fe2000c101912 */
[----:B------:R-:W-:-:S03]  /*b5f0*/  ISETP.GT.AND P6, PT, R0, 0x28, P1 ;  /* 0x000000280000780c */ /* 0x000fc60000fc4270 */
[----:B------:R0:W-:Y:S01]  /*b600*/  @P3 STG.E desc[UR18][R38.64+0x20], R47 ;  /* 0x0000202f26003986 */ /* 0x0001e2000c101912 */
[----:B------:R-:W-:Y:S01]  /*b610*/  IADD3 R42, P3, R79, R38, RZ ;  /* 0x000000264f2a7210 */ /* 0x000fe20007f7e0ff */
[----:B------:R-:W-:Y:S02]  /*b620*/  FMUL R65, R192, UR20 ;  /* 0x00000014c0417c20 */ /* 0x000fe40008400000 */
[----:B------:R-:W4:Y:S01]  /*b630*/  LDL.LU R225, [R1] ;  /* 0x0000000001e17983 */ /* 0x000f220000300800 */
[----:B-1----:R-:W-:-:S03]  /*b640*/  IADD3.X R43, R3, R39, RZ, P3, !PT ;  /* 0x00000027032b7210 */ /* 0x002fc60001ffe4ff */
        /* <DEDUP_REMOVED lines=9> */
[----:B0-----:R-:W-:Y:S01]  /*b6e0*/  IMAD.X R45, R3, 0x1, R41, P6 ;  /* 0x00000001032d7824 */ /* 0x001fe200030e0629 */
        /* <DEDUP_REMOVED lines=12> */
[----:B------:R-:W-:Y:S01]  /*b7b0*/  IMAD.X R47, R3, 0x1, R43, P3 ;  /* 0x00000001032f7824 */ /* 0x000fe200018e062b */
        /* <DEDUP_REMOVED lines=21> */
[----:B------:R-:W-:Y:S01]  /*b910*/  @P5 STG.E desc[UR18][R48.64+0x20], R201 ;  /* 0x000020c930005986 */ /* 0x000fe2000c101912 */
[----:B0-----:R-:W-:Y:S01]  /*b920*/  IMAD.X R51, R3, 0x1, R47, P3 ;  /* 0x0000000103337824 */ /* 0x001fe200018e062f */
[C---:B------:R-:W-:Y:S02]  /*b930*/  ISETP.GT.AND P5, PT, R0.reuse, 0x39, P1 ;  /* 0x000000390000780c */ /* 0x040fe40000fa4270 */
[----:B------:R-:W-:Y:S01]  /*b940*/  ISETP.GT.AND P3, PT, R0, 0x38, P2 ;  /* 0x000000380000780c */ /* 0x000fe20001764270 */
[----:B------:R-:W-:Y:S01]  /*b950*/  FMUL R89, R170, UR20 ;  /* 0x00000014aa597c20 */ /* 0x000fe20008400000 */
[----:B------:R0:W-:Y:S01]  /*b960*/  @P6 STG.E desc[UR18][R50.64], R57 ;  /* 0x0000003932006986 */ /* 0x0001e2000c101912 */
[----:B------:R-:W-:Y:S01]  /*b970*/  IADD3 R52, P6, R79, R48, RZ ;  /* 0x000000304f347210 */ /* 0x000fe20007fde0ff */
[----:B------:R-:W-:Y:S01]  /*b980*/  FMUL R169, R169, UR20 ;  /* 0x00000014a9a97c20 */ /* 0x000fe20008400000 */
[----:B------:R-:W-:Y:S01]  /*b990*/  FMUL R167, R167, UR20 ;  /* 0x00000014a7a77c20 */ /* 0x000fe20008400000 */
[----:B------:R-:W-:Y:S01]  /*b9a0*/  FMUL R165, R165, UR20 ;  /* 0x00000014a5a57c20 */ /* 0x000fe20008400000 */
[----:B------:R-:W-:Y:S01]  /*b9b0*/  IADD3.X R53, R3, R49, RZ, P6, !PT ;  /* 0x0000003103357210 */ /* 0x000fe200037fe4ff */
[----:B------:R-:W-:Y:S01]  /*b9c0*/  FMUL R163, R163, UR20 ;  /* 0x00000014a3a37c20 */ /* 0x000fe20008400000 */
[C---:B------:R-:W-:Y:S01]  /*b9d0*/  ISETP.GT.AND P6, PT, R0.reuse, 0x39, P2 ;  /* 0x000000390000780c */ /* 0x040fe200017c4270 */
        /* <DEDUP_REMOVED lines=10> */
[----:B-1----:R-:W-:Y:S01]  /*ba80*/  IMAD.X R55, R3, 0x1, R51, P3 ;  /* 0x0000000103377824 */ /* 0x002fe200018e0633 */
[----:B------:R-:W-:Y:S01]  /*ba90*/  @P6 STG.E desc[UR18][R52.64+0x20], R197 ;  /* 0x000020c534006986 */ /* 0x000fe2000c101912 */
[C---:B------:R-:W-:Y:S02]  /*baa0*/  ISETP.GT.AND P6, PT, R0.reuse, 0x41, P1 ;  /* 0x000000410000780c */ /* 0x040fe40000fc4270 */
[C---:B------:R-:W-:Y:S01]  /*bab0*/  ISETP.GT.AND P3, PT, R0.reuse, 0x40, P2 ;  /* 0x000000400000780c */ /* 0x040fe20001764270 */
[----:B------:R1:W-:Y:S01]  /*bac0*/  @P5 STG.E desc[UR18][R54.64], R61 ;  /* 0x0000003d36005986 */ /* 0x0003e2000c101912 */
[----:B------:R-:W-:Y:S01]  /*bad0*/  IADD3 R56, P5, R79, R52, RZ ;  /* 0x000000344f387210 */ /* 0x000fe20007fbe0ff */
[----:B------:R-:W-:Y:S01]  /*bae0*/  FMUL R19, R19, UR20 ;  /* 0x0000001413137c20 */ /* 0x000fe20008400000 */
[----:B------:R-:W-:Y:S01]  /*baf0*/  FMUL R17, R17, UR20 ;  /* 0x0000001411117c20 */ /* 0x000fe20008400000 */
[----:B------:R-:W-:Y:S01]  /*bb00*/  FMUL R15, R15, UR20 ;  /* 0x000000140f0f7c20 */ /* 0x000fe20008400000 */
[----:B------:R-:W-:Y:S01]  /*bb10*/  FMUL R13, R13, UR20 ;  /* 0x000000140d0d7c20 */ /* 0x000fe20008400000 */
[----:B0-----:R-:W-:Y:S01]  /*bb20*/  IMAD.X R57, R3, 0x1, R53, P5 ;  /* 0x0000000103397824 */ /* 0x001fe200028e0635 */
[C---:B------:R-:W-:Y:S01]  /*bb30*/  ISETP.GT.AND P5, PT, R0.reuse, 0x41, P2 ;  /* 0x000000410000780c */ /* 0x040fe200017a4270 */
[----:B------:R-:W-:Y:S01]  /*bb40*/  FMUL R11, R11, UR20 ;  /* 0x000000140b0b7c20 */ /* 0x000fe20008400000 */
[----:B------:R-:W-:Y:S01]  /*bb50*/  FMUL R9, R9, UR20 ;  /* 0x0000001409097c20 */ /* 0x000fe20008400000 */
[----:B------:R-:W3:Y:S04]  /*bb60*/  LDL.LU R222, [R1+0x18] ;  /* 0x0000180001de7983 */ /* 0x000ee80000300800 */
[----:B------:R-:W-:Y:S01]  /*bb70*/  @P6 STG.E desc[UR18][R56.64], R195 ;  /* 0x000000c338006986 */ /* 0x000fe2000c101912 */
[----:B------:R-:W-:-:S03]  /*bb80*/  ISETP.GT.AND P6, PT, R0, 0x48, P1 ;  /* 0x000000480000780c */ /* 0x000fc60000fc4270 */
[----:B------:R0:W-:Y:S01]  /*bb90*/  @P3 STG.E desc[UR18][R54.64+0x20], R63 ;  /* 0x0000203f36003986 */ /* 0x0001e2000c101912 */
[----:B------:R-:W-:-:S03]  /*bba0*/  IADD3 R58, P3, R79, R54, RZ ;  /* 0x000000364f3a7210 */ /* 0x000fc60007f7e0ff */
[----:B------:R-:W-:Y:S02]  /*bbb0*/  @P5 STG.E desc[UR18][R56.64+0x20], R193 ;  /* 0x000020c138005986 */ /* 0x000fe4000c101912 */
[----:B------:R-:W-:Y:S01]  /*bbc0*/  IMAD.X R59, R3, 0x1, R55, P3 ;  /* 0x00000001033b7824 */ /* 0x000fe200018e0637 */
[C---:B------:R-:W-:Y:S01]  /*bbd0*/  ISETP.GT.AND P5, PT, R0.reuse, 0x49, P1 ;  /* 0x000000490000780c */ /* 0x040fe20000fa4270 */
[----:B------:R-:W3:Y:S01]  /*bbe0*/  LDL.LU R223, [R1+0x14] ;  /* 0x0000140001df7983 */ /* 0x000ee20000300800 */
[----:B------:R-:W-:-:S03]  /*bbf0*/  ISETP.GT.AND P3, PT, R0, 0x48, P2 ;  /* 0x000000480000780c */ /* 0x000fc60001764270 */
[----:B------:R0:W-:Y:S01]  /*bc00*/  @P6 STG.E desc[UR18][R58.64], R65 ;  /* 0x000000413a006986 */ /* 0x0001e2000c101912 */
[----:B------:R-:W-:-:S03]  /*bc10*/  IADD3 R60, P6, R79, R56, RZ ;  /* 0x000000384f3c7210 */ /* 0x000fc60007fde0ff */
[----:B------:R-:W3:Y:S01]  /*bc20*/  LDL.LU R220, [R1+0x10] ;  /* 0x0000100001dc7983 */ /* 0x000ee20000300800 */
[----:B-1----:R-:W-:Y:S01]  /*bc30*/  IADD3.X R61, R3, R57, RZ, P6, !PT ;  /* 0x00000039033d7210 */ /* 0x002fe200037fe4ff */
[----:B------:R-:W-:Y:S01]  /*bc40*/  FMUL R7, R7, UR20 ;  /* 0x0000001407077c20 */ /* 0x000fe20008400000 */
[C---:B------:R-:W-:Y:S01]  /*bc50*/  ISETP.GT.AND P6, PT, R0.reuse, 0x49, P2 ;  /* 0x000000490000780c */ /* 0x040fe200017c4270 */
[----:B------:R-:W3:Y:S01]  /*bc60*/  LDL.LU R221, [R1+0x1c] ;  /* 0x00001c0001dd7983 */ /* 0x000ee20000300800 */
[----:B------:R-:W-:Y:S01]  /*bc70*/  FMUL R153, R153, UR20 ;  /* 0x0000001499997c20 */ /* 0x000fe20008400000 */
[----:B------:R-:W-:Y:S02]  /*bc80*/  FMUL R229, R229, UR20 ;  /* 0x00000014e5e57c20 */ /* 0x000fe40008400000 */
[----:B------:R-:W-:Y:S01]  /*bc90*/  @P5 STG.E desc[UR18][R60.64], R191 ;  /* 0x000000bf3c005986 */ /* 0x000fe2000c101912 */
[----:B------:R-:W-:-:S03]  /*bca0*/  ISETP.GT.AND P5, PT, R0, 0x50, P1 ;  /* 0x000000500000780c */ /* 0x000fc60000fa4270 */
[----:B------:R1:W-:Y:S01]  /*bcb0*/  @P3 STG.E desc[UR18][R58.64+0x20], R67 ;  /* 0x000020433a003986 */ /* 0x0003e2000c101912 */
[----:B------:R-:W-:-:S03]  /*bcc0*/  IADD3 R62, P3, R79, R58, RZ ;  /* 0x0000003a4f3e7210 */ /* 0x000fc60007f7e0ff */
[----:B------:R-:W-:Y:S01]  /*bcd0*/  @P6 STG.E desc[UR18][R60.64+0x20], R189 ;  /* 0x000020bd3c006986 */ /* 0x000fe2000c101912 */
[C---:B------:R-:W-:Y:S01]  /*bce0*/  ISETP.GT.AND P6, PT, R0.reuse, 0x51, P1 ;  /* 0x000000510000780c */ /* 0x040fe20000fc4270 */
[----:B0-----:R-:W-:Y:S01]  /*bcf0*/  IMAD.X R63, R3, 0x1, R59, P3 ;  /* 0x00000001033f7824 */ /* 0x001fe200018e063b */
[----:B------:R-:W-:Y:S01]  /*bd00*/  ISETP.GT.AND P3, PT, R0, 0x50, P2 ;  /* 0x000000500000780c */ /* 0x000fe20001764270 */
[----:B------:R-:W3:Y:S04]  /*bd10*/  LDL.LU R224, [R1+0x20] ;  /* 0x0000200001e07983 */ /* 0x000ee80000300800 */
[----:B------:R0:W-:Y:S01]  /*bd20*/  @P5 STG.E desc[UR18][R62.64], R69 ;  /* 0x000000453e005986 */ /* 0x0001e2000c101912 */
[----:B------:R-:W-:-:S05]  /*bd30*/  IADD3 R64, P5, R79, R60, RZ ;  /* 0x0000003c4f407210 */ /* 0x000fca0007fbe0ff */
[----:B------:R-:W-:Y:S01]  /*bd40*/  IMAD.X R65, R3, 0x1, R61, P5 ;  /* 0x0000000103417824 */ /* 0x000fe200028e063d */
[----:B------:R-:W-:-:S04]  /*bd50*/  ISETP.GT.AND P5, PT, R0, 0x51, P2 ;  /* 0x000000510000780c */ /* 0x000fc800017a4270 */
[----:B------:R-:W-:Y:S01]  /*bd60*/  @P6 STG.E desc[UR18][R64.64], R187 ;  /* 0x000000bb40006986 */ /* 0x000fe2000c101912 */
[----:B------:R-:W-:-:S03]  /*bd70*/  ISETP.GT.AND P6, PT, R0, 0x58, P1 ;  /* 0x000000580000780c */ /* 0x000fc60000fc4270 */
[----:B------:R2:W-:Y:S01]  /*bd80*/  @P3 STG.E desc[UR18][R62.64+0x20], R71 ;  /* 0x000020473e003986 */ /* 0x0005e2000c101912 */
[----:B------:R-:W-:-:S04]  /*bd90*/  IADD3 R66, P3, R79, R62, RZ ;  /* 0x0000003e4f427210 */ /* 0x000fc80007f7e0ff */
[----:B------:R-:W-:Y:S01]  /*bda0*/  @P5 STG.E desc[UR18][R64.64+0x20], R185 ;  /* 0x000020b940005986 */ /* 0x000fe2000c101912 */
[----:B-1----:R-:W-:Y:S01]  /*bdb0*/  IMAD.X R67, R3, 0x1, R63, P3 ;  /* 0x0000000103437824 */ /* 0x002fe200018e063f */
[C---:B------:R-:W-:Y:S02]  /*bdc0*/  ISETP.GT.AND P5, PT, R0.reuse, 0x59, P1 ;  /* 0x000000590000780c */ /* 0x040fe40000fa4270 */
[----:B------:R-:W-:Y:S02]  /*bdd0*/  ISETP.GT.AND P3, PT, R0, 0x58, P2 ;  /* 0x000000580000780c */ /* 0x000fe40001764270 */
[----:B------:R1:W-:Y:S01]  /*bde0*/  @P6 STG.E desc[UR18][R66.64], R73 ;  /* 0x0000004942006986 */ /* 0x0003e2000c101912 */
[----:B------:R-:W-:-:S04]  /*bdf0*/  IADD3 R68, P6, R79, R64, RZ ;  /* 0x000000404f447210 */ /* 0x000fc80007fde0ff */
[----:B0-----:R-:W-:Y:S02]  /*be00*/  IADD3.X R69, R3, R65, RZ, P6, !PT ;  /* 0x0000004103457210 */ /* 0x001fe400037fe4ff */
[----:B------:R-:W-:-:S03]  /*be10*/  ISETP.GT.AND P6, PT, R0, 0x59, P2 ;  /* 0x000000590000780c */ /* 0x000fc600017c4270 */
[----:B------:R-:W-:Y:S01]  /*be20*/  @P5 STG.E desc[UR18][R68.64], R183 ;  /* 0x000000b744005986 */ /* 0x000fe2000c101912 */
[----:B------:R-:W-:-:S03]  /*be30*/  ISETP.GT.AND P5, PT, R0, 0x60, P1 ;  /* 0x000000600000780c */ /* 0x000fc60000fa4270 */
[----:B------:R0:W-:Y:S01]  /*be40*/  @P3 STG.E desc[UR18][R66.64+0x20], R75 ;  /* 0x0000204b42003986 */ /* 0x0001e2000c101912 */
[----:B------:R-:W-:-:S05]  /*be50*/  IADD3 R70, P3, R79, R66, RZ ;  /* 0x000000424f467210 */ /* 0x000fca0007f7e0ff */
[----:B--2---:R-:W-:Y:S01]  /*be60*/  IMAD.X R71, R3, 0x1, R67, P3 ;  /* 0x0000000103477824 */ /* 0x004fe200018e0643 */
[----:B------:R-:W-:Y:S01]  /*be70*/  @P6 STG.E desc[UR18][R68.64+0x20], R181 ;  /* 0x000020b544006986 */ /* 0x000fe2000c101912 */
[C---:B------:R-:W-:Y:S02]  /*be80*/  ISETP.GT.AND P6, PT, R0.reuse, 0x61, P1 ;  /* 0x000000610000780c */ /* 0x040fe40000fc4270 */
[----:B------:R-:W-:Y:S01]  /*be90*/  ISETP.GT.AND P3, PT, R0, 0x60, P2 ;  /* 0x000000600000780c */ /* 0x000fe20001764270 */
[----:B------:R2:W-:Y:S01]  /*bea0*/  @P5 STG.E desc[UR18][R70.64], R77 ;  /* 0x0000004d46005986 */ /* 0x0005e2000c101912 */
[----:B------:R-:W-:-:S05]  /*beb0*/  IADD3 R72, P5, R79, R68, RZ ;  /* 0x000000444f487210 */ /* 0x000fca0007fbe0ff */
[----:B-1----:R-:W-:Y:S01]  /*bec0*/  IMAD.X R73, R3, 0x1, R69, P5 ;  /* 0x0000000103497824 */ /* 0x002fe200028e0645 */
[----:B------:R-:W-:-:S04]  /*bed0*/  ISETP.GT.AND P5, PT, R0, 0x61, P2 ;  /* 0x000000610000780c */ /* 0x000fc800017a4270 */
[----:B------:R-:W-:Y:S01]  /*bee0*/  @P6 STG.E desc[UR18][R72.64], R179 ;  /* 0x000000b348006986 */ /* 0x000fe2000c101912 */
[----:B------:R-:W-:-:S03]  /*bef0*/  ISETP.GT.AND P6, PT, R0, 0x68, P1 ;  /* 0x000000680000780c */ /* 0x000fc60000fc4270 */
[----:B------:R1:W-:Y:S01]  /*bf00*/  @P3 STG.E desc[UR18][R70.64+0x20], R81 ;  /* 0x0000205146003986 */ /* 0x0003e2000c101912 */
[----:B------:R-:W-:-:S04]  /*bf10*/  IADD3 R74, P3, R79, R70, RZ ;  /* 0x000000464f4a7210 */ /* 0x000fc80007f7e0ff */
[----:B------:R-:W-:Y:S01]  /*bf20*/  @P5 STG.E desc[UR18][R72.64+0x20], R177 ;  /* 0x000020b148005986 */ /* 0x000fe2000c101912 */
[----:B0-----:R-:W-:Y:S01]  /*bf30*/  IMAD.X R75, R3, 0x1, R71, P3 ;  /* 0x00000001034b7824 */ /* 0x001fe200018e0647 */
[C---:B------:R-:W-:Y:S02]  /*bf40*/  ISETP.GT.AND P5, PT, R0.reuse, 0x69, P1 ;  /* 0x000000690000780c */ /* 0x040fe40000fa4270 */
[----:B------:R-:W-:Y:S02]  /*bf50*/  ISETP.GT.AND P3, PT, R0, 0x68, P2 ;  /* 0x000000680000780c */ /* 0x000fe40001764270 */
[----:B------:R0:W-:Y:S01]  /*bf60*/  @P6 STG.E desc[UR18][R74.64], R83 ;  /* 0x000000534a006986 */ /* 0x0001e2000c101912 */
[----:B------:R-:W-:-:S04]  /*bf70*/  IADD3 R76, P6, R79, R72, RZ ;  /* 0x000000484f4c7210 */ /* 0x000fc80007fde0ff */
[----:B--2---:R-:W-:Y:S02]  /*bf80*/  IADD3.X R77, R3, R73, RZ, P6, !PT ;  /* 0x00000049034d7210 */ /* 0x004fe400037fe4ff */
[----:B------:R-:W-:-:S03]  /*bf90*/  ISETP.GT.AND P6, PT, R0, 0x69, P2 ;  /* 0x000000690000780c */ /* 0x000fc600017c4270 */
[----:B------:R-:W-:Y:S01]  /*bfa0*/  @P5 STG.E desc[UR18][R76.64], R175 ;  /* 0x000000af4c005986 */ /* 0x000fe2000c101912 */
[----:B------:R-:W-:-:S03]  /*bfb0*/  ISETP.GT.AND P5, PT, R0, 0x70, P1 ;  /* 0x000000700000780c */ /* 0x000fc60000fa4270 */
[----:B------:R-:W-:Y:S01]  /*bfc0*/  @P3 STG.E desc[UR18][R74.64+0x20], R85 ;  /* 0x000020554a003986 */ /* 0x000fe2000c101912 */
[----:B------:R-:W-:-:S05]  /*bfd0*/  IADD3 R80, P3, R79, R74, RZ ;  /* 0x0000004a4f507210 */ /* 0x000fca0007f7e0ff */
[----:B-1----:R-:W-:Y:S01]  /*bfe0*/  IMAD.X R81, R3, 0x1, R75, P3 ;  /* 0x0000000103517824 */ /* 0x002fe200018e064b */
[----:B------:R-:W-:Y:S01]  /*bff0*/  @P6 STG.E desc[UR18][R76.64+0x20], R173 ;  /* 0x000020ad4c006986 */ /* 0x000fe2000c101912 */
[C---:B------:R-:W-:Y:S02]  /*c000*/  ISETP.GT.AND P6, PT, R0.reuse, 0x71, P1 ;  /* 0x000000710000780c */ /* 0x040fe40000fc4270 */
[----:B------:R-:W-:Y:S01]  /*c010*/  ISETP.GT.AND P3, PT, R0, 0x70, P2 ;  /* 0x000000700000780c */ /* 0x000fe20001764270 */
[----:B------:R1:W-:Y:S01]  /*c020*/  @P5 STG.E desc[UR18][R80.64], R87 ;  /* 0x0000005750005986 */ /* 0x0003e2000c101912 */
[----:B------:R-:W-:-:S05]  /*c030*/  IADD3 R82, P5, R79, R76, RZ ;  /* 0x0000004c4f527210 */ /* 0x000fca0007fbe0ff */
[----:B0-----:R-:W-:Y:S01]  /*c040*/  IMAD.X R83, R3, 0x1, R77, P5 ;  /* 0x0000000103537824 */ /* 0x001fe200028e064d */
[----:B------:R-:W-:-:S04]  /*c050*/  ISETP.GT.AND P5, PT, R0, 0x71, P2 ;  /* 0x000000710000780c */ /* 0x000fc800017a4270 */
[----:B------:R-:W-:Y:S01]  /*c060*/  @P6 STG.E desc[UR18][R82.64], R171 ;  /* 0x000000ab52006986 */ /* 0x000fe2000c101912 */
[----:B------:R-:W-:Y:S01]  /*c070*/  IADD3 R84, P6, R79, R80, RZ ;  /* 0x000000504f547210 */ /* 0x000fe20007fde0ff */
[----:B-1----:R-:W-:Y:S02]  /*c080*/  FMUL R87, R168, UR20 ;  /* 0x00000014a8577c20 */ /* 0x002fe40008400000 */
[----:B------:R0:W-:Y:S01]  /*c090*/  @P3 STG.E desc[UR18][R80.64+0x20], R89 ;  /* 0x0000205950003986 */ /* 0x0001e2000c101912 */
[C---:B------:R-:W-:Y:S01]  /*c0a0*/  ISETP.GT.AND P3, PT, R0.reuse, 0x78, P1 ;  /* 0x000000780000780c */ /* 0x040fe20000f64270 */
[----:B------:R-:W-:Y:S01]  /*c0b0*/  IMAD.X R85, R3, 0x1, R81, P6 ;  /* 0x0000000103557824 */ /* 0x000fe200030e0651 */
[C---:B------:R-:W-:Y:S02]  /*c0c0*/  ISETP.GT.AND P1, PT, R0.reuse, 0x79, P1 ;  /* 0x000000790000780c */ /* 0x040fe40000f24270 */
[----:B------:R-:W-:Y:S01]  /*c0d0*/  IADD3 R78, P6, R79, R82, RZ ;  /* 0x000000524f4e7210 */ /* 0x000fe20007fde0ff */
[----:B------:R-:W-:Y:S01]  /*c0e0*/  @P5 STG.E desc[UR18][R82.64+0x20], R169 ;  /* 0x000020a952005986 */ /* 0x000fe2000c101912 */
[----:B------:R-:W-:-:S02]  /*c0f0*/  ISETP.GT.AND P5, PT, R0, 0x78, P2 ;  /* 0x000000780000780c */ /* 0x000fc400017a4270 */
[----:B------:R-:W-:Y:S01]  /*c100*/  IADD3.X R79, R3, R83, RZ, P6, !PT ;  /* 0x00000053034f7210 */ /* 0x000fe200037fe4ff */
[----:B------:R-:W-:Y:S01]  /*c110*/  FMUL R3, R166, UR20 ;  /* 0x00000014a6037c20 */ /* 0x000fe20008400000 */
[----:B------:R-:W-:Y:S01]  /*c120*/  ISETP.GT.AND P2, PT, R0, 0x79, P2 ;  /* 0x000000790000780c */ /* 0x000fe20001744270 */
[----:B0-----:R-:W-:Y:S02]  /*c130*/  FMUL R89, R162, UR20 ;  /* 0x00000014a2597c20 */ /* 0x001fe40008400000 */
[----:B------:R0:W-:Y:S01]  /*c140*/  @P3 STG.E desc[UR18][R84.64], R87 ;  /* 0x0000005754003986 */ /* 0x0001e2000c101912 */
[----:B------:R-:W-:-:S03]  /*c150*/  ISETP.GT.AND P3, PT, R2, 0x80, PT ;  /* 0x000000800200780c */ /* 0x000fc60003f64270 */
[----:B------:R-:W-:Y:S01]  /*c160*/  @P1 STG.E desc[UR18][R78.64], R167 ;  /* 0x000000a74e001986 */ /* 0x000fe2000c101912 */
[C---:B------:R-:W-:Y:S02]  /*c170*/  ISETP.GT.AND P6, PT, R0.reuse, RZ, P3 ;  /* 0x000000ff0000720c */ /* 0x040fe40001fc4270 */
[----:B------:R-:W-:Y:S01]  /*c180*/  ISETP.GT.AND P1, PT, R0, 0x1, P3 ;  /* 0x000000010000780c */ /* 0x000fe20001f24270 */
[----:B------:R1:W-:Y:S01]  /*c190*/  @P5 STG.E desc[UR18][R84.64+0x20], R3 ;  /* 0x0000200354005986 */ /* 0x0003e2000c101912 */
[----:B------:R-:W-:Y:S01]  /*c1a0*/  ISETP.GT.AND P5, PT, R2, 0x88, PT ;  /* 0x000000880200780c */ /* 0x000fe20003fa4270 */
[----:B0-----:R-:W-:Y:S02]  /*c1b0*/  FMUL R87, R164, UR20 ;  /* 0x00000014a4577c20 */ /* 0x001fe40008400000 */
[----:B------:R-:W-:Y:S01]  /*c1c0*/  @P2 STG.E desc[UR18][R78.64+0x20], R165 ;  /* 0x000020a54e002986 */ /* 0x000fe2000c101912 */
[----:B------:R-:W-:-:S05]  /*c1d0*/  ISETP.GT.AND P2, PT, R0, RZ, P5 ;  /* 0x000000ff0000720c */ /* 0x000fca0002f44270 */
[----:B------:R0:W-:Y:S01]  /*c1e0*/  @P6 STG.E desc[UR18][R4.64+0x200], R87 ;  /* 0x0002005704006986 */ /* 0x0001e2000c101912 */
[----:B------:R-:W-:Y:S01]  /*c1f0*/  ISETP.GT.AND P6, PT, R0, 0x1, P5 ;  /* 0x000000010000780c */ /* 0x000fe20002fc4270 */
[----:B-1----:R-:W-:Y:S02]  /*c200*/  FMUL R3, R160, UR20 ;  /* 0x00000014a0037c20 */ /* 0x002fe40008400000 */
[----:B------:R-:W-:Y:S01]  /*c210*/  @P1 STG.E desc[UR18][R24.64+0x200], R163 ;  /* 0x000200a318001986 */ /* 0x000fe2000c101912 */
[----:B------:R-:W-:-:S03]  /*c220*/  ISETP.GT.AND P1, PT, R0, 0x8, P3 ;  /* 0x000000080000780c */ /* 0x000fc60001f24270 */
[----:B------:R1:W-:Y:S01]  /*c230*/  @P2 STG.E desc[UR18][R4.64+0x220], R89 ;  /* 0x0002205904002986 */ /* 0x0003e2000c101912 */
[----:B------:R-:W-:Y:S01]  /*c240*/  ISETP.GT.AND P2, PT, R0, 0x9, P3 ;  /* 0x000000090000780c */ /* 0x000fe20001f44270 */
[----:B0-----:R-:W-:-:S04]  /*c250*/  FMUL R87, R158, UR20 ;  /* 0x000000149e577c20 */ /* 0x001fc80008400000 */
[----:B------:R0:W-:Y:S01]  /*c260*/  @P6 STG.E desc[UR18][R24.64+0x220], R161 ;  /* 0x000220a118006986 */ /* 0x0001e2000c101912 */
[----:B------:R-:W-:-:S03]  /*c270*/  ISETP.GT.AND P6, PT, R0, 0x8, P5 ;  /* 0x000000080000780c */ /* 0x000fc60002fc4270 */
[----:B------:R2:W-:Y:S01]  /*c280*/  @P1 STG.E desc[UR18][R26.64+0x200], R3 ;  /* 0x000200031a001986 */ /* 0x0005e2000c101912 */
[----:B------:R-:W-:Y:S01]  /*c290*/  ISETP.GT.AND P1, PT, R0, 0x9, P5 ;  /* 0x000000090000780c */ /* 0x000fe20002f24270 */
[----:B-1----:R-:W-:Y:S02]  /*c2a0*/  FMUL R5, R154, UR20 ;  /* 0x000000149a057c20 */ /* 0x002fe40008400000 */
[----:B------:R-:W-:Y:S01]  /*c2b0*/  @P2 STG.E desc[UR18][R28.64+0x200], R159 ;  /* 0x0002009f1c002986 */ /* 0x000fe2000c101912 */
[----:B------:R-:W-:Y:S01]  /*c2c0*/  ISETP.GT.AND P2, PT, R0, 0x10, P3 ;  /* 0x000000100000780c */ /* 0x000fe20001f44270 */
[----:B0-----:R-:W-:-:S04]  /*c2d0*/  FMUL R25, R22, UR20 ;  /* 0x0000001416197c20 */ /* 0x001fc80008400000 */
[----:B------:R-:W-:Y:S01]  /*c2e0*/  @P6 STG.E desc[UR18][R26.64+0x220], R87 ;  /* 0x000220571a006986 */ /* 0x000fe2000c101912 */
[----:B------:R-:W-:Y:S01]  /*c2f0*/  ISETP.GT.AND P6, PT, R0, 0x11, P3 ;  /* 0x000000110000780c */ /* 0x000fe20001fc4270 */
[----:B--2---:R-:W-:Y:S02]  /*c300*/  FMUL R3, R156, UR20 ;  /* 0x000000149c037c20 */ /* 0x004fe40008400000 */
[----:B------:R-:W-:Y:S01]  /*c310*/  @P1 STG.E desc[UR18][R28.64+0x220], R157 ;  /* 0x0002209d1c001986 */ /* 0x000fe2000c101912 */
[----:B------:R-:W-:-:S03]  /*c320*/  ISETP.GT.AND P1, PT, R0, 0x10, P5 ;  /* 0x000000100000780c */ /* 0x000fc60002f24270 */
[----:B------:R0:W-:Y:S01]  /*c330*/  @P2 STG.E desc[UR18][R30.64+0x200], R3 ;  /* 0x000200031e002986 */ /* 0x0001e2000c101912 */
[----:B------:R-:W-:-:S05]  /*c340*/  ISETP.GT.AND P2, PT, R0, 0x11, P5 ;  /* 0x000000110000780c */ /* 0x000fca0002f44270 */
[----:B------:R-:W-:Y:S01]  /*c350*/  @P6 STG.E desc[UR18][R32.64+0x200], R155 ;  /* 0x0002009b20006986 */ /* 0x000fe2000c101912 */
[----:B------:R-:W-:-:S03]  /*c360*/  ISETP.GT.AND P6, PT, R0, 0x18, P3 ;  /* 0x000000180000780c */ /* 0x000fc60001fc4270 */
[----:B------:R1:W-:Y:S01]  /*c370*/  @P1 STG.E desc[UR18][R30.64+0x220], R5 ;  /* 0x000220051e001986 */ /* 0x0003e2000c101912 */
[----:B------:R-:W-:Y:S01]  /*c380*/  ISETP.GT.AND P1, PT, R0, 0x19, P3 ;  /* 0x000000190000780c */ /* 0x000fe20001f24270 */
[----:B0-----:R-:W-:Y:S02]  /*c390*/  FMUL R3, R20, UR20 ;  /* 0x0000001414037c20 */ /* 0x001fe40008400000 */
[----:B------:R-:W-:Y:S01]  /*c3a0*/  @P2 STG.E desc[UR18][R32.64+0x220], R23 ;  /* 0x0002201720002986 */ /* 0x000fe2000c101912 */
[----:B------:R-:W-:-:S05]  /*c3b0*/  ISETP.GT.AND P2, PT, R0, 0x18, P5 ;  /* 0x000000180000780c */ /* 0x000fca0002f44270 */
[----:B------:R-:W-:Y:S01]  /*c3c0*/  @P6 STG.E desc[UR18][R34.64+0x200], R25 ;  /* 0x0002001922006986 */ /* 0x000fe2000c101912 */
[----:B------:R-:W-:Y:S01]  /*c3d0*/  ISETP.GT.AND P6, PT, R0, 0x19, P5 ;  /* 0x000000190000780c */ /* 0x000fe20002fc4270 */
[----:B-1----:R-:W-:Y:S02]  /*c3e0*/  FMUL R5, R18, UR20 ;  /* 0x0000001412057c20 */ /* 0x002fe40008400000 */
[----:B------:R0:W-:Y:S01]  /*c3f0*/  @P1 STG.E desc[UR18][R36.64+0x200], R21 ;  /* 0x0002001524001986 */ /* 0x0001e2000c101912 */
[----:B------:R-:W-:-:S03]  /*c400*/  ISETP.GT.AND P1, PT, R0, 0x20, P3 ;  /* 0x000000200000780c */ /* 0x000fc60001f24270 */
[----:B------:R1:W-:Y:S01]  /*c410*/  @P2 STG.E desc[UR18][R34.64+0x220], R3 ;  /* 0x0002200322002986 */ /* 0x0003e2000c101912 */
[----:B------:R-:W-:-:S05]  /*c420*/  ISETP.GT.AND P2, PT, R0, 0x21, P3 ;  /* 0x000000210000780c */ /* 0x000fca0001f44270 */
[----:B------:R-:W-:Y:S01]  /*c430*/  @P6 STG.E desc[UR18][R36.64+0x220], R19 ;  /* 0x0002201324006986 */ /* 0x000fe2000c101912 */
[----:B------:R-:W-:Y:S01]  /*c440*/  ISETP.GT.AND P6, PT, R0, 0x20, P5 ;  /* 0x000000200000780c */ /* 0x000fe20002fc4270 */
[----:B0-----:R-:W-:Y:S02]  /*c450*/  FMUL R21, R16, UR20 ;  /* 0x0000001410157c20 */ /* 0x001fe40008400000 */
[----:B------:R0:W-:Y:S01]  /*c460*/  @P1 STG.E desc[UR18][R38.64+0x200], R5 ;  /* 0x0002000526001986 */ /* 0x0001e2000c101912 */
[----:B------:R-:W-:Y:S01]  /*c470*/  ISETP.GT.AND P1, PT, R0, 0x21, P5 ;  /* 0x000000210000780c */ /* 0x000fe20002f24270 */
[----:B-1----:R-:W-:Y:S02]  /*c480*/  FMUL R3, R14, UR20 ;  /* 0x000000140e037c20 */ /* 0x002fe40008400000 */
[----:B------:R-:W-:Y:S01]  /*c490*/  @P2 STG.E desc[UR18][R40.64+0x200], R17 ;  /* 0x0002001128002986 */ /* 0x000fe2000c101912 */
[----:B------:R-:W-:-:S05]  /*c4a0*/  ISETP.GT.AND P2, PT, R0, 0x28, P3 ;  /* 0x000000280000780c */ /* 0x000fca0001f44270 */
[----:B------:R-:W-:Y:S01]  /*c4b0*/  @P6 STG.E desc[UR18][R38.64+0x220], R21 ;  /* 0x0002201526006986 */ /* 0x000fe2000c101912 */
[----:B------:R-:W-:Y:S01]  /*c4c0*/  ISETP.GT.AND P6, PT, R0, 0x29, P3 ;  /* 0x000000290000780c */ /* 0x000fe20001fc4270 */
[----:B0-----:R-:W-:Y:S02]  /*c4d0*/  FMUL R5, R12, UR20 ;  /* 0x000000140c057c20 */ /* 0x001fe40008400000 */
        /* <DEDUP_REMOVED lines=19> */
[----:B------:R1:W-:Y:S01]  /*c610*/  @P6 STG.E desc[UR18][R48.64+0x220], R7 ;  /* 0x0002200730006986 */ /* 0x0003e2000c101912 */
[----:B------:R-:W-:-:S03]  /*c620*/  ISETP.GT.AND P6, PT, R0, 0x38, P5 ;  /* 0x000000380000780c */ /* 0x000fc60002fc4270 */
[----:B------:R3:W-:Y:S01]  /*c630*/  @P1 STG.E desc[UR18][R50.64+0x200], R5 ;  /* 0x0002000532001986 */ /* 0x0007e2000c101912 */
[----:B0-----:R-:W-:Y:S01]  /*c640*/  FMUL R9, R6, UR20 ;  /* 0x0000001406097c20 */ /* 0x001fe20008400000 */
[----:B------:R-:W-:Y:S01]  /*c650*/  ISETP.GT.AND P1, PT, R0, 0x39, P5 ;  /* 0x000000390000780c */ /* 0x000fe20002f24270 */
[----:B----4-:R-:W-:Y:S02]  /*c660*/  FMUL R3, R225, UR20 ;  /* 0x00000014e1037c20 */ /* 0x010fe40008400000 */
[----:B------:R-:W2:Y:S01]  /*c670*/  LDL.LU R225, [R1+0x24] ;  /* 0x0000240001e17983 */ /* 0x000ea20000300800 */
[----:B-1----:R-:W-:-:S03]  /*c680*/  FMUL R7, R227, UR20 ;  /* 0x00000014e3077c20 */ /* 0x002fc60008400000 */
[----:B------:R-:W-:Y:S01]  /*c690*/  @P2 STG.E desc[UR18][R52.64+0x200], R153 ;  /* 0x0002009934002986 */ /* 0x000fe2000c101912 */
[----:B------:R-:W-:Y:S01]  /*c6a0*/  ISETP.GT.AND P2, PT, R0, 0x40, P3 ;  /* 0x000000400000780c */ /* 0x000fe20001f44270 */
[----:B---3--:R-:W-:Y:S02]  /*c6b0*/  FMUL R5, R226, UR20 ;  /* 0x00000014e2057c20 */ /* 0x008fe40008400000 */
[----:B------:R-:W3:Y:S04]  /*c6c0*/  LDL.LU R226, [R1+0x28] ;  /* 0x0000280001e27983 */ /* 0x000ee80000300800 */
[----:B------:R-:W4:Y:S04]  /*c6d0*/  LDL.LU R227, [R1+0x2c] ;  /* 0x00002c0001e37983 */ /* 0x000f280000300800 */
[----:B------:R-:W4:Y:S04]  /*c6e0*/  LDL.LU R6, [R1+0x30] ;  /* 0x0000300001067983 */ /* 0x000f280000300800 */
[----:B------:R-:W-:Y:S01]  /*c6f0*/  @P6 STG.E desc[UR18][R50.64+0x220], R229 ;  /* 0x000220e532006986 */ /* 0x000fe2000c101912 */
[----:B------:R-:W-:-:S03]  /*c700*/  ISETP.GT.AND P6, PT, R0, 0x41, P3 ;  /* 0x000000410000780c */ /* 0x000fc60001fc4270 */
[----:B------:R0:W-:Y:S01]  /*c710*/  @P1 STG.E desc[UR18][R52.64+0x220], R3 ;  /* 0x0002200334001986 */ /* 0x0001e2000c101912 */
[----:B------:R-:W-:-:S03]  /*c720*/  ISETP.GT.AND P1, PT, R0, 0x40, P5 ;  /* 0x000000400000780c */ /* 0x000fc60002f24270 */
[----:B------:R1:W-:Y:S01]  /*c730*/  @P2 STG.E desc[UR18][R54.64+0x200], R5 ;  /* 0x0002000536002986 */ /* 0x0003e2000c101912 */
[----:B------:R-:W-:Y:S01]  /*c740*/  ISETP.GT.AND P2, PT, R0, 0x41, P5 ;  /* 0x000000410000780c */ /* 0x000fe20002f44270 */
[----:B------:R-:W-:-:S04]  /*c750*/  FMUL R11, R223, UR20 ;  /* 0x00000014df0b7c20 */ /* 0x000fc80008400000 */
[----:B------:R1:W-:Y:S01]  /*c760*/  @P6 STG.E desc[UR18][R56.64+0x200], R7 ;  /* 0x0002000738006986 */ /* 0x0003e2000c101912 */
[----:B0-----:R-:W-:Y:S01]  /*c770*/  FMUL R3, R220, UR20 ;  /* 0x00000014dc037c20 */ /* 0x001fe20008400000 */
[----:B------:R-:W-:Y:S02]  /*c780*/  ISETP.GT.AND P6, PT, R0, 0x48, P3 ;  /* 0x000000480000780c */ /* 0x000fe40001fc4270 */
[----:B------:R-:W4:Y:S01]  /*c790*/  LDL.LU R220, [R1+0x34] ;  /* 0x0000340001dc7983 */ /* 0x000f220000300800 */
[----:B-1----:R-:W-:-:S03]  /*c7a0*/  FMUL R5, R222, UR20 ;  /* 0x00000014de057c20 */ /* 0x002fc60008400000 */
[----:B------:R0:W-:Y:S01]  /*c7b0*/  @P1 STG.E desc[UR18][R54.64+0x220], R9 ;  /* 0x0002200936001986 */ /* 0x0001e2000c101912 */
[----:B------:R-:W-:-:S03]  /*c7c0*/  ISETP.GT.AND P1, PT, R0, 0x49, P3 ;  /* 0x000000490000780c */ /* 0x000fc60001f24270 */
[----:B------:R-:W4:Y:S04]  /*c7d0*/  LDL.LU R223, [R1+0x38] ;  /* 0x0000380001df7983 */ /* 0x000f280000300800 */
[----:B------:R2:W-:Y:S01]  /*c7e0*/  @P2 STG.E desc[UR18][R56.64+0x220], R3 ;  /* 0x0002200338002986 */ /* 0x0005e2000c101912 */
[----:B------:R-:W-:-:S03]  /*c7f0*/  ISETP.GT.AND P2, PT, R0, 0x48, P5 ;  /* 0x000000480000780c */ /* 0x000fc60002f44270 */
[----:B------:R-:W4:Y:S01]  /*c800*/  LDL.LU R222, [R1+0x3c] ;  /* 0x00003c0001de7983 */ /* 0x000f220000300800 */
[----:B------:R-:W-:Y:S01]  /*c810*/  FMUL R7, R221, UR20 ;  /* 0x00000014dd077c20 */ /* 0x000fe20008400000 */
[----:B0-----:R-:W-:Y:S02]  /*c820*/  FMUL R9, R224, UR20 ;  /* 0x00000014e0097c20 */ /* 0x001fe40008400000 */
[----:B------:R-:W-:Y:S04]  /*c830*/  @P6 STG.E desc[UR18][R58.64+0x200], R11 ;  /* 0x0002000b3a006986 */ /* 0x000fe8000c101912 */
[----:B------:R3:W-:Y:S04]  /*c840*/  @P1 STG.E desc[UR18][R60.64+0x200], R5 ;  /* 0x000200053c001986 */ /* 0x0007e8000c101912 */
[----:B------:R-:W4:Y:S04]  /*c850*/  LDL.LU R224, [R1+0x40] ;  /* 0x0000400001e07983 */ /* 0x000f280000300800 */
[----:B------:R0:W-:Y:S01]  /*c860*/  @P2 STG.E desc[UR18][R58.64+0x220], R7 ;  /* 0x000220073a002986 */ /* 0x0001e2000c101912 */
[----:B--2---:R-:W-:-:S03]  /*c870*/  FMUL R3, R225, UR20 ;  /* 0x00000014e1037c20 */ /* 0x004fc60008400000 */
[----:B------:R-:W2:Y:S01]  /*c880*/  LDL.LU R225, [R1+0x44] ;  /* 0x0000440001e17983 */ /* 0x000ea20000300800 */
[----:B---3--:R-:W-:-:S03]  /*c890*/  FMUL R5, R226, UR20 ;  /* 0x00000014e2057c20 */ /* 0x008fc60008400000 */
[----:B------:R-:W3:Y:S01]  /*c8a0*/  LDL.LU R226, [R1+0x48] ;  /* 0x0000480001e27983 */ /* 0x000ee20000300800 */
[----:B----4-:R-:W-:-:S03]  /*c8b0*/  FMUL R11, R227, UR20 ;  /* 0x00000014e30b7c20 */ /* 0x010fc60008400000 */
[----:B------:R-:W4:Y:S01]  /*c8c0*/  LDL.LU R227, [R1+0x4c] ;  /* 0x00004c0001e37983 */ /* 0x000f220000300800 */
[----:B0-----:R-:W-:-:S03]  /*c8d0*/  FMUL R7, R6, UR20 ;  /* 0x0000001406077c20 */ /* 0x001fc60008400000 */
[----:B------:R-:W4:Y:S01]  /*c8e0*/  LDL.LU R6, [R1+0x50] ;  /* 0x0000500001067983 */ /* 0x000f220000300800 */
[C---:B------:R-:W-:Y:S02]  /*c8f0*/  ISETP.GT.AND P6, PT, R0.reuse, 0x49, P5 ;  /* 0x000000490000780c */ /* 0x040fe40002fc4270 */
[C---:B------:R-:W-:Y:S01]  /*c900*/  ISETP.GT.AND P1, PT, R0.reuse, 0x50, P3 ;  /* 0x000000500000780c */ /* 0x040fe20001f24270 */
[----:B------:R-:W4:Y:S01]  /*c910*/  LDL.LU R216, [R1+0x54] ;  /* 0x0000540001d87983 */ /* 0x000f220000300800 */
[----:B------:R-:W-:-:S03]  /*c920*/  ISETP.GT.AND P2, PT, R0, 0x51, P3 ;  /* 0x000000510000780c */ /* 0x000fc60001f44270 */
[----:B------:R-:W4:Y:S04]  /*c930*/  LDL.LU R219, [R1+0x58] ;  /* 0x0000580001db7983 */ /* 0x000f280000300800 */
[----:B------:R-:W4:Y:S04]  /*c940*/  LDL.LU R218, [R1+0x5c] ;  /* 0x00005c0001da7983 */ /* 0x000f280000300800 */
[----:B------:R0:W-:Y:S01]  /*c950*/  @P6 STG.E desc[UR18][R60.64+0x220], R9 ;  /* 0x000220093c006986 */ /* 0x0001e2000c101912 */
[----:B------:R-:W-:-:S03]  /*c960*/  ISETP.GT.AND P6, PT, R0, 0x50, P5 ;  /* 0x000000500000780c */ /* 0x000fc60002fc4270 */
[----:B------:R1:W-:Y:S01]  /*c970*/  @P1 STG.E desc[UR18][R62.64+0x200], R3 ;  /* 0x000200033e001986 */ /* 0x0003e2000c101912 */
[----:B------:R-:W-:-:S03]  /*c980*/  ISETP.GT.AND P1, PT, R0, 0x51, P5 ;  /* 0x000000510000780c */ /* 0x000fc60002f24270 */
[----:B------:R-:W4:Y:S04]  /*c990*/  LDL.LU R221, [R1+0x60] ;  /* 0x0000600001dd7983 */ /* 0x000f280000300800 */
[----:B------:R1:W-:Y:S01]  /*c9a0*/  @P2 STG.E desc[UR18][R64.64+0x200], R5 ;  /* 0x0002000540002986 */ /* 0x0003e2000c101912 */
[----:B0-----:R-:W-:Y:S01]  /*c9b0*/  FMUL R9, R223, UR20 ;  /* 0x00000014df097c20 */ /* 0x001fe20008400000 */
[----:B------:R-:W-:Y:S01]  /*c9c0*/  ISETP.GT.AND P2, PT, R0, 0x58, P3 ;  /* 0x000000580000780c */ /* 0x000fe20001f44270 */
[----:B-1----:R-:W-:Y:S01]  /*c9d0*/  FMUL R3, R220, UR20 ;  /* 0x00000014dc037c20 */ /* 0x002fe20008400000 */
[----:B------:R-:W-:Y:S01]  /*c9e0*/  @P6 STG.E desc[UR18][R62.64+0x220], R11 ;  /* 0x0002200b3e006986 */ /* 0x000fe2000c101912 */
[----:B------:R-:W-:-:S03]  /*c9f0*/  ISETP.GT.AND P6, PT, R0, 0x59, P3 ;  /* 0x000000590000780c */ /* 0x000fc60001fc4270 */
[----:B------:R-:W4:Y:S04]  /*ca00*/  LDL.LU R220, [R1+0x64] ;  /* 0x0000640001dc7983 */ /* 0x000f280000300800 */
[----:B------:R-:W4:Y:S01]  /*ca10*/  LDL.LU R223, [R1+0x68] ;  /* 0x0000680001df7983 */ /* 0x000f220000300800 */
[----:B------:R-:W-:-:S03]  /*ca20*/  FMUL R5, R222, UR20 ;  /* 0x00000014de057c20 */ /* 0x000fc60008400000 */
[----:B------:R0:W-:Y:S01]  /*ca30*/  @P1 STG.E desc[UR18][R64.64+0x220], R7 ;  /* 0x0002200740001986 */ /* 0x0001e2000c101912 */
[----:B------:R-:W-:-:S03]  /*ca40*/  ISETP.GT.AND P1, PT, R0, 0x58, P5 ;  /* 0x000000580000780c */ /* 0x000fc60002f24270 */
[----:B------:R-:W4:Y:S04]  /*ca50*/  LDL.LU R222, [R1+0x6c] ;  /* 0x00006c0001de7983 */ /* 0x000f280000300800 */
[----:B------:R3:W-:Y:S01]  /*ca60*/  @P2 STG.E desc[UR18][R66.64+0x200], R3 ;  /* 0x0002000342002986 */ /* 0x0007e2000c101912 */
[----:B0-----:R-:W-:-:S03]  /*ca70*/  FMUL R7, R224, UR20 ;  /* 0x00000014e0077c20 */ /* 0x001fc60008400000 */
[----:B------:R-:W-:Y:S04]  /*ca80*/  @P6 STG.E desc[UR18][R68.64+0x200], R9 ;  /* 0x0002000944006986 */ /* 0x000fe8000c101912 */
        /* <DEDUP_REMOVED lines=8> */
[----:B------:R-:W-:-:S03]  /*cb10*/  FMUL R9, R6, UR20 ;  /* 0x0000001406097c20 */ /* 0x000fc60008400000 */
[----:B------:R-:W4:Y:S01]  /*cb20*/  LDL.LU R6, [R1+0x90] ;  /* 0x0000900001067983 */ /* 0x000f220000300800 */
[C---:B------:R-:W-:Y:S02]  /*cb30*/  ISETP.GT.AND P2, PT, R0.reuse, 0x59, P5 ;  /* 0x000000590000780c */ /* 0x040fe40002f44270 */
[C---:B------:R-:W-:Y:S02]  /*cb40*/  ISETP.GT.AND P6, PT, R0.reuse, 0x60, P3 ;  /* 0x000000600000780c */ /* 0x040fe40001fc4270 */
[----:B------:R-:W-:-:S09]  /*cb50*/  ISETP.GT.AND P1, PT, R0, 0x61, P3 ;  /* 0x000000610000780c */ /* 0x000fd20001f24270 */
[----:B------:R-:W-:Y:S01]  /*cb60*/  @P2 STG.E desc[UR18][R68.64+0x220], R7 ;  /* 0x0002200744002986 */ /* 0x000fe2000c101912 */
[----:B------:R-:W-:-:S03]  /*cb70*/  ISETP.GT.AND P2, PT, R0, 0x60, P5 ;  /* 0x000000600000780c */ /* 0x000fc60002f44270 */
[----:B------:R-:W-:Y:S01]  /*cb80*/  @P6 STG.E desc[UR18][R70.64+0x200], R11 ;  /* 0x0002000b46006986 */ /* 0x000fe2000c101912 */
[----:B------:R-:W-:-:S03]  /*cb90*/  ISETP.GT.AND P6, PT, R0, 0x61, P5 ;  /* 0x000000610000780c */ /* 0x000fc60002fc4270 */
[----:B------:R0:W-:Y:S01]  /*cba0*/  @P1 STG.E desc[UR18][R72.64+0x200], R3 ;  /* 0x0002000348001986 */ /* 0x0001e2000c101912 */
[----:B------:R-:W-:Y:S01]  /*cbb0*/  ISETP.GT.AND P1, PT, R0, 0x68, P3 ;  /* 0x000000680000780c */ /* 0x000fe20001f24270 */
[----:B------:R-:W-:-:S04]  /*cbc0*/  FMUL R13, R216, UR20 ;  /* 0x00000014d80d7c20 */ /* 0x000fc80008400000 */
[----:B------:R1:W-:Y:S01]  /*cbd0*/  @P2 STG.E desc[UR18][R70.64+0x220], R5 ;  /* 0x0002200546002986 */ /* 0x0003e2000c101912 */
[----:B------:R-:W-:-:S03]  /*cbe0*/  ISETP.GT.AND P2, PT, R0, 0x69, P3 ;  /* 0x000000690000780c */ /* 0x000fc60001f44270 */
[----:B------:R1:W-:Y:S01]  /*cbf0*/  @P6 STG.E desc[UR18][R72.64+0x220], R9 ;  /* 0x0002200948006986 */ /* 0x0003e2000c101912 */
[----:B------:R-:W-:-:S03]  /*cc00*/  ISETP.GT.AND P6, PT, R0, 0x68, P5 ;  /* 0x000000680000780c */ /* 0x000fc60002fc4270 */
[----:B------:R1:W-:Y:S01]  /*cc10*/  @P1 STG.E desc[UR18][R74.64+0x200], R13 ;  /* 0x0002000d4a001986 */ /* 0x0003e2000c101912 */
[----:B------:R-:W-:Y:S01]  /*cc20*/  ISETP.GT.AND P1, PT, R0, 0x69, P5 ;  /* 0x000000690000780c */ /* 0x000fe20002f24270 */
[----:B0-----:R-:W-:Y:S01]  /*cc30*/  FMUL R3, R219, UR20 ;  /* 0x00000014db037c20 */ /* 0x001fe20008400000 */
[----:B------:R-:W-:Y:S01]  /*cc40*/  FMUL R7, R218, UR20 ;  /* 0x00000014da077c20 */ /* 0x000fe20008400000 */
[----:B------:R-:W-:-:S03]  /*cc50*/  FMUL R11, R221, UR20 ;  /* 0x00000014dd0b7c20 */ /* 0x000fc60008400000 */
[----:B------:R0:W-:Y:S01]  /*cc60*/  @P2 STG.E desc[UR18][R76.64+0x200], R3 ;  /* 0x000200034c002986 */ /* 0x0001e2000c101912 */
[----:B------:R-:W-:-:S03]  /*cc70*/  ISETP.GT.AND P2, PT, R0, 0x71, P3 ;  /* 0x000000710000780c */ /* 0x000fc60001f44270 */
[----:B------:R2:W-:Y:S01]  /*cc80*/  @P6 STG.E desc[UR18][R74.64+0x220], R7 ;  /* 0x000220074a006986 */ /* 0x0005e2000c101912 */
[----:B------:R-:W-:-:S03]  /*cc90*/  ISETP.GT.AND P6, PT, R0, 0x70, P3 ;  /* 0x000000700000780c */ /* 0x000fc60001fc4270 */
[----:B------:R3:W-:Y:S01]  /*cca0*/  @P1 STG.E desc[UR18][R76.64+0x220], R11 ;  /* 0x0002200b4c001986 */ /* 0x0007e2000c101912 */
[----:B------:R-:W-:Y:S01]  /*ccb0*/  ISETP.GT.AND P1, PT, R0, 0x70, P5 ;  /* 0x000000700000780c */ /* 0x000fe20002f24270 */
[----:B-1----:R-:W-:Y:S01]  /*ccc0*/  FMUL R5, R220, UR20 ;  /* 0x00000014dc057c20 */ /* 0x002fe20008400000 */
[----:B------:R-:W-:Y:S01]  /*ccd0*/  FMUL R9, R223, UR20 ;  /* 0x00000014df097c20 */ /* 0x000fe20008400000 */
[----:B------:R-:W-:-:S06]  /*cce0*/  FMUL R13, R222, UR20 ;  /* 0x00000014de0d7c20 */ /* 0x000fcc0008400000 */
[----:B------:R4:W-:Y:S01]  /*ccf0*/  @P6 STG.E desc[UR18][R80.64+0x200], R5 ;  /* 0x0002000550006986 */ /* 0x0009e2000c101912 */
[----:B------:R-:W-:-:S03]  /*cd00*/  ISETP.GT.AND P6, PT, R0, 0x78, P3 ;  /* 0x000000780000780c */ /* 0x000fc60001fc4270 */
[----:B------:R1:W-:Y:S01]  /*cd10*/  @P2 STG.E desc[UR18][R82.64+0x200], R9 ;  /* 0x0002000952002986 */ /* 0x0003e2000c101912 */
[C---:B------:R-:W-:Y:S02]  /*cd20*/  ISETP.GT.AND P2, PT, R0.reuse, 0x71, P5 ;  /* 0x000000710000780c */ /* 0x040fe40002f44270 */
[C---:B------:R-:W-:Y:S01]  /*cd30*/  ISETP.GT.AND P3, PT, R0.reuse, 0x79, P3 ;  /* 0x000000790000780c */ /* 0x040fe20001f64270 */
[----:B------:R1:W-:Y:S01]  /*cd40*/  @P1 STG.E desc[UR18][R80.64+0x220], R13 ;  /* 0x0002200d50001986 */ /* 0x0003e2000c101912 */
[C---:B------:R-:W-:Y:S02]  /*cd50*/  ISETP.GT.AND P1, PT, R0.reuse, 0x78, P5 ;  /* 0x000000780000780c */ /* 0x040fe40002f24270 */
[----:B------:R-:W-:Y:S01]  /*cd60*/  ISETP.GT.AND P5, PT, R0, 0x79, P5 ;  /* 0x000000790000780c */ /* 0x000fe20002fa4270 */
[----:B0-----:R-:W-:-:S06]  /*cd70*/  FMUL R3, R224, UR20 ;  /* 0x00000014e0037c20 */ /* 0x001fcc0008400000 */
[----:B------:R0:W-:Y:S01]  /*cd80*/  @P2 STG.E desc[UR18][R82.64+0x220], R3 ;  /* 0x0002200352002986 */ /* 0x0001e2000c101912 */
[----:B--2---:R-:W-:-:S05]  /*cd90*/  FMUL R7, R225, UR20 ;  /* 0x00000014e1077c20 */ /* 0x004fca0008400000 */
[----:B------:R0:W-:Y:S01]  /*cda0*/  @P6 STG.E desc[UR18][R84.64+0x200], R7 ;  /* 0x0002000754006986 */ /* 0x0001e2000c101912 */
[----:B---3--:R-:W-:Y:S01]  /*cdb0*/  FMUL R11, R226, UR20 ;  /* 0x00000014e20b7c20 */ /* 0x008fe20008400000 */
[----:B----4-:R-:W-:-:S04]  /*cdc0*/  FMUL R5, R227, UR20 ;  /* 0x00000014e3057c20 */ /* 0x010fc80008400000 */
[----:B------:R0:W-:Y:S01]  /*cdd0*/  @P3 STG.E desc[UR18][R78.64+0x200], R11 ;  /* 0x0002000b4e003986 */ /* 0x0001e2000c101912 */
[----:B-1----:R-:W-:-:S03]  /*cde0*/  FMUL R9, R6, UR20 ;  /* 0x0000001406097c20 */ /* 0x002fc60008400000 */
[----:B------:R0:W-:Y:S04]  /*cdf0*/  @P1 STG.E desc[UR18][R84.64+0x220], R5 ;  /* 0x0002200554001986 */ /* 0x0001e8000c101912 */
[----:B------:R0:W-:Y:S02]  /*ce00*/  @P5 STG.E desc[UR18][R78.64+0x220], R9 ;  /* 0x000220094e005986 */ /* 0x0001e4000c101912 */
.L_x_280:
[----:B------:R-:W-:Y:S05]  /*ce10*/  BSYNC B0 ;  /* 0x0000000000007941 */ /* 0x000fea0003800000 */
.L_x_28:
[----:B0-----:R-:W3:Y:S04]  /*ce20*/  LDL.LU R3, [R1+0x7c] ;  /* 0x00007c0001037983 */ /* 0x001ee80000300800 */
[----:B------:R-:W3:Y:S01]  /*ce30*/  LDL.LU R2, [R1+0x80] ;  /* 0x0000800001027983 */ /* 0x000ee20000300800 */
[----:B------:R-:W-:Y:S01]  /*ce40*/  ULDC UR6, c[0x0][0xc] ;  /* 0x0000030000067ab9 */ /* 0x000fe20000000800 */
[----:B------:R-:W-:Y:S01]  /*ce50*/  ULDC UR7, c[0x0][0x10] ;  /* 0x0000040000077ab9 */ /* 0x000fe20000000800 */
[----:B------:R-:W3:Y:S01]  /*ce60*/  LDC R5, c[0x0][0x14] ;  /* 0x00000500ff057b82 */ /* 0x000ee20000000800 */
[----:B------:R-:W-:Y:S01]  /*ce70*/  UIMAD.WIDE.U32 UR6, UR6, UR7, URZ ;  /* 0x00000007060672a5 */ /* 0x000fe2000f8e003f */
[----:B------:R0:W5:Y:S01]  /*ce80*/  LDL R154, [R1+0x94] ;  /* 0x00009400019a7983 */ /* 0x0001620000100800 */
[----:B------:R-:W-:Y:S01]  /*ce90*/  UMOV UR23, 0xffffffff ;  /* 0xffffffff00177882 */ /* 0x000fe20000000000 */
[----:B------:R-:W-:-:S03]  /*cea0*/  PRMT R0, RZ, 0x7610, R0 ;  /* 0x00007610ff007816 */ /* 0x000fc60000000000 */
[----:B---3--:R-:W-:-:S04]  /*ceb0*/  IMAD.WIDE.U32 R2, R5, UR6, R2 ;  /* 0x0000000605027c25 */ /* 0x008fc8000f8e0002 */
[----:B------:R-:W-:Y:S01]  /*cec0*/  IMAD R5, R5, UR7, RZ ;  /* 0x0000000705057c24 */ /* 0x000fe2000f8e02ff */
[----:B------:R-:W-:Y:S01]  /*ced0*/  ULDC.64 UR6, c[0x0][0x750] ;  /* 0x0001d40000067ab9 */ /* 0x000fe20000000a00 */
[----:B------:R-:W-:Y:S01]  /*cee0*/  IMAD.MOV.U32 R19, RZ, RZ, R2 ;  /* 0x000000ffff137224 */ /* 0x000fe200078e0002 */
[----:B------:R-:W-:Y:S01]  /*cef0*/  ISETP.GE.U32.AND P1, PT, R2, UR6, PT ;  /* 0x0000000602007c0c */ /* 0x000fe2000bf26070 */
[----:B------:R-:W-:Y:S02]  /*cf00*/  IMAD.IADD R22, R3, 0x1, R5 ;  /* 0x0000000103167824 */ /* 0x000fe400078e0205 */
[----:B------:R-:W-:-:S03]  /*cf10*/  IMAD.MOV.U32 R2, RZ, RZ, -0x1 ;  /* 0xffffffffff027424 */ /* 0x000fc600078e00ff */
[----:B------:R0:W-:Y:S01]  /*cf20*/  STL [R1+0x7c], R22 ;  /* 0x00007c1601007387 */ /* 0x0001e20000100800 */
[----:B------:R-:W-:-:S03]  /*cf30*/  ISETP.GE.U32.AND.EX P1, PT, R22, UR7, PT, P1 ;  /* 0x0000000716007c0c */ /* 0x000fc6000bf26110 */
[----:B------:R0:W-:Y:S04]  /*cf40*/  STL [R1+0x80], R19 ;  /* 0x0000801301007387 */ /* 0x0001e80000100800 */
[----:B------:R0:W-:Y:S06]  /*cf50*/  STL [R1+0x84], R2 ;  /* 0x0000840201007387 */ /* 0x0001ec0000100800 */
[----:B------:R-:W-:Y:S05]  /*cf60*/  @P1 BRA `(.L_x_281) ;  /* 0x0000000400741947 */ /* 0x000fea0003800000 */
[----:B------:R-:W3:Y:S01]  /*cf70*/  S2R R14, SR_CTAID.X ;  /* 0x00000000000e7919 */ /* 0x000ee20000002500 */
[----:B------:R-:W0:Y:S01]  /*cf80*/  LDC.64 R8, c[0x0][0x728] ;  /* 0x0001ca00ff087b82 */ /* 0x000e220000000a00 */
[----:B------:R-:W-:Y:S01]  /*cf90*/  ULDC UR6, c[0x0][0x150] ;  /* 0x0000540000067ab9 */ /* 0x000fe20000000800 */
[----:B------:R-:W-:Y:S01]  /*cfa0*/  MOV R6, R19 ;  /* 0x0000001300067202 */ /* 0x000fe20000000f00 */
[----:B------:R-:W0:Y:S01]  /*cfb0*/  S2R R16, SR_CTAID.Y ;  /* 0x0000000000107919 */ /* 0x000e220000002600 */
[----:B------:R-:W-:-:S04]  /*cfc0*/  IMAD.MOV.U32 R7, RZ, RZ, R22 ;  /* 0x000000ffff077224 */ /* 0x000fc800078e0016 */
[----:B------:R-:W1:Y:S08]  /*cfd0*/  LDC R17, c[0x0][0x144] ;  /* 0x00005100ff117b82 */ /* 0x000e700000000800 */
[----:B------:R-:W1:Y:S08]  /*cfe0*/  LDC R10, c[0x0][0x730] ;  /* 0x0001cc00ff0a7b82 */ /* 0x000e700000000800 */
[----:B------:R-:W1:Y:S01]  /*cff0*/  LDC.64 R12, c[0x0][0x720] ;  /* 0x0001c800ff0c7b82 */ /* 0x000e620000000a00 */
[----:B0-----:R-:W-:-:S04]  /*d000*/  ISETP.NE.U32.AND P1, PT, R8, RZ, PT ;  /* 0x000000ff0800720c */ /* 0x001fc80003f25070 */
[----:B------:R-:W-:Y:S02]  /*d010*/  ISETP.NE.AND.EX P1, PT, R9, RZ, PT, P1 ;  /* 0x000000ff0900720c */ /* 0x000fe40003f25310 */
[----:B---3--:R-:W-:-:S05]  /*d020*/  I2FP.F32.U32 R0, R14 ;  /* 0x0000000e00007245 */ /* 0x008fca0000201000 */
[----:B------:R-:W-:-:S04]  /*d030*/  FMUL R0, R0, UR6 ;  /* 0x0000000600007c20 */ /* 0x000fc80008400000 */
[----:B------:R0:W3:Y:S02]  /*d040*/  F2I.U32.TRUNC.NTZ R15, R0 ;  /* 0x00000000000f7305 */ /* 0x0000e4000020f000 */
[----:B------:R-:W-:Y:S05]  /*d050*/  @!P1 BRA `(.L_x_282) ;  /* 0x0000000000289947 */ /* 0x000fea0003800000 */
[----:B0-----:R-:W0:Y:S02]  /*d060*/  LDC R0, c[0x0][0x734] ;  /* 0x0001cd00ff007b82 */ /* 0x001e240000000800 */
[----:B0-----:R-:W-:-:S05]  /*d070*/  IADD3 R7, P1, R19, R0, RZ ;  /* 0x0000000013077210 */ /* 0x001fca0007f3e0ff */
[----:B------:R-:W-:-:S04]  /*d080*/  IMAD.X R11, RZ, RZ, R22, P1 ;  /* 0x000000ffff0b7224 */ /* 0x000fc800008e0616 */
[----:B------:R-:W-:-:S04]  /*d090*/  IMAD.WIDE.U32 R2, R11, R8, RZ ;  /* 0x000000080b027225 */ /* 0x000fc800078e00ff */
[----:B------:R-:W-:-:S04]  /*d0a0*/  IMAD.WIDE.U32 R4, P1, R7, R9, R2 ;  /* 0x0000000907047225 */ /* 0x000fc80007820002 */
[----:B------:R-:W-:Y:S01]  /*d0b0*/  IMAD.WIDE.U32 R2, R7, R8, RZ ;  /* 0x0000000807027225 */ /* 0x000fe200078e00ff */
[----:B------:R-:W-:-:S03]  /*d0c0*/  MOV R6, R5 ;  /* 0x0000000500067202 */ /* 0x000fc60000000f00 */
[----:B------:R-:W-:Y:S01]  /*d0d0*/  IMAD.X R7, RZ, RZ, RZ, P1 ;  /* 0x000000ffff077224 */ /* 0x000fe200008e06ff */
[----:B------:R-:W-:-:S05]  /*d0e0*/  IADD3 RZ, P1, R3, R4, RZ ;  /* 0x0000000403ff7210 */ /* 0x000fca0007f3e0ff */
[----:B------:R-:W-:-:S08]  /*d0f0*/  IMAD.WIDE.U32.X R6, R11, R9, R6, P1 ;  /* 0x000000090b067225 */ /* 0x000fd000008e0406 */
.L_x_282:
[-CC-:B-1----:R-:W-:Y:S01]  /*d100*/  SHF.R.U64 R24, R6, R10.reuse, R7.reuse ;  /* 0x0000000a06187219 */ /* 0x182fe20000001207 */
[----:B------:R-:W1:Y:S01]  /*d110*/  LDC.64 R20, c[0x0][0x740] ;  /* 0x0001d000ff147b82 */ /* 0x000e620000000a00 */
[----:B0-----:R-:W-:Y:S01]  /*d120*/  SHF.R.U32.HI R0, RZ, R10, R7 ;  /* 0x0000000aff007219 */ /* 0x001fe20000011607 */
[----:B------:R-:W-:Y:S01]  /*d130*/  IMAD.MOV.U32 R2, RZ, RZ, R19 ;  /* 0x000000ffff027224 */ /* 0x000fe200078e0013 */
[----:B------:R-:W-:Y:S01]  /*d140*/  IADD3 R5, P1, RZ, -R24, RZ ;  /* 0x80000018ff057210 */ /* 0x000fe20007f3e0ff */
[----:B---3--:R-:W-:Y:S01]  /*d150*/  IMAD.MOV R15, RZ, RZ, -R15 ;  /* 0x000000ffff0f7224 */ /* 0x008fe200078e0a0f */
[----:B------:R-:W-:Y:S01]  /*d160*/  ULDC UR6, c[0x0][0x154] ;  /* 0x0000550000067ab9 */ /* 0x000fe20000000800 */
[----:B------:R-:W-:Y:S02]  /*d170*/  IMAD.MOV.U32 R7, RZ, RZ, 0x1 ;  /* 0x00000001ff077424 */ /* 0x000fe400078e00ff */
[----:B------:R-:W0:Y:S01]  /*d180*/  LDC R4, c[0x0][0x718] ;  /* 0x0001c600ff047b82 */ /* 0x000e220000000800 */
[----:B------:R-:W-:-:S02]  /*d190*/  IMAD.X R3, RZ, RZ, ~R0, P1 ;  /* 0x000000ffff037224 */ /* 0x000fc400008e0e00 */
[----:B------:R-:W-:Y:S02]  /*d1a0*/  IMAD R15, R17, R15, R14 ;  /* 0x0000000f110f7224 */ /* 0x000fe400078e020e */
[----:B------:R-:W-:Y:S01]  /*d1b0*/  IMAD R0, R3, R12, RZ ;  /* 0x0000000c03007224 */ /* 0x000fe200078e02ff */
[----:B------:R-:W-:Y:S02]  /*d1c0*/  MOV R3, R22 ;  /* 0x0000001600037202 */ /* 0x000fe40000000f00 */
[----:B------:R-:W3:Y:S01]  /*d1d0*/  LDC R6, c[0x0][0x708] ;  /* 0x0001c200ff067b82 */ /* 0x000ee20000000800 */
[----:B------:R-:W-:-:S04]  /*d1e0*/  IMAD.WIDE.U32 R2, R5, R12, R2 ;  /* 0x0000000c05027225 */ /* 0x000fc800078e0002 */
[----:B------:R-:W-:-:S03]  /*d1f0*/  IMAD R5, R5, R13, R0 ;  /* 0x0000000d05057224 */ /* 0x000fc600078e0200 */
[----:B------:R-:W2:Y:S01]  /*d200*/  LDC R18, c[0x0][0x758] ;  /* 0x0001d600ff127b82 */ /* 0x000ea20000000800 */
[----:B------:R-:W-:Y:S01]  /*d210*/  I2FP.F32.U32 R0, R16 ;  /* 0x0000001000007245 */ /* 0x000fe20000201000 */
[----:B------:R-:W-:Y:S01]  /*d220*/  IMAD.IADD R3, R3, 0x1, R5 ;  /* 0x0000000103037824 */ /* 0x000fe200078e0205 */
[----:B-1----:R-:W-:Y:S01]  /*d230*/  ISETP.NE.U32.AND P1, PT, R20, RZ, PT ;  /* 0x000000ff1400720c */ /* 0x002fe20003f25070 */
[----:B------:R-:W-:Y:S02]  /*d240*/  IMAD.MOV.U32 R5, RZ, RZ, -0x1 ;  /* 0xffffffffff057424 */ /* 0x000fe400078e00ff */
[----:B------:R-:W-:Y:S02]  /*d250*/  FMUL R0, R0, UR6 ;  /* 0x0000000600007c20 */ /* 0x000fe40008400000 */
[----:B------:R-:W1:Y:S01]  /*d260*/  LDC R13, c[0x0][0x148] ;  /* 0x00005200ff0d7b82 */ /* 0x000e620000000800 */
[----:B------:R-:W-:Y:S01]  /*d270*/  ISETP.NE.AND.EX P1, PT, R21, RZ, PT, P1 ;  /* 0x000000ff1500720c */ /* 0x000fe20003f25310 */
[----:B------:R1:W1:Y:S01]  /*d280*/  F2I.U32.TRUNC.NTZ R12, R0 ;  /* 0x00000000000c7305 */ /* 0x000262000020f000 */
[----:B0-----:R-:W-:-:S02]  /*d290*/  SHF.R.U64 R10, R2, R4, R3 ;  /* 0x00000004020a7219 */ /* 0x001fc40000001203 */
[----:B------:R-:W-:-:S03]  /*d2a0*/  SHF.R.U32.HI R3, RZ, R4, R3 ;  /* 0x00000004ff037219 */ /* 0x000fc60000011603 */
[----:B------:R-:W0:Y:S01]  /*d2b0*/  LDC R14, c[0x0][0x700] ;  /* 0x0001c000ff0e7b82 */ /* 0x000e220000000800 */
[-CC-:B---3--:R-:W-:Y:S02]  /*d2c0*/  SHF.R.U64 R8, R10, R6.reuse, R3.reuse ;  /* 0x000000060a087219 */ /* 0x188fe40000001203 */
[----:B------:R-:W-:-:S05]  /*d2d0*/  SHF.R.U32.HI R3, RZ, R6, R3 ;  /* 0x00000006ff037219 */ /* 0x000fca0000011603 */
[----:B------:R-:W3:Y:S01]  /*d2e0*/  LDC R19, c[0x0][0x748] ;  /* 0x0001d200ff137b82 */ /* 0x000ee20000000800 */
[-C--:B--2---:R-:W-:Y:S02]  /*d2f0*/  SHF.L.U32 R5, R5, R18.reuse, RZ ;  /* 0x0000001205057219 */ /* 0x084fe400000006ff */
[-CC-:B------:R-:W-:Y:S02]  /*d300*/  SHF.R.U64 R11, R8, R18.reuse, R3.reuse ;  /* 0x00000012080b7219 */ /* 0x180fe40000001203 */
[-C--:B------:R-:W-:Y:S02]  /*d310*/  SHF.R.U32.HI R3, RZ, R18.reuse, R3 ;  /* 0x00000012ff037219 */ /* 0x080fe40000011603 */
[----:B------:R-:W-:Y:S01]  /*d320*/  SHF.L.U32 R18, R7, R18, RZ ;  /* 0x0000001207127219 */ /* 0x000fe200000006ff */
[----:B------:R-:W2:Y:S01]  /*d330*/  LDC R22, c[0x0][0x738] ;  /* 0x0001ce00ff167b82 */ /* 0x000ea20000000800 */
[----:B------:R-:W-:Y:S02]  /*d340*/  LOP3.LUT R17, RZ, R5, RZ, 0x33, !PT ;  /* 0x00000005ff117212 */ /* 0x000fe400078e33ff */
[----:B------:R-:W-:-:S05]  /*d350*/  MOV R2, R11 ;  /* 0x0000000b00027202 */ /* 0x000fca0000000f00 */
[----:B------:R-:W0:Y:S01]  /*d360*/  LDC R23, c[0x0][0x710] ;  /* 0x0001c400ff177b82 */ /* 0x000e220000000800 */
[----:B------:R-:W-:Y:S05]  /*d370*/  @!P1 BRA `(.L_x_283) ;  /* 0x0000000000289947 */ /* 0x000fea0003800000 */
[----:B-1----:R-:W1:Y:S02]  /*d380*/  LDC R0, c[0x0][0x74c] ;  /* 0x0001d300ff007b82 */ /* 0x002e640000000800 */
[----:B-1----:R-:W-:-:S05]  /*d390*/  IADD3 R7, P1, R11, R0, RZ ;  /* 0x000000000b077210 */ /* 0x002fca0007f3e0ff */
        /* <DEDUP_REMOVED lines=8> */
.L_x_283:
[----:B-1-3--:R-:W-:Y:S01]  /*d420*/  SHF.R.U64 R0, R2, R19, R3 ;  /* 0x0000001302007219 */ /* 0x00afe20000001203 */
[----:B0-----:R-:W-:Y:S01]  /*d430*/  VIADD R3, R14, 0xffffffff ;  /* 0xffffffff0e037836 */ /* 0x001fe20000000000 */
[----:B------:R-:W-:Y:S02]  /*d440*/  IADD3 R12, -R12, RZ, RZ ;  /* 0x000000ff0c0c7210 */ /* 0x000fe40007ffe1ff */
[----:B------:R-:W-:Y:S01]  /*d450*/  LOP3.LUT R5, R8, R17, RZ, 0xc0, !PT ;  /* 0x0000001108057212 */ /* 0x000fe200078ec0ff */
[----:B------:R-:W-:Y:S01]  /*d460*/  IMAD.MOV R2, RZ, RZ, -R0 ;  /* 0x000000ffff027224 */ /* 0x000fe200078e0a00 */
[----:B------:R-:W-:Y:S01]  /*d470*/  LOP3.LUT R3, R10, R3, RZ, 0xc0, !PT ;  /* 0x000000030a037212 */ /* 0x000fe200078ec0ff */
[----:B------:R-:W-:Y:S01]  /*d480*/  @P4 IMAD R15, R13, R12, R16 ;  /* 0x0000000c0d0f4224 */ /* 0x000fe200078e0210 */
[----:B------:R-:W-:Y:S01]  /*d490*/  R2UR UR23, R24 ;  /* 0x00000000181772ca */ /* 0x000fe200000e0000 */
[----:B------:R-:W-:Y:S02]  /*d4a0*/  IMAD R0, R18, R0, R5 ;  /* 0x0000000012007224 */ /* 0x000fe400078e0205 */
[----:B--2---:R-:W-:-:S02]  /*d4b0*/  IMAD R2, R2, R22, R11 ;  /* 0x0000001602027224 */ /* 0x004fc400078e020b */
[----:B------:R-:W-:Y:S02]  /*d4c0*/  IMAD R0, R0, R23, R15 ;  /* 0x0000001700007224 */ /* 0x000fe400078e020f */
[----:B------:R-:W-:Y:S02]  /*d4d0*/  IMAD R3, R2, R14, R3 ;  /* 0x0000000e02037224 */ /* 0x000fe400078e0203 */
[----:B------:R-:W-:-:S03]  /*d4e0*/  IMAD.MOV.U32 R2, RZ, RZ, 0x1 ;  /* 0x00000001ff027424 */ /* 0x000fc600078e00ff */
[----:B------:R-:W-:Y:S02]  /*d4f0*/  SEL R4, R3, R0, !P4 ;  /* 0x0000000003047207 */ /* 0x000fe40006000000 */
[----:B-----5:R-:W-:Y:S02]  /*d500*/  SEL R154, R0, R3, !P4 ;  /* 0x00000003009a7207 */ /* 0x020fe40006000000 */
[----:B------:R-:W-:Y:S01]  /*d510*/  PRMT R0, R2, 0x7610, R0 ;  /* 0x0000761002007816 */ /* 0x000fe20000000000 */
[----:B------:R3:W-:Y:S04]  /*d520*/  STL [R1+0x84], R4 ;  /* 0x0000840401007387 */ /* 0x0007e80000100800 */
[----:B------:R3:W-:Y:S02]  /*d530*/  STL [R1+0x94], R154 ;  /* 0x0000949a01007387 */ /* 0x0007e40000100800 */
.L_x_281:
[----:B------:R-:W-:Y:S02]  /*d540*/  LOP3.LUT P1, RZ, R0, 0xff, RZ, 0xc0, !PT ;  /* 0x000000ff00ff7812 */ /* 0x000fe4000782c0ff */
[----:B-----5:R-:W-:-:S05]  /*d550*/  MOV R0, R154 ;  /* 0x0000009a00007202 */ /* 0x020fca0000000f00 */
[----:B------:R0:W-:Y:S06]  /*d560*/  STL [R1+0x94], R0 ;  /* 0x0000940001007387 */ /* 0x0001ec0000100800 */
[----:B------:R-:W-:Y:S05]  /*d570*/  @P1 BRA `(.L_x_284) ;  /* 0xffffff3c00901947 */ /* 0x000fea000383ffff */
[----:B------:R-:W-:Y:S05]  /*d580*/  EXIT ;  /* 0x000000000000794d */ /* 0x000fea0003800000 */
.L_x_8:
[----:B------:R-:W2:Y:S01]  /*d590*/  LDL R22, [R1+0x80] ;  /* 0x0000800001167983 */ /* 0x000ea20000100800 */
[----:B0-----:R-:W-:-:S03]  /*d5a0*/  ULDC.64 UR4, c[0x0][0x750] ;  /* 0x0001d40000047ab9 */ /* 0x001fc60000000a00 */
[----:B-1----:R-:W3:Y:S01]  /*d5b0*/  LDL R23, [R1+0x7c] ;  /* 0x00007c0001177983 */ /* 0x002ee20000100800 */
[----:B------:R-:W-:Y:S01]  /*d5c0*/  PRMT R4, RZ, 0x7610, R4 ;  /* 0x00007610ff047816 */ /* 0x000fe20000000004 */
[----:B------:R-:W-:Y:S02]  /*d5d0*/  IMAD.MOV.U32 R5, RZ, RZ, -0x1 ;  /* 0xffffffffff057424 */ /* 0x000fe400078e00ff */
[----:B------:R-:W-:Y:S02]  /*d5e0*/  IMAD.MOV.U32 R7, RZ, RZ, -0x1 ;  /* 0xffffffffff077424 */ /* 0x000fe400078e00ff */
[----:B------:R-:W-:Y:S01]  /*d5f0*/  IMAD.MOV.U32 R6, RZ, RZ, -0x1 ;  /* 0xffffffffff067424 */ /* 0x000fe200078e00ff */
[----:B--2---:R-:W-:-:S04]  /*d600*/  ISETP.GE.U32.AND P0, PT, R22, UR4, PT ;  /* 0x0000000416007c0c */ /* 0x004fc8000bf06070 */
[----:B---3--:R-:W-:-:S13]  /*d610*/  ISETP.GE.U32.AND.EX P0, PT, R23, UR5, PT, P0 ;  /* 0x0000000517007c0c */ /* 0x008fda000bf06100 */
[----:B------:R-:W-:Y:S05]  /*d620*/  @P0 BRA `(.L_x_285) ;  /* 0x00000004002c0947 */ /* 0x000fea0003800000 */
[----:B------:R-:W0:Y:S01]  /*d630*/  LDC.64 R14, c[0x0][0x728] ;  /* 0x0001ca00ff0e7b82 */ /* 0x000e220000000a00 */
[----:B------:R-:W-:Y:S01]  /*d640*/  MOV R8, R22 ;  /* 0x0000001600087202 */ /* 0x000fe20000000f00 */
[----:B------:R-:W-:-:S06]  /*d650*/  IMAD.MOV.U32 R9, RZ, RZ, R23 ;  /* 0x000000ffff097224 */ /* 0x000fcc00078e0017 */
[----:B------:R-:W1:Y:S08]  /*d660*/  LDC R10, c[0x0][0x730] ;  /* 0x0001cc00ff0a7b82 */ /* 0x000e700000000800 */
[----:B------:R-:W2:Y:S01]  /*d670*/  LDC.64 R16, c[0x0][0x720] ;  /* 0x0001c800ff107b82 */ /* 0x000ea20000000a00 */
[----:B0-----:R-:W-:-:S04]  /*d680*/  ISETP.NE.U32.AND P0, PT, R14, RZ, PT ;  /* 0x000000ff0e00720c */ /* 0x001fc80003f05070 */
[----:B------:R-:W-:-:S13]  /*d690*/  ISETP.NE.AND.EX P0, PT, R15, RZ, PT, P0 ;  /* 0x000000ff0f00720c */ /* 0x000fda0003f05300 */
[----:B-12---:R-:W-:Y:S05]  /*d6a0*/  @!P0 BRA `(.L_x_286) ;  /* 0x0000000000288947 */ /* 0x006fea0003800000 */
[----:B------:R-:W0:Y:S02]  /*d6b0*/  LDC R4, c[0x0][0x734] ;  /* 0x0001cd00ff047b82 */ /* 0x000e240000000800 */
        /* <DEDUP_REMOVED lines=9> */
.L_x_286:
[----:B------:R-:W0:Y:S01]  /*d750*/  LDC.64 R20, c[0x0][0x740] ;  /* 0x0001d000ff147b82 */ /* 0x000e220000000a00 */
[-CC-:B------:R-:W-:Y:S02]  /*d760*/  SHF.R.U64 R14, R8, R10.reuse, R9.reuse ;  /* 0x0000000a080e7219 */ /* 0x180fe40000001209 */
[----:B------:R-:W-:Y:S02]  /*d770*/  SHF.R.U32.HI R4, RZ, R10, R9 ;  /* 0x0000000aff047219 */ /* 0x000fe40000011609 */
[----:B------:R-:W-:-:S03]  /*d780*/  IADD3 R7, P0, RZ, -R14, RZ ;  /* 0x8000000eff077210 */ /* 0x000fc60007f1e0ff */
[----:B------:R-:W1:Y:S02]  /*d790*/  LDC R8, c[0x0][0x718] ;  /* 0x0001c600ff087b82 */ /* 0x000e640000000800 */
[----:B------:R-:W-:Y:S02]  /*d7a0*/  IMAD.X R5, RZ, RZ, ~R4, P0 ;  /* 0x000000ffff057224 */ /* 0x000fe400000e0e04 */
[----:B------:R-:W-:Y:S02]  /*d7b0*/  IMAD.MOV.U32 R4, RZ, RZ, R22 ;  /* 0x000000ffff047224 */ /* 0x000fe400078e0016 */
[-C--:B------:R-:W-:Y:S02]  /*d7c0*/  IMAD R6, R5, R16.reuse, RZ ;  /* 0x0000001005067224 */ /* 0x080fe400078e02ff */
[----:B------:R-:W2:Y:S01]  /*d7d0*/  LDC R18, c[0x0][0x708] ;  /* 0x0001c200ff127b82 */ /* 0x000ea20000000800 */
[----:B------:R-:W-:Y:S02]  /*d7e0*/  IMAD.MOV.U32 R5, RZ, RZ, R23 ;  /* 0x000000ffff057224 */ /* 0x000fe400078e0017 */
[----:B------:R-:W-:-:S05]  /*d7f0*/  IMAD.WIDE.U32 R4, R7, R16, R4 ;  /* 0x0000001007047225 */ /* 0x000fca00078e0004 */
[----:B------:R-:W3:Y:S01]  /*d800*/  LDC R19, c[0x0][0x758] ;  /* 0x0001d600ff137b82 */ /* 0x000ee20000000800 */
[----:B------:R-:W-:Y:S01]  /*d810*/  IMAD R7, R7, R17, R6 ;  /* 0x0000001107077224 */ /* 0x000fe200078e0206 */
[----:B0-----:R-:W-:Y:S01]  /*d820*/  ISETP.NE.U32.AND P0, PT, R20, RZ, PT ;  /* 0x000000ff1400720c */ /* 0x001fe20003f05070 */
[----:B------:R-:W-:-:S03]  /*d830*/  IMAD.MOV.U32 R6, RZ, RZ, -0x1 ;  /* 0xffffffffff067424 */ /* 0x000fc600078e00ff */
[----:B------:R-:W-:Y:S02]  /*d840*/  IADD3 R5, R5, R7, RZ ;  /* 0x0000000705057210 */ /* 0x000fe40007ffe0ff */
[----:B------:R-:W0:Y:S01]  /*d850*/  LDC R17, c[0x0][0x700] ;  /* 0x0001c000ff117b82 */ /* 0x000e220000000800 */
[----:B------:R-:W-:Y:S02]  /*d860*/  ISETP.NE.AND.EX P0, PT, R21, RZ, PT, P0 ;  /* 0x000000ff1500720c */ /* 0x000fe40003f05300 */
[-CC-:B-1----:R-:W-:Y:S02]  /*d870*/  SHF.R.U64 R10, R4, R8.reuse, R5.reuse ;  /* 0x00000008040a7219 */ /* 0x182fe40000001205 */
[----:B------:R-:W-:-:S03]  /*d880*/  SHF.R.U32.HI R5, RZ, R8, R5 ;  /* 0x00000008ff057219 */ /* 0x000fc60000011605 */
[----:B------:R-:W1:Y:S01]  /*d890*/  LDC R22, c[0x0][0x748] ;  /* 0x0001d200ff167b82 */ /* 0x000e620000000800 */
[-CC-:B--2---:R-:W-:Y:S02]  /*d8a0*/  SHF.R.U64 R15, R10, R18.reuse, R5.reuse ;  /* 0x000000120a0f7219 */ /* 0x184fe40000001205 */
[----:B------:R-:W-:Y:S01]  /*d8b0*/  SHF.R.U32.HI R4, RZ, R18, R5 ;  /* 0x00000012ff047219 */ /* 0x000fe20000011605 */
[----:B------:R-:W-:-:S04]  /*d8c0*/  IMAD.MOV.U32 R18, RZ, RZ, 0x1 ;  /* 0x00000001ff127424 */ /* 0x000fc800078e00ff */
[----:B------:R-:W2:Y:S01]  /*d8d0*/  LDC R23, c[0x0][0x738] ;  /* 0x0001ce00ff177b82 */ /* 0x000ea20000000800 */
[-CC-:B---3--:R-:W-:Y:S02]  /*d8e0*/  SHF.R.U64 R16, R15, R19.reuse, R4.reuse ;  /* 0x000000130f107219 */ /* 0x188fe40000001204 */
[-C--:B------:R-:W-:Y:S02]  /*d8f0*/  SHF.L.U32 R6, R6, R19.reuse, RZ ;  /* 0x0000001306067219 */ /* 0x080fe400000006ff */
[----:B------:R-:W-:Y:S01]  /*d900*/  SHF.R.U32.HI R5, RZ, R19, R4 ;  /* 0x00000013ff057219 */ /* 0x000fe20000011604 */
[----:B------:R-:W-:Y:S01]  /*d910*/  IMAD.MOV.U32 R4, RZ, RZ, R16 ;  /* 0x000000ffff047224 */ /* 0x000fe200078e0010 */
[----:B------:R-:W-:Y:S01]  /*d920*/  LOP3.LUT R24, RZ, R6, RZ, 0x33, !PT ;  /* 0x00000006ff187212 */ /* 0x000fe200078e33ff */
[----:B------:R-:W3:Y:S01]  /*d930*/  LDC R25, c[0x0][0x710] ;  /* 0x0001c400ff197b82 */ /* 0x000ee20000000800 */
[----:B------:R-:W-:Y:S05]  /*d940*/  @!P0 BRA `(.L_x_287) ;  /* 0x0000000000288947 */ /* 0x000fea0003800000 */
[----:B------:R-:W4:Y:S02]  /*d950*/  LDC R9, c[0x0][0x74c] ;  /* 0x0001d300ff097b82 */ /* 0x000f240000000800 */
[----:B----4-:R-:W-:-:S04]  /*d960*/  IADD3 R9, P0, R16, R9, RZ ;  /* 0x0000000910097210 */ /* 0x010fc80007f1e0ff */
[----:B------:R-:W-:-:S05]  /*d970*/  IADD3.X R13, RZ, R5, RZ, P0, !PT ;  /* 0x00000005ff0d7210 */ /* 0x000fca00007fe4ff */
[----:B------:R-:W-:-:S04]  /*d980*/  IMAD.WIDE.U32 R4, R13, R20, RZ ;  /* 0x000000140d047225 */ /* 0x000fc800078e00ff */
[----:B------:R-:W-:-:S04]  /*d990*/  IMAD.WIDE.U32 R6, P0, R9, R21, R4 ;  /* 0x0000001509067225 */ /* 0x000fc80007800004 */
[----:B------:R-:W-:-:S04]  /*d9a0*/  IMAD.WIDE.U32 R4, R9, R20, RZ ;  /* 0x0000001409047225 */ /* 0x000fc800078e00ff */
[----:B------:R-:W-:Y:S01]  /*d9b0*/  IMAD.X R9, RZ, RZ, RZ, P0 ;  /* 0x000000ffff097224 */ /* 0x000fe200000e06ff */
[----:B------:R-:W-:Y:S01]  /*d9c0*/  IADD3 RZ, P0, R5, R6, RZ ;  /* 0x0000000605ff7210 */ /* 0x000fe20007f1e0ff */
[----:B------:R-:W-:-:S04]  /*d9d0*/  IMAD.MOV.U32 R8, RZ, RZ, R7 ;  /* 0x000000ffff087224 */ /* 0x000fc800078e0007 */
[----:B------:R-:W-:-:S08]  /*d9e0*/  IMAD.WIDE.U32.X R4, R13, R21, R8, P0 ;  /* 0x000000150d047225 */ /* 0x000fd000000e0408 */
.L_x_287:
[----:B-1----:R-:W-:Y:S01]  /*d9f0*/  SHF.R.U64 R4, R4, R22, R5 ;  /* 0x0000001604047219 */ /* 0x002fe20000001205 */
[----:B0-----:R-:W-:Y:S01]  /*da00*/  VIADD R7, R17, 0xffffffff ;  /* 0xffffffff11077836 */ /* 0x001fe20000000000 */
[----:B------:R-:W-:Y:S01]  /*da10*/  SHF.L.U32 R18, R18, R19, RZ ;  /* 0x0000001312127219 */ /* 0x000fe200000006ff */
[----:B------:R-:W-:Y:S01]  /*da20*/  @P4 IMAD R0, R11, R12, R2 ;  /* 0x0000000c0b004224 */ /* 0x000fe200078e0202 */
[----:B------:R-:W-:Y:S01]  /*da30*/  LOP3.LUT R3, R15, R24, RZ, 0xc0, !PT ;  /* 0x000000180f037212 */ /* 0x000fe200078ec0ff */
[----:B------:R-:W-:Y:S01]  /*da40*/  IMAD.MOV.U32 R6, RZ, RZ, R14 ;  /* 0x000000ffff067224 */ /* 0x000fe200078e000e */
[----:B------:R-:W-:Y:S02]  /*da50*/  IADD3 R5, -R4, RZ, RZ ;  /* 0x000000ff04057210 */ /* 0x000fe40007ffe1ff */
[----:B------:R-:W-:Y:S01]  /*da60*/  LOP3.LUT R7, R10, R7, RZ, 0xc0, !PT ;  /* 0x000000070a077212 */ /* 0x000fe200078ec0ff */
[----:B------:R-:W-:Y:S02]  /*da70*/  IMAD R3, R18, R4, R3 ;  /* 0x0000000412037224 */ /* 0x000fe400078e0203 */
[----:B--2---:R-:W-:-:S02]  /*da80*/  IMAD R2, R5, R23, R16 ;  /* 0x0000001705027224 */ /* 0x004fc400078e0210 */
[----:B---3--:R-:W-:Y:S02]  /*da90*/  IMAD R0, R3, R25, R0 ;  /* 0x0000001903007224 */ /* 0x008fe400078e0200 */
[----:B------:R-:W-:Y:S02]  /*daa0*/  IMAD R5, R2, R17, R7 ;  /* 0x0000001102057224 */ /* 0x000fe400078e0207 */
[----:B------:R-:W-:-:S03]  /*dab0*/  IMAD.MOV.U32 R4, RZ, RZ, 0x1 ;  /* 0x00000001ff047424 */ /* 0x000fc600078e00ff */
[----:B------:R-:W-:Y:S02]  /*dac0*/  SEL R7, R5, R0, !P4 ;  /* 0x0000000005077207 */ /* 0x000fe40006000000 */
[----:B------:R-:W-:-:S07]  /*dad0*/  SEL R5, R0, R5, !P4 ;  /* 0x0000000500057207 */ /* 0x000fce0006000000 */
.L_x_285:
[----:B------:R-:W-:-:S08]  /*dae0*/  NOP ;  /* 0x0000000000007918 */ /* 0x000fd00000000000 */
[----:B------:R-:W0:-:S00]  /*daf0*/  USETMAXREG.DEALLOC.CTAPOOL 0x28 ;  /* 0x00000028000079c8 */ /* 0x000e0000080e0500 */
[----:B------:R-:W-:-:S13]  /*db00*/  ISETP.NE.AND P0, PT, RZ, UR8, PT ;  /* 0x00000008ff007c0c */ /* 0x000fda000bf05270 */
[----:B------:R-:W-:Y:S05]  /*db10*/  @P0 EXIT ;  /* 0x000000000000094d */ /* 0x000fea0003800000 */
[----:B0-----:R-:W-:Y:S01]  /*db20*/  LOP3.LUT P0, RZ, R4, 0xff, RZ, 0xc0, !PT ;  /* 0x000000ff04ff7812 */ /* 0x001fe2000780c0ff */
[----:B------:R-:W-:Y:S01]  /*db30*/  IMAD.MOV.U32 R0, RZ, RZ, 0x1 ;  /* 0x00000001ff007424 */ /* 0x000fe200078e00ff */
[----:B------:R-:W-:-:S11]  /*db40*/  MOV R8, RZ ;  /* 0x000000ff00087202 */ /* 0x000fd60000000f00 */
[----:B------:R-:W-:Y:S05]  /*db50*/  @!P0 BRA `(.L_x_288) ;  /* 0x0000000c00988947 */ /* 0x000fea0003800000 */
[----:B------:R-:W0:Y:S01]  /*db60*/  S2UR UR29, SR_CgaCtaId ;  /* 0x00000000001d79c3 */ /* 0x000e220000008800 */
[----:B------:R-:W-:Y:S01]  /*db70*/  ULDC UR5, c[0x0][0x28c] ;  /* 0x0000a30000057ab9 */ /* 0x000fe20000000800 */
[----:B------:R-:W-:Y:S01]  /*db80*/  ULDC UR7, c[0x0][0x758] ;  /* 0x0001d60000077ab9 */ /* 0x000fe20000000800 */
[----:B------:R-:W-:Y:S01]  /*db90*/  UMOV UR8, 0xffffffff ;  /* 0xffffffff00087882 */ /* 0x000fe20000000000 */
[----:B------:R-:W-:Y:S01]  /*dba0*/  UIADD3 UR9, UR5, 0x3f, URZ ;  /* 0x0000003f05097890 */ /* 0x000fe2000fffe03f */
[----:B------:R-:W-:Y:S01]  /*dbb0*/  BSSY B0, `(.L_x_288) ;  /* 0x00000e0000007945 */ /* 0x000fe20003800000 */
[----:B------:R-:W-:Y:S01]  /*dbc0*/  UMOV UR10, 0x1 ;  /* 0x00000001000a7882 */ /* 0x000fe20000000000 */
[----:B------:R-:W-:Y:S01]  /*dbd0*/  USHF.L.U32 UR31, UR8, UR7, URZ ;  /* 0x00000007081f7299 */ /* 0x000fe2000800063f */
[----:B------:R-:W-:Y:S01]  /*dbe0*/  IMAD.MOV.U32 R9, RZ, RZ, 0x1 ;  /* 0x00000001ff097424 */ /* 0x000fe200078e00ff */
[----:B------:R-:W-:Y:S01]  /*dbf0*/  USHF.L.U32 UR7, UR10, UR7, URZ ;  /* 0x000000070a077299 */ /* 0x000fe2000800063f */
[----:B------:R-:W-:Y:S01]  /*dc00*/  IMAD.MOV.U32 R0, RZ, RZ, 0x1 ;  /* 0x00000001ff007424 */ /* 0x000fe200078e00ff */
[----:B------:R-:W-:Y:S01]  /*dc10*/  USHF.R.S32.HI UR10, URZ, 0x1f, UR9 ;  /* 0x0000001f3f0a7899 */ /* 0x000fe20008011409 */
[----:B------:R-:W-:Y:S01]  /*dc20*/  IMAD.MOV.U32 R8, RZ, RZ, RZ ;  /* 0x000000ffff087224 */ /* 0x000fe200078e00ff */
[----:B------:R-:W-:Y:S01]  /*dc30*/  ULDC UR4, c[0x0][0xc] ;  /* 0x0000030000047ab9 */ /* 0x000fe20000000800 */
[----:B------:R-:W-:Y:S01]  /*dc40*/  ULDC UR5, c[0x0][0x10] ;  /* 0x0000040000057ab9 */ /* 0x000fe20000000800 */
[----:B------:R-:W-:-:S02]  /*dc50*/  ULEA.HI UR10, UR10, UR9, URZ, 0x6 ;  /* 0x000000090a0a7291 */ /* 0x000fc4000f8f303f */
[----:B------:R-:W-:Y:S01]  /*dc60*/  UIMAD.WIDE.U32 UR4, UR4, UR5, URZ ;  /* 0x00000005040472a5 */ /* 0x000fe2000f8e003f */
[----:B------:R-:W-:Y:S01]  /*dc70*/  ULDC UR8, c[0x0][0x14] ;  /* 0x0000050000087ab9 */ /* 0x000fe20000000800 */
[----:B------:R-:W-:Y:S02]  /*dc80*/  USHF.R.S32.HI UR30, URZ, 0x6, UR10 ;  /* 0x000000063f1e7899 */ /* 0x000fe4000801140a */
[----:B------:R-:W-:Y:S02]  /*dc90*/  UIMAD.WIDE.U32 UR34, UR4, UR8, URZ ;  /* 0x00000008042272a5 */ /* 0x000fe4000f8e003f */
[----:B0-----:R-:W-:Y:S02]  /*dca0*/  USHF.L.U32 UR21, UR29, 0x7, URZ ;  /* 0x000000071d157899 */ /* 0x001fe4000800063f */
[----:B------:R-:W-:Y:S02]  /*dcb0*/  USHF.L.U32 UR36, UR29, 0xc, URZ ;  /* 0x0000000c1d247899 */ /* 0x000fe4000800063f */
[----:B------:R-:W-:-:S02]  /*dcc0*/  USHF.L.U32 UR29, UR29, 0xa, URZ ;  /* 0x0000000a1d1d7899 */ /* 0x000fc4000800063f */
[----:B------:R-:W-:Y:S01]  /*dcd0*/  UIMAD UR32, UR5, UR8, URZ ;  /* 0x00000008052072a4 */ /* 0x000fe2000f8e023f */
[----:B------:R-:W-:Y:S01]  /*dce0*/  ULDC UR6, c[0x0][0x700] ;  /* 0x0001c00000067ab9 */ /* 0x000fe20000000800 */
[----:B------:R-:W-:Y:S02]  /*dcf0*/  ULOP3.LUT UR33, UR13, 0x2, URZ, 0xfc, !UPT ;  /* 0x000000020d217892 */ /* 0x000fe4000f8efc3f */
[----:B------:R-:W-:Y:S02]  /*dd00*/  UIADD3 UR6, UR6, -0x1, URZ ;  /* 0xffffffff06067890 */ /* 0x000fe4000fffe03f */
[----:B------:R-:W-:Y:S02]  /*dd10*/  ULOP3.LUT UR21, UR21, 0x80, URZ, 0xc0, !UPT ;  /* 0x0000008015157892 */ /* 0x000fe4000f8ec03f */
[----:B------:R-:W-:Y:S02]  /*dd20*/  ULOP3.LUT UR29, UR29, 0x400, URZ, 0xc0, !UPT ;  /* 0x000004001d1d7892 */ /* 0x000fe4000f8ec03f */
[----:B------:R-:W-:-:S02]  /*dd30*/  ULOP3.LUT UR31, URZ, UR31, URZ, 0x33, !UPT ;  /* 0x0000001f3f1f7292 */ /* 0x000fc4000f8e333f */
[----:B------:R-:W-:Y:S02]  /*dd40*/  UIADD3 UR32, UR35, UR32, URZ ;  /* 0x0000002023207290 */ /* 0x000fe4000fffe03f */
[----:B------:R-:W-:Y:S01]  /*dd50*/  UIADD3 UR42, UR30, 0x1, URZ ;  /* 0x000000011e2a7890 */ /* 0x000fe2000fffe03f */
[----:B------:R-:W-:-:S11]  /*dd60*/  ULDC.64 UR38, c[0x0][0x198] ;  /* 0x0000660000267ab9 */ /* 0x000fd60000000a00 */
.L_x_299:
[----:B------:R-:W-:-:S03]  /*dd70*/  UMOV UR4, 0xffffffff ;  /* 0xffffffff00047882 */ /* 0x000fc60000000000 */
[----:B------:R-:W-:Y:S05]  /*dd80*/  BRA.DIV UR4, `(.L_x_289) ;  /* 0x0000001604087947 */ /* 0x000fea000b800000 */
[----:B------:R-:W-:-:S13]  /*dd90*/  ELECT P0, URZ, PT ;  /* 0x00000000003f782f */ /* 0x000fda0003800000 */
.L_x_318:
[----:B------:R-:W0:Y:S01]  /*dda0*/  LDC R2, c[0x0][0x28c] ;  /* 0x0000a300ff027b82 */ /* 0x000e220000000800 */
[----:B------:R-:W-:Y:S01]  /*ddb0*/  BSSY B1, `(.L_x_290) ;  /* 0x0000047000017945 */ /* 0x000fe20003800000 */
[----:B0-----:R-:W-:-:S13]  /*ddc0*/  ISETP.LT.OR P0, PT, R2, 0x1, !P0 ;  /* 0x000000010200780c */ /* 0x001fda0004701670 */
[----:B------:R-:W-:Y:S05]  /*ddd0*/  @P0 BRA `(.L_x_291) ;  /* 0x0000000400100947 */ /* 0x000fea0003800000 */
[----:B------:R-:W-:Y:S01]  /*dde0*/  LEA R10, R5, UR21, 0x8 ;  /* 0x00000015050a7c11 */ /* 0x000fe2000f8e40ff */
[----:B------:R-:W-:Y:S01]  /*ddf0*/  IMAD.MOV.U32 R13, RZ, RZ, RZ ;  /* 0x000000ffff0d7224 */ /* 0x000fe200078e00ff */
[----:B------:R-:W-:Y:S01]  /*de00*/  SHF.L.U32 R7, R7, 0x7, RZ ;  /* 0x0000000707077819 */ /* 0x000fe200000006ff */
[----:B------:R-:W-:Y:S01]  /*de10*/  IMAD.MOV.U32 R14, RZ, RZ, RZ ;  /* 0x000000ffff0e7224 */ /* 0x000fe200078e00ff */
[----:B------:R-:W-:Y:S01]  /*de20*/  MOV R2, R0 ;  /* 0x0000000000027202 */ /* 0x000fe20000000f00 */
[----:B------:R-:W-:Y:S02]  /*de30*/  IMAD.U32 R15, RZ, RZ, UR42 ;  /* 0x0000002aff0f7e24 */ /* 0x000fe4000f8e00ff */
[----:B------:R-:W-:Y:S02]  /*de40*/  IMAD.MOV.U32 R3, RZ, RZ, R8 ;  /* 0x000000ffff037224 */ /* 0x000fe400078e0008 */
[----:B------:R-:W-:-:S07]  /*de50*/  IMAD.MOV.U32 R16, RZ, RZ, RZ ;  /* 0x000000ffff107224 */ /* 0x000fce00078e00ff */
.L_x_294:
[----:B0-----:R-:W0:Y:S01]  /*de60*/  S2R R5, SR_CgaCtaId ;  /* 0x0000000000057919 */ /* 0x001e220000008800 */
[----:B------:R-:W-:Y:S01]  /*de70*/  MOV R4, 0x400 ;  /* 0x0000040000047802 */ /* 0x000fe20000000f00 */
[----:B------:R-:W1:Y:S03]  /*de80*/  S2R R17, SR_TID.X ;  /* 0x0000000000117919 */ /* 0x000e660000002100 */
[----:B0-----:R-:W-:Y:S02]  /*de90*/  LEA R12, R5, R4, 0x18 ;  /* 0x00000004050c7211 */ /* 0x001fe400078ec0ff */
[----:B------:R-:W-:Y:S02]  /*dea0*/  SHF.L.U32 R4, R2, 0x1f, RZ ;  /* 0x0000001f02047819 */ /* 0x000fe400000006ff */
[----:B-1----:R-:W-:Y:S01]  /*deb0*/  LOP3.LUT P1, RZ, R17, 0x7f, RZ, 0xc0, !PT ;  /* 0x0000007f11ff7812 */ /* 0x002fe2000782c0ff */
[----:B------:R-:W-:-:S04]  /*dec0*/  IMAD R11, R3, 0x8, R12 ;  /* 0x00000008030b7824 */ /* 0x000fc800078e020c */
[----:B------:R-:W0:Y:S08]  /*ded0*/  SYNCS.PHASECHK.TRANS64.TRYWAIT P0, [R11+URZ+0x60], R4 ;  /* 0x000060040b0075a7 */ /* 0x000e30000800017f */
[----:B------:R-:W1:Y:S01]  /*dee0*/  @!P1 LDC R5, c[0x0][0x640] ;  /* 0x00019000ff059b82 */ /* 0x000e620000000800 */
[----:B0-----:R-:W-:Y:S05]  /*def0*/  @!P0 BRA `(.L_x_292) ;  /* 0x0000001000cc8947 */ /* 0x001fea0003800000 */
.L_x_319:
[----:B------:R-:W-:Y:S01]  /*df00*/  UPRMT UR4, UR33, 0x9910, URZ ;  /* 0x0000991021047896 */ /* 0x000fe2000800003f */
[----:B-1----:R1:W-:Y:S03]  /*df10*/  @!P1 SYNCS.ARRIVE.TRANS64 RZ, [R11+URZ], R5 ;  /* 0x000000050bff99a7 */ /* 0x0023e6000800003f */
[----:B------:R-:W-:-:S06]  /*df20*/  UISETP.NE.AND UP0, UPT, UR4, 0x2, UPT ;  /* 0x000000020400788c */ /* 0x000fcc000bf05270 */
[----:B------:R-:W-:-:S13]  /*df30*/  PLOP3.LUT P0, PT, PT, PT, UP0, 0x80, 0x0 ;  /* 0x000000000000781c */ /* 0x000fda0003f0f008 */
[----:B-1----:R-:W-:Y:S05]  /*df40*/  @P0 BRA `(.L_x_293) ;  /* 0x0000000000040947 */ /* 0x002fea0003800000 */
[----:B------:R-:W-:Y:S01]  /*df50*/  BPT.TRAP 0x1 ;  /* 0x000000040000795c */ /* 0x000fe20000300000 */
.L_x_293:
[----:B------:R-:W-:Y:S01]  /*df60*/  R2UR UR8, R3 ;  /* 0x00000000030872ca */ /* 0x000fe200000e0000 */
[----:B------:R-:W-:Y:S01]  /*df70*/  VIADD R15, R15, 0xffffffff ;  /* 0xffffffff0f0f7836 */ /* 0x000fe20000000000 */
[----:B------:R-:W-:Y:S01]  /*df80*/  R2UR UR16, R3 ;  /* 0x00000000031072ca */ /* 0x000fe200000e0000 */
[----:B------:R-:W-:Y:S01]  /*df90*/  UIADD3 UR14, UP0, UR38, 0xf0, URZ ;  /* 0x000000f0260e7890 */ /* 0x000fe2000ff1e03f */
[----:B------:R-:W-:Y:S01]  /*dfa0*/  R2UR UR9, R12 ;  /* 0x000000000c0972ca */ /* 0x000fe200000e0000 */
[----:B------:R-:W-:Y:S01]  /*dfb0*/  UIADD3 UR22, UP1, UR38, 0x1f0, URZ ;  /* 0x000001f026167890 */ /* 0x000fe2000ff3e03f */
[----:B------:R-:W-:Y:S01]  /*dfc0*/  R2UR UR25, R11 ;  /* 0x000000000b1972ca */ /* 0x000fe200000e0000 */
[----:B------:R-:W-:Y:S01]  /*dfd0*/  UIADD3 UR40, UP2, UR38, 0x2f0, URZ ;  /* 0x000002f026287890 */ /* 0x000fe2000ff5e03f */
[----:B------:R-:W-:Y:S01]  /*dfe0*/  R2UR UR27, R10 ;  /* 0x000000000a1b72ca */ /* 0x000fe200000e0000 */
[----:B------:R-:W-:Y:S01]  /*dff0*/  UIADD3.X UR15, URZ, UR39, URZ, UP0, !UPT ;  /* 0x000000273f0f7290 */ /* 0x000fe200087fe43f */
[----:B------:R-:W-:Y:S01]  /*e000*/  R2UR UR28, R6 ;  /* 0x00000000061c72ca */ /* 0x000fe200000e0000 */
[----:B------:R-:W-:Y:S01]  /*e010*/  UIADD3.X UR23, URZ, UR39, URZ, UP1, !UPT ;  /* 0x000000273f177290 */ /* 0x000fe20008ffe43f */
[----:B------:R-:W-:Y:S01]  /*e020*/  R2UR UR26, R14 ;  /* 0x000000000e1a72ca */ /* 0x000fe200000e0000 */
[----:B------:R-:W-:Y:S01]  /*e030*/  USHF.L.U32 UR8, UR8, 0xd, URZ ;  /* 0x0000000d08087899 */ /* 0x000fe2000800063f */
[C---:B------:R-:W-:Y:S01]  /*e040*/  R2UR UR19, R16.reuse ;  /* 0x00000000101372ca */ /* 0x040fe200000e0000 */
[----:B------:R-:W-:Y:S01]  /*e050*/  ULEA UR16, UR16, UR29, 0xb ;  /* 0x0000001d10107291 */ /* 0x000fe2000f8e583f */
[----:B------:R-:W-:Y:S01]  /*e060*/  R2UR UR10, R13 ;  /* 0x000000000d0a72ca */ /* 0x000fe200000e0000 */
[----:B------:R-:W-:Y:S01]  /*e070*/  ULOP3.LUT UR24, UR8, 0x1000, UR36, 0xf8, !UPT ;  /* 0x0000100008187892 */ /* 0x000fe2000f8ef824 */
[----:B------:R-:W-:Y:S01]  /*e080*/  R2UR UR11, R7 ;  /* 0x00000000070b72ca */ /* 0x000fe200000e0000 */
[----:B------:R-:W-:Y:S01]  /*e090*/  UIADD3 UR16, UR9, 0x30180, UR16 ;  /* 0x0003018009107890 */ /* 0x000fe2000fffe010 */
[----:B------:R-:W-:Y:S01]  /*e0a0*/  ISETP.GT.AND P1, PT, R15, 0x1, PT ;  /* 0x000000010f00780c */ /* 0x000fe20003f24270 */
[----:B------:R-:W-:Y:S01]  /*e0b0*/  UIADD3 UR24, UR9, 0x180, UR24 ;  /* 0x0000018009187890 */ /* 0x000fe2000fffe018 */
[----:B------:R-:W-:Y:S01]  /*e0c0*/  IADD3 R3, R3, 0x1, RZ ;  /* 0x0000000103037810 */ /* 0x000fe20007ffe0ff */
[----:B------:R-:W-:Y:S01]  /*e0d0*/  UIADD3.X UR41, URZ, UR39, URZ, UP2, !UPT ;  /* 0x000000273f297290 */ /* 0x000fe200097fe43f */
[----:B------:R-:W-:Y:S01]  /*e0e0*/  VIADD R16, R16, 0x1 ;  /* 0x0000000110107836 */ /* 0x000fe20000000000 */
[----:B------:R-:W-:Y:S01]  /*e0f0*/  UIADD3 UR8, UR9, 0x18180, UR8 ;  /* 0x0001818009087890 */ /* 0x000fe2000fffe008 */
[----:B------:R-:W-:Y:S01]  /*e100*/  ISETP.NE.AND P0, PT, R3, 0xc, PT ;  /* 0x0000000c0300780c */ /* 0x000fe20003f05270 */
[----:B------:R-:W-:Y:S01]  /*e110*/  UMOV UR37, 0x30000 ;  /* 0x0003000000257882 */ /* 0x000fe20000000000 */
[----:B------:R-:W-:Y:S01]  /*e120*/  UMOV UR4, 0x0 ;  /* 0x0000000000047882 */ /* 0x000fe20000000000 */
[----:B------:R-:W-:Y:S01]  /*e130*/  UMOV UR5, 0x10000000 ;  /* 0x1000000000057882 */ /* 0x000fe20000000000 */
[----:B------:R-:W-:Y:S01]  /*e140*/  UMOV UR17, UR25 ;  /* 0x0000001900117c82 */ /* 0x000fe20008000000 */
[----:B------:R-:W-:Y:S01]  /*e150*/  UMOV UR18, UR27 ;  /* 0x0000001b00127c82 */ /* 0x000fe20008000000 */
[----:B------:R-:W-:Y:S01]  /*e160*/  UMOV UR20, UR28 ;  /* 0x0000001c00147c82 */ /* 0x000fe20008000000 */
[----:B------:R1:W-:Y:S01]  /*e170*/  UTMALDG.3D.MULTICAST [UR24], [UR14], UR37, desc[UR4] ;  /* 0x000004180e0073b4 */ /* 0x0003e20008011825 */
[----:B------:R-:W-:Y:S01]  /*e180*/  UMOV UR9, UR25 ;  /* 0x0000001900097c82 */ /* 0x000fe20008000000 */
[----:B------:R-:W-:Y:S01]  /*e190*/  UMOV UR12, UR28 ;  /* 0x0000001c000c7c82 */ /* 0x000fe20008000000 */
[----:B------:R-:W-:Y:S01]  /*e1a0*/  SEL R5, RZ, 0x1, P0 ;  /* 0x00000001ff057807 */ /* 0x000fe20000000000 */
[----:B------:R-:W-:Y:S01]  /*e1b0*/  VIADD R14, R14, 0x20 ;  /* 0x000000200e0e7836 */ /* 0x000fe20000000000 */
[----:B------:R-:W-:-:S02]  /*e1c0*/  IADD3 R13, R13, 0x40, RZ ;  /* 0x000000400d0d7810 */ /* 0x000fc40007ffe0ff */
[----:B------:R-:W-:Y:S01]  /*e1d0*/  LOP3.LUT R2, R2, R5, RZ, 0x3c, !PT ;  /* 0x0000000502027212 */ /* 0x000fe200078e3cff */
[----:B------:R1:W-:Y:S01]  /*e1e0*/  UTMALDG.3D.MULTICAST [UR16], [UR22], UR37, desc[UR4] ;  /* 0x00000410160073b4 */ /* 0x0003e20008011825 */
[----:B------:R-:W-:Y:S01]  /*e1f0*/  SEL R3, R3, RZ, P0 ;  /* 0x000000ff03037207 */ /* 0x000fe20000000000 */
[----:B------:R1:W-:Y:S02]  /*e200*/  UTMALDG.3D [UR8], [UR40], desc[UR4] ;  /* 0x00000408280075b4 */ /* 0x0003e40008011000 */
[----:B-1----:R-:W-:Y:S05]  /*e210*/  @P1 BRA `(.L_x_294) ;  /* 0xfffffffc00101947 */ /* 0x002fea000383ffff */
.L_x_291:
[----:B------:R-:W-:Y:S05]  /*e220*/  BSYNC B1 ;  /* 0x0000000000017941 */ /* 0x000fea0003800000 */
.L_x_290:
[----:B------:R-:W2:Y:S01]  /*e230*/  LDL.LU R17, [R1+0x7c] ;  /* 0x00007c0001117983 */ /* 0x000ea20000300800 */
[----:B------:R-:W-:Y:S01]  /*e240*/  LOP3.LUT P1, RZ, R9, 0xff, RZ, 0xc0, !PT ;  /* 0x000000ff09ff7812 */ /* 0x000fe2000782c0ff */
[----:B------:R-:W-:Y:S01]  /*e250*/  VIADD R8, R8, UR30 ;  /* 0x0000001e08087c36 */ /* 0x000fe20008000000 */
[----:B------:R-:W-:Y:S01]  /*e260*/  ULDC.64 UR4, c[0x0][0x750] ;  /* 0x0001d40000047ab9 */ /* 0x000fe20000000a00 */
[----:B------:R-:W3:Y:S01]  /*e270*/  LDL.LU R12, [R1+0x80] ;  /* 0x00008000010c7983 */ /* 0x000ee20000300800 */
[----:B------:R-:W-:Y:S01]  /*e280*/  IMAD.U32 R5, RZ, RZ, UR30 ;  /* 0x0000001eff057e24 */ /* 0x000fe2000f8e00ff */
[----:B------:R-:W-:Y:S01]  /*e290*/  UISETP.GE.U32.AND UP0, UPT, UR30, 0xc, UPT ;  /* 0x0000000c1e00788c */ /* 0x000fe2000bf06070 */
[----:B------:R-:W-:Y:S01]  /*e2a0*/  ISETP.GT.U32.AND P0, PT, R8, 0xb, PT ;  /* 0x0000000b0800780c */ /* 0x000fe20003f04070 */
[----:B------:R-:W-:Y:S01]  /*e2b0*/  BSSY B1, `(.L_x_295) ;  /* 0x000006d000017945 */ /* 0x000fe20003800000 */
[----:B------:R-:W-:Y:S01]  /*e2c0*/  MOV R7, 0xffffffff ;  /* 0xffffffff00077802 */ /* 0x000fe20000000f00 */
[----:B------:R-:W-:Y:S01]  /*e2d0*/  IMAD.MOV.U32 R6, RZ, RZ, -0x1 ;  /* 0xffffffffff067424 */ /* 0x000fe200078e00ff */
[----:B------:R-:W-:-:S02]  /*e2e0*/  ISETP.LT.U32.AND P0, PT, R5, 0xc, P0 ;  /* 0x0000000c0500780c */ /* 0x000fc40000701070 */
[----:B------:R-:W-:Y:S01]  /*e2f0*/  PLOP3.LUT P2, PT, PT, PT, UP0, 0x80, 0x0 ;  /* 0x000000000000781c */ /* 0x000fe20003f4f008 */
[----:B------:R-:W0:Y:S01]  /*e300*/  @P1 S2R R3, SR_CgaCtaId ;  /* 0x0000000000031919 */ /* 0x000e220000008800 */
[----:B------:R-:W-:Y:S02]  /*e310*/  @P1 MOV R2, 0x400 ;  /* 0x0000040000021802 */ /* 0x000fe40000000f00 */
[----:B------:R-:W-:Y:S02]  /*e320*/  PRMT R9, RZ, 0x7610, R9 ;  /* 0x00007610ff097816 */ /* 0x000fe40000000009 */
[----:B0-----:R-:W-:Y:S01]  /*e330*/  @P1 LEA R4, R3, R2, 0x18 ;  /* 0x0000000203041211 */ /* 0x001fe200078ec0ff */
[----:B------:R-:W-:-:S03]  /*e340*/  IMAD.WIDE.U32 R2, R8, -0x55555555, RZ ;  /* 0xaaaaaaab08027825 */ /* 0x000fc600078e00ff */
[----:B------:R0:W-:Y:S02]  /*e350*/  @P1 SYNCS.ARRIVE.TRANS64.A1T0 RZ, [R4+URZ+0xd8], RZ ;  /* 0x0000d8ff04ff19a7 */ /* 0x0001e4000810003f */
[----:B------:R-:W-:Y:S02]  /*e360*/  SHF.R.U32.HI R5, RZ, 0x3, R3 ;  /* 0x00000003ff057819 */ /* 0x000fe40000011603 */
[----:B------:R-:W-:Y:S02]  /*e370*/  SEL R3, RZ, 0x1, !P0 ;  /* 0x00000001ff037807 */ /* 0x000fe40004000000 */
[----:B------:R-:W-:Y:S01]  /*e380*/  PRMT R2, RZ, 0x7610, R2 ;  /* 0x00007610ff027816 */ /* 0x000fe20000000002 */
[----:B------:R-:W-:Y:S01]  /*e390*/  IMAD R8, R5, -0xc, R8 ;  /* 0xfffffff405087824 */ /* 0x000fe200078e0208 */
[----:B------:R-:W-:-:S04]  /*e3a0*/  LOP3.LUT R0, R0, R3, RZ, 0x3c, !PT ;  /* 0x0000000300007212 */ /* 0x000fc800078e3cff */
[----:B------:R-:W-:Y:S01]  /*e3b0*/  @P2 LOP3.LUT R0, R0, 0x1, R5, 0x78, !PT ;  /* 0x0000000100002812 */ /* 0x000fe200078e7805 */
[----:B------:R-:W-:Y:S01]  /*e3c0*/  IMAD.MOV.U32 R5, RZ, RZ, -0x1 ;  /* 0xffffffffff057424 */ /* 0x000fe200078e00ff */
[----:B---3--:R-:W-:-:S04]  /*e3d0*/  IADD3 R12, P1, R12, UR34, RZ ;  /* 0x000000220c0c7c10 */ /* 0x008fc8000ff3e0ff */
[----:B--2---:R-:W-:Y:S01]  /*e3e0*/  IADD3.X R17, R17, UR32, RZ, P1, !PT ;  /* 0x0000002011117c10 */ /* 0x004fe20008ffe4ff */
[----:B------:R0:W-:Y:S01]  /*e3f0*/  STL [R1+0x80], R12 ;  /* 0x0000800c01007387 */ /* 0x0001e20000100800 */
[----:B------:R-:W-:-:S03]  /*e400*/  ISETP.GE.U32.AND P0, PT, R12, UR4, PT ;  /* 0x000000040c007c0c */ /* 0x000fc6000bf06070 */
[----:B------:R0:W-:Y:S01]  /*e410*/  STL [R1+0x7c], R17 ;  /* 0x00007c1101007387 */ /* 0x0001e20000100800 */
[----:B------:R-:W-:-:S13]  /*e420*/  ISETP.GE.U32.AND.EX P0, PT, R17, UR5, PT, P0 ;  /* 0x0000000511007c0c */ /* 0x000fda000bf06100 */
[----:B0-----:R-:W-:Y:S05]  /*e430*/  @P0 BRA `(.L_x_296) ;  /* 0x0000000400500947 */ /* 0x001fea0003800000 */
[----:B------:R-:W-:Y:S01]  /*e440*/  ULDC.64 UR4, c[0x0][0x728] ;  /* 0x0001ca0000047ab9 */ /* 0x000fe20000000a00 */
[----:B------:R-:W0:Y:S01]  /*e450*/  S2R R11, SR_CTAID.X ;  /* 0x00000000000b7919 */ /* 0x000e220000002500 */
[----:B------:R-:W-:Y:S01]  /*e460*/  ISETP.NE.U32.AND P0, PT, RZ, UR4, PT ;  /* 0x00000004ff007c0c */ /* 0x000fe2000bf05070 */
[----:B------:R-:W-:Y:S01]  /*e470*/  ULDC UR9, c[0x0][0x730] ;  /* 0x0001cc0000097ab9 */ /* 0x000fe20000000800 */
[----:B------:R-:W-:Y:S01]  /*e480*/  IMAD.MOV.U32 R2, RZ, RZ, R12 ;  /* 0x000000ffff027224 */ /* 0x000fe200078e000c */
[----:B------:R-:W1:Y:S01]  /*e490*/  S2R R10, SR_CTAID.Y ;  /* 0x00000000000a7919 */ /* 0x000e620000002600 */
[----:B------:R-:W-:Y:S01]  /*e4a0*/  ISETP.NE.AND.EX P0, PT, RZ, UR5, PT, P0 ;  /* 0x00000005ff007c0c */ /* 0x000fe2000bf05300 */
[----:B------:R-:W-:-:S12]  /*e4b0*/  IMAD.MOV.U32 R3, RZ, RZ, R17 ;  /* 0x000000ffff037224 */ /* 0x000fd800078e0011 */
[----:B------:R-:W-:Y:S05]  /*e4c0*/  @!P0 BRA `(.L_x_297) ;  /* 0x0000000000288947 */ /* 0x000fea0003800000 */
[----:B------:R-:W-:Y:S02]  /*e4d0*/  ULDC UR8, c[0x0][0x734] ;  /* 0x0001cd0000087ab9 */ /* 0x000fe40000000800 */
[----:B------:R-:W-:-:S04]  /*e4e0*/  IADD3 R7, P0, R12, UR8, RZ ;  /* 0x000000080c077c10 */ /* 0x000fc8000ff1e0ff */
[----:B------:R-:W-:-:S05]  /*e4f0*/  IADD3.X R13, RZ, R17, RZ, P0, !PT ;  /* 0x00000011ff0d7210 */ /* 0x000fca00007fe4ff */
[----:B------:R-:W-:-:S04]  /*e500*/  IMAD.WIDE.U32 R4, R13, UR4, RZ ;  /* 0x000000040d047c25 */ /* 0x000fc8000f8e00ff */
[----:B------:R-:W-:-:S04]  /*e510*/  IMAD.WIDE.U32 R4, P0, R7, UR5, R4 ;  /* 0x0000000507047c25 */ /* 0x000fc8000f800004 */
[----:B------:R-:W-:-:S04]  /*e520*/  IMAD.WIDE.U32 R6, R7, UR4, RZ ;  /* 0x0000000407067c25 */ /* 0x000fc8000f8e00ff */
[----:B------:R-:W-:Y:S01]  /*e530*/  IMAD.X R3, RZ, RZ, RZ, P0 ;  /* 0x000000ffff037224 */ /* 0x000fe200000e06ff */
[----:B------:R-:W-:Y:S01]  /*e540*/  IADD3 RZ, P0, R7, R4, RZ ;  /* 0x0000000407ff7210 */ /* 0x000fe20007f1e0ff */
[----:B------:R-:W-:-:S04]  /*e550*/  IMAD.MOV.U32 R2, RZ, RZ, R5 ;  /* 0x000000ffff027224 */ /* 0x000fc800078e0005 */
[----:B------:R-:W-:-:S08]  /*e560*/  IMAD.WIDE.U32.X R2, R13, UR5, R2, P0 ;  /* 0x000000050d027c25 */ /* 0x000fd000080e0402 */
.L_x_297:
[--C-:B------:R-:W-:Y:S01]  /*e570*/  SHF.R.U64 R6, R2, UR9, R3.reuse ;  /* 0x0000000902067c19 */ /* 0x100fe20008001203 */
[----:B------:R-:W-:Y:S01]  /*e580*/  ULDC.64 UR4, c[0x0][0x720] ;  /* 0x0001c80000047ab9 */ /* 0x000fe20000000a00 */
[----:B------:R-:W-:Y:S01]  /*e590*/  SHF.R.U32.HI R2, RZ, UR9, R3 ;  /* 0x00000009ff027c19 */ /* 0x000fe20008011603 */
[----:B------:R-:W-:Y:S01]  /*e5a0*/  IMAD.MOV.U32 R3, RZ, RZ, R17 ;  /* 0x000000ffff037224 */ /* 0x000fe200078e0011 */
[----:B------:R-:W-:Y:S01]  /*e5b0*/  IADD3 R5, P0, RZ, -R6, RZ ;  /* 0x80000006ff057210 */ /* 0x000fe20007f1e0ff */
[----:B------:R-:W2:Y:S01]  /*e5c0*/  LDC R16, c[0x0][0x144] ;  /* 0x00005100ff107b82 */ /* 0x000ea20000000800 */
[----:B0-----:R-:W-:Y:S01]  /*e5d0*/  I2FP.F32.U32 R7, R11 ;  /* 0x0000000b00077245 */ /* 0x001fe20000201000 */
[----:B------:R-:W-:Y:S01]  /*e5e0*/  ULDC.64 UR10, c[0x0][0x740] ;  /* 0x0001d000000a7ab9 */ /* 0x000fe20000000a00 */
[----:B------:R-:W-:Y:S01]  /*e5f0*/  ULDC UR8, c[0x0][0x708] ;  /* 0x0001c20000087ab9 */ /* 0x000fe20000000800 */
[----:B------:R-:W-:Y:S01]  /*e600*/  IMAD.X R2, RZ, RZ, ~R2, P0 ;  /* 0x000000ffff027224 */ /* 0x000fe200000e0e02 */
[----:B------:R-:W-:-:S03]  /*e610*/  ISETP.NE.U32.AND P0, PT, RZ, UR10, PT ;  /* 0x0000000aff007c0c */ /* 0x000fc6000bf05070 */
[----:B------:R-:W-:Y:S01]  /*e620*/  IMAD R4, R2, UR4, RZ ;  /* 0x0000000402047c24 */ /* 0x000fe2000f8e02ff */
[----:B------:R-:W-:Y:S01]  /*e630*/  MOV R2, R12 ;  /* 0x0000000c00027202 */ /* 0x000fe20000000f00 */
[----:B------:R-:W0:Y:S01]  /*e640*/  LDC R13, c[0x0][0x148] ;  /* 0x00005200ff0d7b82 */ /* 0x000e220000000800 */
[----:B------:R-:W-:-:S03]  /*e650*/  ISETP.NE.AND.EX P0, PT, RZ, UR11, PT, P0 ;  /* 0x0000000bff007c0c */ /* 0x000fc6000bf05300 */
[----:B------:R-:W-:Y:S01]  /*e660*/  IMAD.WIDE.U32 R2, R5, UR4, R2 ;  /* 0x0000000405027c25 */ /* 0x000fe2000f8e0002 */
[----:B------:R-:W-:-:S03]  /*e670*/  ULDC UR4, c[0x0][0x150] ;  /* 0x0000540000047ab9 */ /* 0x000fc60000000800 */
[----:B------:R-:W-:Y:S02]  /*e680*/  IMAD R5, R5, UR5, R4 ;  /* 0x0000000505057c24 */ /* 0x000fe4000f8e0204 */
[----:B------:R-:W-:Y:S01]  /*e690*/  FMUL R4, R7, UR4 ;  /* 0x0000000407047c20 */ /* 0x000fe20008400000 */
[----:B------:R-:W-:Y:S01]  /*e6a0*/  ULDC UR4, c[0x0][0x718] ;  /* 0x0001c60000047ab9 */ /* 0x000fe20000000800 */
[----:B------:R-:W-:Y:S01]  /*e6b0*/  ULDC UR5, c[0x0][0x154] ;  /* 0x0000550000057ab9 */ /* 0x000fe20000000800 */
[----:B------:R-:W-:-:S03]  /*e6c0*/  IMAD.IADD R3, R3, 0x1, R5 ;  /* 0x0000000103037824 */ /* 0x000fc600078e0205 */
[----:B------:R-:W3:Y:S02]  /*e6d0*/  F2I.U32.TRUNC.NTZ R4, R4 ;  /* 0x0000000400047305 */ /* 0x000ee4000020f000 */
[----:B------:R-:W-:Y:S02]  /*e6e0*/  SHF.R.U64 R7, R2, UR4, R3 ;  /* 0x0000000402077c19 */ /* 0x000fe40008001203 */
[----:B-1----:R-:W-:-:S05]  /*e6f0*/  I2FP.F32.U32 R2, R10 ;  /* 0x0000000a00027245 */ /* 0x002fca0000201000 */
[----:B------:R-:W-:Y:S01]  /*e700*/  FMUL R5, R2, UR5 ;  /* 0x0000000502057c20 */ /* 0x000fe20008400000 */
[----:B------:R-:W-:Y:S01]  /*e710*/  SHF.R.U32.HI R2, RZ, UR4, R3 ;  /* 0x00000004ff027c19 */ /* 0x000fe20008011603 */
[----:B------:R-:W-:Y:S02]  /*e720*/  ULDC UR4, c[0x0][0x758] ;  /* 0x0001d60000047ab9 */ /* 0x000fe40000000800 */
[----:B------:R1:W4:Y:S01]  /*e730*/  F2I.U32.TRUNC.NTZ R15, R5 ;  /* 0x00000005000f7305 */ /* 0x000322000020f000 */
[--C-:B------:R-:W-:Y:S02]  /*e740*/  SHF.R.U32.HI R3, RZ, UR8, R2.reuse ;  /* 0x00000008ff037c19 */ /* 0x100fe40008011602 */
[----:B------:R-:W-:Y:S01]  /*e750*/  SHF.R.U64 R14, R7, UR8, R2 ;  /* 0x00000008070e7c19 */ /* 0x000fe20008001202 */
[----:B---3--:R-:W-:Y:S01]  /*e760*/  IMAD.MOV R2, RZ, RZ, -R4 ;  /* 0x000000ffff027224 */ /* 0x008fe200078e0a04 */
[--C-:B------:R-:W-:Y:S02]  /*e770*/  SHF.R.U32.HI R4, RZ, UR4, R3.reuse ;  /* 0x00000004ff047c19 */ /* 0x100fe40008011603 */
[----:B------:R-:W-:Y:S01]  /*e780*/  SHF.R.U64 R12, R14, UR4, R3 ;  /* 0x000000040e0c7c19 */ /* 0x000fe20008001203 */
[----:B--2---:R-:W-:-:S02]  /*e790*/  IMAD R17, R16, R2, R11 ;  /* 0x0000000210117224 */ /* 0x004fc400078e020b */
[----:B------:R-:W-:Y:S01]  /*e7a0*/  IMAD.MOV.U32 R3, RZ, RZ, R4 ;  /* 0x000000ffff037224 */ /* 0x000fe200078e0004 */
[----:B------:R-:W-:Y:S01]  /*e7b0*/  MOV R2, R12 ;  /* 0x0000000c00027202 */ /* 0x000fe20000000f00 */
[----:B-1----:R-:W-:Y:S06]  /*e7c0*/  @!P0 BRA `(.L_x_298) ;  /* 0x0000000000288947 */ /* 0x002fec0003800000 */
[----:B------:R-:W-:Y:S02]  /*e7d0*/  ULDC UR4, c[0x0][0x74c] ;  /* 0x0001d30000047ab9 */ /* 0x000fe40000000800 */
[----:B------:R-:W-:-:S05]  /*e7e0*/  IADD3 R3, P0, R12, UR4, RZ ;  /* 0x000000040c037c10 */ /* 0x000fca000ff1e0ff */
[----:B------:R-:W-:-:S04]  /*e7f0*/  IMAD.X R11, RZ, RZ, R4, P0 ;  /* 0x000000ffff0b7224 */ /* 0x000fc800000e0604 */
[----:B------:R-:W-:-:S04]  /*e800*/  IMAD.WIDE.U32 R4, R11, UR10, RZ ;  /* 0x0000000a0b047c25 */ /* 0x000fc8000f8e00ff */
[----:B------:R-:W-:-:S04]  /*e810*/  IMAD.WIDE.U32 R4, P0, R3, UR11, R4 ;  /* 0x0000000b03047c25 */ /* 0x000fc8000f800004 */
[----:B------:R-:W-:Y:S01]  /*e820*/  IMAD.WIDE.U32 R2, R3, UR10, RZ ;  /* 0x0000000a03027c25 */ /* 0x000fe2000f8e00ff */
[----:B------:R-:W-:-:S04]  /*e830*/  MOV R2, R5 ;  /* 0x0000000500027202 */ /* 0x000fc80000000f00 */
[----:B------:R-:W-:Y:S01]  /*e840*/  IADD3 RZ, P1, R3, R4, RZ ;  /* 0x0000000403ff7210 */ /* 0x000fe20007f3e0ff */
[----:B------:R-:W-:-:S04]  /*e850*/  IMAD.X R3, RZ, RZ, RZ, P0 ;  /* 0x000000ffff037224 */ /* 0x000fc800000e06ff */
[----:B------:R-:W-:-:S08]  /*e860*/  IMAD.WIDE.U32.X R2, R11, UR11, R2, P1 ;  /* 0x0000000b0b027c25 */ /* 0x000fd000088e0402 */
.L_x_298:
[----:B------:R-:W-:Y:S01]  /*e870*/  ULDC UR4, c[0x0][0x748] ;  /* 0x0001d20000047ab9 */ /* 0x000fe20000000800 */
[----:B----4-:R-:W-:Y:S01]  /*e880*/  IMAD.MOV R15, RZ, RZ, -R15 ;  /* 0x000000ffff0f7224 */ /* 0x010fe200078e0a0f */
[----:B------:R-:W-:Y:S01]  /*e890*/  SHF.R.U64 R3, R2, UR4, R3 ;  /* 0x0000000402037c19 */ /* 0x000fe20008001203 */
[----:B------:R-:W-:Y:S01]  /*e8a0*/  ULDC UR4, c[0x0][0x738] ;  /* 0x0001ce0000047ab9 */ /* 0x000fe20000000800 */
[----:B------:R-:W-:Y:S01]  /*e8b0*/  LOP3.LUT R2, R14, UR31, RZ, 0xc0, !PT ;  /* 0x0000001f0e027c12 */ /* 0x000fe2000f8ec0ff */
[----:B0-----:R-:W-:Y:S01]  /*e8c0*/  @P4 IMAD R17, R13, R15, R10 ;  /* 0x0000000f0d114224 */ /* 0x001fe200078e020a */
[----:B------:R-:W-:Y:S01]  /*e8d0*/  LOP3.LUT R7, R7, UR6, RZ, 0xc0, !PT ;  /* 0x0000000607077c12 */ /* 0x000fe2000f8ec0ff */
[----:B------:R-:W-:Y:S01]  /*e8e0*/  IMAD.MOV R5, RZ, RZ, -R3 ;  /* 0x000000ffff057224 */ /* 0x000fe200078e0a03 */
[----:B------:R-:W-:Y:S01]  /*e8f0*/  ULDC UR5, c[0x0][0x710] ;  /* 0x0001c40000057ab9 */ /* 0x000fe20000000800 */
[----:B------:R-:W-:Y:S02]  /*e900*/  IMAD R2, R3, UR7, R2 ;  /* 0x0000000703027c24 */ /* 0x000fe4000f8e0202 */
[----:B------:R-:W-:Y:S01]  /*e910*/  IMAD R12, R5, UR4, R12 ;  /* 0x00000004050c7c24 */ /* 0x000fe2000f8e020c */
[----:B------:R-:W-:Y:S01]  /*e920*/  ULDC UR4, c[0x0][0x700] ;  /* 0x0001c00000047ab9 */ /* 0x000fe20000000800 */
[----:B------:R-:W-:-:S02]  /*e930*/  IMAD R5, R2, UR5, R17 ;  /* 0x0000000502057c24 */ /* 0x000fc4000f8e0211 */
[----:B------:R-:W-:Y:S02]  /*e940*/  IMAD R12, R12, UR4, R7 ;  /* 0x000000040c0c7c24 */ /* 0x000fe4000f8e0207 */
[----:B------:R-:W-:-:S03]  /*e950*/  IMAD.MOV.U32 R2, RZ, RZ, 0x1 ;  /* 0x00000001ff027424 */ /* 0x000fc600078e00ff */
[----:B------:R-:W-:Y:S02]  /*e960*/  SEL R7, R12, R5, !P4 ;  /* 0x000000050c077207 */ /* 0x000fe40006000000 */
[----:B------:R-:W-:-:S07]  /*e970*/  SEL R5, R5, R12, !P4 ;  /* 0x0000000c05057207 */ /* 0x000fce0006000000 */
.L_x_296:
[----:B------:R-:W-:Y:S05]  /*e980*/  BSYNC B1 ;  /* 0x0000000000017941 */ /* 0x000fea0003800000 */
.L_x_295:
[----:B------:R-:W-:-:S13]  /*e990*/  LOP3.LUT P0, RZ, R2, 0xff, RZ, 0xc0, !PT ;  /* 0x000000ff02ff7812 */ /* 0x000fda000780c0ff */
[----:B------:R-:W-:Y:S05]  /*e9a0*/  @P0 BRA `(.L_x_299) ;  /* 0xfffffff000f00947 */ /* 0x000fea000383ffff */
[----:B------:R-:W-:Y:S05]  /*e9b0*/  BSYNC B0 ;  /* 0x0000000000007941 */ /* 0x000fea0003800000 */
.L_x_288:
[----:B------:R-:W-:-:S03]  /*e9c0*/  UMOV UR4, 0xffffffff ;  /* 0xffffffff00047882 */ /* 0x000fc60000000000 */
[----:B------:R-:W-:Y:S05]  /*e9d0*/  BRA.DIV UR4, `(.L_x_300) ;  /* 0x0000000a04287947 */ /* 0x000fea000b800000 */
[----:B------:R-:W-:-:S13]  /*e9e0*/  ELECT P0, URZ, PT ;  /* 0x00000000003f782f */ /* 0x000fda0003800000 */
.L_x_322:
[----:B------:R-:W-:Y:S04]  /*e9f0*/  BSSY B0, `(.L_x_301) ;  /* 0x0000074000007945 */ /* 0x000fe80003800000 */
[----:B------:R-:W-:Y:S05]  /*ea00*/  @!P0 BRA `(.L_x_302) ;  /* 0x0000000400c88947 */ /* 0x000fea0003800000 */
[----:B------:R-:W-:-:S04]  /*ea10*/  ULOP3.LUT UR4, UR13, 0x2, URZ, 0xfc, !UPT ;  /* 0x000000020d047892 */ /* 0x000fc8000f8efc3f */
[----:B------:R-:W-:-:S06]  /*ea20*/  UISETP.NE.AND UP0, UPT, UR4, 0x3, UPT ;  /* 0x000000030400788c */ /* 0x000fcc000bf05270 */
[----:B------:R-:W-:-:S13]  /*ea30*/  PLOP3.LUT P0, PT, PT, PT, UP0, 0x80, 0x0 ;  /* 0x000000000000781c */ /* 0x000fda0003f0f008 */
[----:B------:R-:W-:Y:S05]  /*ea40*/  @!P0 BRA `(.L_x_303) ;  /* 0x0000000000048947 */ /* 0x000fea0003800000 */
[----:B------:R-:W-:Y:S01]  /*ea50*/  BPT.TRAP 0x1 ;  /* 0x000000040000795c */ /* 0x000fe20000300000 */
.L_x_303:
[----:B------:R-:W0:Y:S01]  /*ea60*/  S2R R3, SR_CgaCtaId ;  /* 0x0000000000037919 */ /* 0x000e220000008800 */
[----:B------:R-:W-:-:S04]  /*ea70*/  MOV R2, 0x400 ;  /* 0x0000040000027802 */ /* 0x000fc80000000f00 */
[----:B0-----:R-:W-:Y:S02]  /*ea80*/  LEA R3, R3, R2, 0x18 ;  /* 0x0000000203037211 */ /* 0x001fe400078ec0ff */
[----:B------:R-:W-:Y:S02]  /*ea90*/  SHF.L.U32 R2, R0, 0x1f, RZ ;  /* 0x0000001f00027819 */ /* 0x000fe400000006ff */
[----:B------:R-:W-:-:S05]  /*eaa0*/  IADD3 R3, R3, 0x60, RZ ;  /* 0x0000006003037810 */ /* 0x000fca0007ffe0ff */
[C---:B------:R-:W-:Y:S02]  /*eab0*/  IMAD R7, R8.reuse, 0x8, R3 ;  /* 0x0000000808077824 */ /* 0x040fe400078e0203 */
[----:B------:R-:W-:Y:S02]  /*eac0*/  VIADD R8, R8, 0x1 ;  /* 0x0000000108087836 */ /* 0x000fe40000000000 */
[----:B------:R-:W0:Y:S03]  /*ead0*/  SYNCS.PHASECHK.TRANS64.TRYWAIT P0, [R7+URZ], R2 ;  /* 0x00000002070075a7 */ /* 0x000e26000800017f */
[----:B------:R-:W-:-:S04]  /*eae0*/  ISETP.NE.AND P1, PT, R8, 0xc, PT ;  /* 0x0000000c0800780c */ /* 0x000fc80003f25270 */
[----:B------:R-:W-:Y:S02]  /*eaf0*/  SEL R5, RZ, 0x1, P1 ;  /* 0x00000001ff057807 */ /* 0x000fe40000800000 */
[----:B------:R-:W-:Y:S02]  /*eb00*/  SEL R8, R8, RZ, P1 ;  /* 0x000000ff08087207 */ /* 0x000fe40000800000 */
[----:B------:R-:W-:-:S03]  /*eb10*/  LOP3.LUT R5, R0, R5, RZ, 0x3c, !PT ;  /* 0x0000000500057212 */ /* 0x000fc600078e3cff */
[----:B------:R-:W-:Y:S01]  /*eb20*/  IMAD R9, R8, 0x8, R3 ;  /* 0x0000000808097824 */ /* 0x000fe200078e0203 */
[----:B------:R-:W-:Y:S01]  /*eb30*/  SHF.L.U32 R4, R5, 0x1f, RZ ;  /* 0x0000001f05047819 */ /* 0x000fe200000006ff */
[----:B0-----:R-:W-:Y:S06]  /*eb40*/  @!P0 BRA `(.L_x_304) ;  /* 0x0000000400ec8947 */ /* 0x001fec0003800000 */
.L_x_323:
[----:B------:R-:W1:Y:S01]  /*eb50*/  SYNCS.PHASECHK.TRANS64.TRYWAIT P0, [R9+URZ], R4 ;  /* 0x00000004090075a7 */ /* 0x000e62000800017f */
[----:B------:R-:W-:-:S04]  /*eb60*/  IADD3 R0, R8, 0x1, RZ ;  /* 0x0000000108007810 */ /* 0x000fc80007ffe0ff */
[----:B------:R-:W-:-:S04]  /*eb70*/  ISETP.NE.AND P1, PT, R0, 0xc, PT ;  /* 0x0000000c0000780c */ /* 0x000fc80003f25270 */
[----:B0-----:R-:W-:Y:S02]  /*eb80*/  SEL R2, RZ, 0x1, P1 ;  /* 0x00000001ff027807 */ /* 0x001fe40000800000 */
[----:B------:R-:W-:Y:S02]  /*eb90*/  SEL R0, R0, RZ, P1 ;  /* 0x000000ff00007207 */ /* 0x000fe40000800000 */
[----:B------:R-:W-:-:S03]  /*eba0*/  LOP3.LUT R7, R5, R2, RZ, 0x3c, !PT ;  /* 0x0000000205077212 */ /* 0x000fc600078e3cff */
[----:B------:R-:W-:Y:S01]  /*ebb0*/  IMAD R6, R0, 0x8, R3 ;  /* 0x0000000800067824 */ /* 0x000fe200078e0203 */
[----:B------:R-:W-:Y:S01]  /*ebc0*/  SHF.L.U32 R5, R7, 0x1f, RZ ;  /* 0x0000001f07057819 */ /* 0x000fe200000006ff */
[----:B-1----:R-:W-:Y:S06]  /*ebd0*/  @!P0 BRA `(.L_x_305) ;  /* 0x0000000400dc8947 */ /* 0x002fec0003800000 */
.L_x_324:
[----:B------:R-:W1:Y:S01]  /*ebe0*/  SYNCS.PHASECHK.TRANS64.TRYWAIT P0, [R6+URZ], R5 ;  /* 0x00000005060075a7 */ /* 0x000e62000800017f */
[----:B------:R-:W-:-:S05]  /*ebf0*/  VIADD R0, R0, 0x1 ;  /* 0x0000000100007836 */ /* 0x000fca0000000000 */
[----:B------:R-:W-:-:S04]  /*ec00*/  ISETP.NE.AND P1, PT, R0, 0xc, PT ;  /* 0x0000000c0000780c */ /* 0x000fc80003f25270 */
[----:B------:R-:W-:Y:S02]  /*ec10*/  SEL R2, RZ, 0x1, P1 ;  /* 0x00000001ff027807 */ /* 0x000fe40000800000 */
[----:B------:R-:W-:Y:S02]  /*ec20*/  SEL R0, R0, RZ, P1 ;  /* 0x000000ff00007207 */ /* 0x000fe40000800000 */
[----:B------:R-:W-:-:S03]  /*ec30*/  LOP3.LUT R7, R7, R2, RZ, 0x3c, !PT ;  /* 0x0000000207077212 */ /* 0x000fc600078e3cff */
[----:B0-----:R-:W-:Y:S01]  /*ec40*/  IMAD R9, R0, 0x8, R3 ;  /* 0x0000000800097824 */ /* 0x001fe200078e0203 */
[----:B------:R-:W-:Y:S01]  /*ec50*/  SHF.L.U32 R4, R7, 0x1f, RZ ;  /* 0x0000001f07047819 */ /* 0x000fe200000006ff */
[----:B-1----:R-:W-:Y:S06]  /*ec60*/  @!P0 BRA `(.L_x_306) ;  /* 0x0000000400cc8947 */ /* 0x002fec0003800000 */
.L_x_325:
[----:B------:R-:W1:Y:S01]  /*ec70*/  SYNCS.PHASECHK.TRANS64.TRYWAIT P0, [R9+URZ], R4 ;  /* 0x00000004090075a7 */ /* 0x000e62000800017f */
[----:B------:R-:W-:-:S04]  /*ec80*/  IADD3 R0, R0, 0x1, RZ ;  /* 0x0000000100007810 */ /* 0x000fc80007ffe0ff */
[----:B------:R-:W-:-:S04]  /*ec90*/  ISETP.NE.AND P1, PT, R0, 0xc, PT ;  /* 0x0000000c0000780c */ /* 0x000fc80003f25270 */
[----:B------:R-:W-:Y:S02]  /*eca0*/  SEL R2, RZ, 0x1, P1 ;  /* 0x00000001ff027807 */ /* 0x000fe40000800000 */
[----:B------:R-:W-:Y:S02]  /*ecb0*/  SEL R0, R0, RZ, P1 ;  /* 0x000000ff00007207 */ /* 0x000fe40000800000 */
[----:B------:R-:W-:-:S03]  /*ecc0*/  LOP3.LUT R7, R7, R2, RZ, 0x3c, !PT ;  /* 0x0000000207077212 */ /* 0x000fc600078e3cff */
[----:B0-----:R-:W-:Y:S01]  /*ecd0*/  IMAD R6, R0, 0x8, R3 ;  /* 0x0000000800067824 */ /* 0x001fe200078e0203 */
[----:B------:R-:W-:Y:S01]  /*ece0*/  SHF.L.U32 R5, R7, 0x1f, RZ ;  /* 0x0000001f07057819 */ /* 0x000fe200000006ff */
[----:B-1----:R-:W-:Y:S06]  /*ecf0*/  @!P0 BRA `(.L_x_307) ;  /* 0x0000000400bc8947 */ /* 0x002fec0003800000 */
.L_x_326:
        /* <DEDUP_REMOVED lines=9> */
.L_x_327:
        /* <DEDUP_REMOVED lines=9> */
.L_x_328:
        /* <DEDUP_REMOVED lines=9> */
.L_x_329:
        /* <DEDUP_REMOVED lines=9> */
.L_x_330:
        /* <DEDUP_REMOVED lines=9> */
.L_x_331:
        /* <DEDUP_REMOVED lines=9> */
.L_x_332:
[----:B------:R-:W1:Y:S01]  /*f060*/  SYNCS.PHASECHK.TRANS64.TRYWAIT P0, [R6+URZ], R5 ;  /* 0x00000005060075a7 */ /* 0x000e62000800017f */
[----:B------:R-:W-:-:S05]  /*f070*/  VIADD R0, R0, 0x1 ;  /* 0x0000000100007836 */ /* 0x000fca0000000000 */
[----:B------:R-:W-:-:S04]  /*f080*/  ISETP.NE.AND P1, PT, R0, 0xc, PT ;  /* 0x0000000c0000780c */ /* 0x000fc80003f25270 */
[----:B------:R-:W-:Y:S02]  /*f090*/  SEL R2, RZ, 0x1, P1 ;  /* 0x00000001ff027807 */ /* 0x000fe40000800000 */
[----:B------:R-:W-:Y:S02]  /*f0a0*/  SEL R0, R0, RZ, P1 ;  /* 0x000000ff00007207 */ /* 0x000fe40000800000 */
[----:B------:R-:W-:Y:S01]  /*f0b0*/  LOP3.LUT R2, R7, R2, RZ, 0x3c, !PT ;  /* 0x0000000207027212 */ /* 0x000fe200078e3cff */
[----:B-1----:R-:W-:Y:S06]  /*f0c0*/  @!P0 BRA `(.L_x_314) ;  /* 0x0000000400548947 */ /* 0x002fec0003800000 */
.L_x_333:
[----:B------:R-:W-:Y:S01]  /*f0d0*/  IMAD R3, R0, 0x8, R3 ;  /* 0x0000000800037824 */ /* 0x000fe200078e0203 */
[----:B------:R-:W-:-:S07]  /*f0e0*/  SHF.L.U32 R0, R2, 0x1f, RZ ;  /* 0x0000001f02007819 */ /* 0x000fce00000006ff */
.L_x_315:
[----:B--2---:R2:W3:Y:S02]  /*f0f0*/  SYNCS.PHASECHK.TRANS64.TRYWAIT P0, [R3+URZ], R0 ;  /* 0x00000000030075a7 */ /* 0x0044e4000800017f */
[----:B---3--:R-:W-:Y:S05]  /*f100*/  @!P0 NANOSLEEP.SYNCS 0x989680 ;  /* 0x009896800000895d */ /* 0x008fea0003900000 */
[----:B------:R-:W3:Y:S02]  /*f110*/  @!P0 SYNCS.PHASECHK.TRANS64 P0, [R3+URZ], R0 ;  /* 0x00000000030085a7 */ /* 0x000ee4000800007f */
[----:B---3--:R-:W-:Y:S05]  /*f120*/  @!P0 BRA `(.L_x_315) ;  /* 0xfffffffc00f08947 */ /* 0x008fea000383ffff */
.L_x_302:
[----:B------:R-:W-:Y:S05]  /*f130*/  BSYNC B0 ;  /* 0x0000000000007941 */ /* 0x000fea0003800000 */
.L_x_301:
[----:B------:R-:W-:Y:S05]  /*f140*/  EXIT ;  /* 0x000000000000794d */ /* 0x000fea0003800000 */
.L_x_22:
[----:B-1----:R-:W-:-:S04]  /*f150*/  MOV R153, UR8 ;  /* 0x0000000800997c02 */ /* 0x002fc80008000f00 */
[----:B------:R1:W2:Y:S03]  /*f160*/  SYNCS.PHASECHK.TRANS64.TRYWAIT P1, [R153+URZ], R152 ;  /* 0x00000098990075a7 */ /* 0x0002a6000802017f */
[----:B--2---:R-:W-:Y:S05]  /*f170*/  @!P1 NANOSLEEP.SYNCS 0x989680 ;  /* 0x009896800000995d */ /* 0x004fea0003900000 */
[----:B------:R-:W2:Y:S02]  /*f180*/  @!P1 SYNCS.PHASECHK.TRANS64 P1, [R153+URZ], R152 ;  /* 0x00000098990095a7 */ /* 0x000ea4000802007f */
[----:B--2---:R-:W-:Y:S05]  /*f190*/  @!P1 BRA `(.L_x_22) ;  /* 0xfffffffc00ec9947 */ /* 0x004fea000383ffff */
[----:B------:R-:W-:Y:S05]  /*f1a0*/  BRA `(.L_x_21) ;  /* 0xffffff2c007c7947 */ /* 0x000fea000383ffff */
.L_x_289:
[----:B------:R-:W-:Y:S01]  /*f1b0*/  BSSY B1, `(.L_x_316) ;  /* 0x0000006000017945 */ /* 0x000fe20003800000 */
[----:B------:R-:W-:-:S07]  /*f1c0*/  IMAD.MOV.U32 R2, RZ, RZ, -0x1 ;  /* 0xffffffffff027424 */ /* 0x000fce00078e00ff */
[----:B------:R-:W-:Y:S05]  /*f1d0*/  WARPSYNC.COLLECTIVE R2, `(.L_x_317) ;  /* 0x00000000020c7348 */ /* 0x000fea0003c00000 */
[----:B------:R-:W-:Y:S02]  /*f1e0*/  ELECT P0, UR62, PT ;  /* 0x00000000003e782f */ /* 0x000fe40003800000 */
[----:B------:R-:W-:Y:S01]  /*f1f0*/  MOV R2, UR62 ;  /* 0x0000003e00027c02 */ /* 0x000fe20008000f00 */
[----:B------:R-:W-:Y:S10]  /*f200*/  ENDCOLLECTIVE ;  /* 0x000000000000791b */ /* 0x000ff40003800000 */
.L_x_317:
[----:B------:R-:W-:Y:S05]  /*f210*/  BSYNC B1 ;  /* 0x0000000000017941 */ /* 0x000fea0003800000 */
.L_x_316:
[----:B------:R-:W-:Y:S05]  /*f220*/  BRA `(.L_x_318) ;  /* 0xffffffe800dc7947 */ /* 0x000fea000383ffff */
.L_x_292:
[----:B0-----:R0:W2:Y:S02]  /*f230*/  SYNCS.PHASECHK.TRANS64.TRYWAIT P0, [R11+URZ+0x60], R4 ;  /* 0x000060040b0075a7 */ /* 0x0010a4000800017f */
[----:B--2---:R-:W-:Y:S05]  /*f240*/  @!P0 NANOSLEEP.SYNCS 0x989680 ;  /* 0x009896800000895d */ /* 0x004fea0003900000 */
[----:B------:R-:W2:Y:S02]  /*f250*/  @!P0 SYNCS.PHASECHK.TRANS64 P0, [R11+URZ+0x60], R4 ;  /* 0x000060040b0085a7 */ /* 0x000ea4000800007f */
[----:B--2---:R-:W-:Y:S05]  /*f260*/  @!P0 BRA `(.L_x_292) ;  /* 0xfffffffc00f08947 */ /* 0x004fea000383ffff */
[----:B------:R-:W-:Y:S05]  /*f270*/  BRA `(.L_x_319) ;  /* 0xffffffec00207947 */ /* 0x000fea000383ffff */
.L_x_300:
[----:B------:R-:W-:Y:S01]  /*f280*/  BSSY B0, `(.L_x_320) ;  /* 0x0000006000007945 */ /* 0x000fe20003800000 */
[----:B------:R-:W-:-:S07]  /*f290*/  IMAD.MOV.U32 R2, RZ, RZ, -0x1 ;  /* 0xffffffffff027424 */ /* 0x000fce00078e00ff */
[----:B------:R-:W-:Y:S05]  /*f2a0*/  WARPSYNC.COLLECTIVE R2, `(.L_x_321) ;  /* 0x00000000020c7348 */ /* 0x000fea0003c00000 */
[----:B------:R-:W-:Y:S02]  /*f2b0*/  ELECT P0, UR62, PT ;  /* 0x00000000003e782f */ /* 0x000fe40003800000 */
[----:B------:R-:W-:Y:S01]  /*f2c0*/  MOV R2, UR62 ;  /* 0x0000003e00027c02 */ /* 0x000fe20008000f00 */
[----:B------:R-:W-:Y:S10]  /*f2d0*/  ENDCOLLECTIVE ;  /* 0x000000000000791b */ /* 0x000ff40003800000 */
.L_x_321:
[----:B------:R-:W-:Y:S05]  /*f2e0*/  BSYNC B0 ;  /* 0x0000000000007941 */ /* 0x000fea0003800000 */
.L_x_320:
[----:B------:R-:W-:Y:S05]  /*f2f0*/  BRA `(.L_x_322) ;  /* 0xfffffff400bc7947 */ /* 0x000fea000383ffff */
.L_x_304:
[----:B0-----:R0:W1:Y:S02]  /*f300*/  SYNCS.PHASECHK.TRANS64.TRYWAIT P0, [R7+URZ], R2 ;  /* 0x00000002070075a7 */ /* 0x001064000800017f */
[----:B-1----:R-:W-:Y:S05]  /*f310*/  @!P0 NANOSLEEP.SYNCS 0x989680 ;  /* 0x009896800000895d */ /* 0x002fea0003900000 */
[----:B------:R-:W1:Y:S02]  /*f320*/  @!P0 SYNCS.PHASECHK.TRANS64 P0, [R7+URZ], R2 ;  /* 0x00000002070085a7 */ /* 0x000e64000800007f */
[----:B-1----:R-:W-:Y:S05]  /*f330*/  @!P0 BRA `(.L_x_304) ;  /* 0xfffffffc00f08947 */ /* 0x002fea000383ffff */
[----:B------:R-:W-:Y:S05]  /*f340*/  BRA `(.L_x_323) ;  /* 0xfffffff800007947 */ /* 0x000fea000383ffff */
.L_x_305:
[----:B0-----:R0:W1:Y:S02]  /*f350*/  SYNCS.PHASECHK.TRANS64.TRYWAIT P0, [R9+URZ], R4 ;  /* 0x00000004090075a7 */ /* 0x001064000800017f */
[----:B-1----:R-:W-:Y:S05]  /*f360*/  @!P0 NANOSLEEP.SYNCS 0x989680 ;  /* 0x009896800000895d */ /* 0x002fea0003900000 */
[----:B------:R-:W1:Y:S02]  /*f370*/  @!P0 SYNCS.PHASECHK.TRANS64 P0, [R9+URZ], R4 ;  /* 0x00000004090085a7 */ /* 0x000e64000800007f */
[----:B-1----:R-:W-:Y:S05]  /*f380*/  @!P0 BRA `(.L_x_305) ;  /* 0xfffffffc00f08947 */ /* 0x002fea000383ffff */
[----:B------:R-:W-:Y:S05]  /*f390*/  BRA `(.L_x_324) ;  /* 0xfffffff800107947 */ /* 0x000fea000383ffff */
.L_x_306:
[----:B0-----:R0:W1:Y:S02]  /*f3a0*/  SYNCS.PHASECHK.TRANS64.TRYWAIT P0, [R6+URZ], R5 ;  /* 0x00000005060075a7 */ /* 0x001064000800017f */
[----:B-1----:R-:W-:Y:S05]  /*f3b0*/  @!P0 NANOSLEEP.SYNCS 0x989680 ;  /* 0x009896800000895d */ /* 0x002fea0003900000 */
[----:B------:R-:W1:Y:S02]  /*f3c0*/  @!P0 SYNCS.PHASECHK.TRANS64 P0, [R6+URZ], R5 ;  /* 0x00000005060085a7 */ /* 0x000e64000800007f */
[----:B-1----:R-:W-:Y:S05]  /*f3d0*/  @!P0 BRA `(.L_x_306) ;  /* 0xfffffffc00f08947 */ /* 0x002fea000383ffff */
[----:B------:R-:W-:Y:S05]  /*f3e0*/  BRA `(.L_x_325) ;  /* 0xfffffff800207947 */ /* 0x000fea000383ffff */
.L_x_307:
[----:B0-----:R0:W1:Y:S02]  /*f3f0*/  SYNCS.PHASECHK.TRANS64.TRYWAIT P0, [R9+URZ], R4 ;  /* 0x00000004090075a7 */ /* 0x001064000800017f */
[----:B-1----:R-:W-:Y:S05]  /*f400*/  @!P0 NANOSLEEP.SYNCS 0x989680 ;  /* 0x009896800000895d */ /* 0x002fea0003900000 */
[----:B------:R-:W1:Y:S02]  /*f410*/  @!P0 SYNCS.PHASECHK.TRANS64 P0, [R9+URZ], R4 ;  /* 0x00000004090085a7 */ /* 0x000e64000800007f */
[----:B-1----:R-:W-:Y:S05]  /*f420*/  @!P0 BRA `(.L_x_307) ;  /* 0xfffffffc00f08947 */ /* 0x002fea000383ffff */
[----:B------:R-:W-:Y:S05]  /*f430*/  BRA `(.L_x_326) ;  /* 0xfffffff800307947 */ /* 0x000fea000383ffff */
.L_x_308:
[----:B0-----:R0:W1:Y:S02]  /*f440*/  SYNCS.PHASECHK.TRANS64.TRYWAIT P0, [R6+URZ], R5 ;  /* 0x00000005060075a7 */ /* 0x001064000800017f */
[----:B-1----:R-:W-:Y:S05]  /*f450*/  @!P0 NANOSLEEP.SYNCS 0x989680 ;  /* 0x009896800000895d */ /* 0x002fea0003900000 */
[----:B------:R-:W1:Y:S02]  /*f460*/  @!P0 SYNCS.PHASECHK.TRANS64 P0, [R6+URZ], R5 ;  /* 0x00000005060085a7 */ /* 0x000e64000800007f */
[----:B-1----:R-:W-:Y:S05]  /*f470*/  @!P0 BRA `(.L_x_308) ;  /* 0xfffffffc00f08947 */ /* 0x002fea000383ffff */
[----:B------:R-:W-:Y:S05]  /*f480*/  BRA `(.L_x_327) ;  /* 0xfffffff800407947 */ /* 0x000fea000383ffff */
.L_x_309:
[----:B0-----:R0:W1:Y:S02]  /*f490*/  SYNCS.PHASECHK.TRANS64.TRYWAIT P0, [R9+URZ], R4 ;  /* 0x00000004090075a7 */ /* 0x001064000800017f */
[----:B-1----:R-:W-:Y:S05]  /*f4a0*/  @!P0 NANOSLEEP.SYNCS 0x989680 ;  /* 0x009896800000895d */ /* 0x002fea0003900000 */
[----:B------:R-:W1:Y:S02]  /*f4b0*/  @!P0 SYNCS.PHASECHK.TRANS64 P0, [R9+URZ], R4 ;  /* 0x00000004090085a7 */ /* 0x000e64000800007f */
[----:B-1----:R-:W-:Y:S05]  /*f4c0*/  @!P0 BRA `(.L_x_309) ;  /* 0xfffffffc00f08947 */ /* 0x002fea000383ffff */
[----:B------:R-:W-:Y:S05]  /*f4d0*/  BRA `(.L_x_328) ;  /* 0xfffffff800507947 */ /* 0x000fea000383ffff */
.L_x_310:
[----:B0-----:R0:W1:Y:S02]  /*f4e0*/  SYNCS.PHASECHK.TRANS64.TRYWAIT P0, [R6+URZ], R5 ;  /* 0x00000005060075a7 */ /* 0x001064000800017f */
[----:B-1----:R-:W-:Y:S05]  /*f4f0*/  @!P0 NANOSLEEP.SYNCS 0x989680 ;  /* 0x009896800000895d */ /* 0x002fea0003900000 */
[----:B------:R-:W1:Y:S02]  /*f500*/  @!P0 SYNCS.PHASECHK.TRANS64 P0, [R6+URZ], R5 ;  /* 0x00000005060085a7 */ /* 0x000e64000800007f */
[----:B-1----:R-:W-:Y:S05]  /*f510*/  @!P0 BRA `(.L_x_310) ;  /* 0xfffffffc00f08947 */ /* 0x002fea000383ffff */
[----:B------:R-:W-:Y:S05]  /*f520*/  BRA `(.L_x_329) ;  /* 0xfffffff800607947 */ /* 0x000fea000383ffff */
.L_x_311:
[----:B0-----:R0:W1:Y:S02]  /*f530*/  SYNCS.PHASECHK.TRANS64.TRYWAIT P0, [R9+URZ], R4 ;  /* 0x00000004090075a7 */ /* 0x001064000800017f */
[----:B-1----:R-:W-:Y:S05]  /*f540*/  @!P0 NANOSLEEP.SYNCS 0x989680 ;  /* 0x009896800000895d */ /* 0x002fea0003900000 */
[----:B------:R-:W1:Y:S02]  /*f550*/  @!P0 SYNCS.PHASECHK.TRANS64 P0, [R9+URZ], R4 ;  /* 0x00000004090085a7 */ /* 0x000e64000800007f */
[----:B-1----:R-:W-:Y:S05]  /*f560*/  @!P0 BRA `(.L_x_311) ;  /* 0xfffffffc00f08947 */ /* 0x002fea000383ffff */
[----:B------:R-:W-:Y:S05]  /*f570*/  BRA `(.L_x_330) ;  /* 0xfffffff800707947 */ /* 0x000fea000383ffff */
.L_x_312:
[----:B0-----:R0:W1:Y:S02]  /*f580*/  SYNCS.PHASECHK.TRANS64.TRYWAIT P0, [R6+URZ], R5 ;  /* 0x00000005060075a7 */ /* 0x001064000800017f */
[----:B-1----:R-:W-:Y:S05]  /*f590*/  @!P0 NANOSLEEP.SYNCS 0x989680 ;  /* 0x009896800000895d */ /* 0x002fea0003900000 */
[----:B------:R-:W1:Y:S02]  /*f5a0*/  @!P0 SYNCS.PHASECHK.TRANS64 P0, [R6+URZ], R5 ;  /* 0x00000005060085a7 */ /* 0x000e64000800007f */
[----:B-1----:R-:W-:Y:S05]  /*f5b0*/  @!P0 BRA `(.L_x_312) ;  /* 0xfffffffc00f08947 */ /* 0x002fea000383ffff */
[----:B------:R-:W-:Y:S05]  /*f5c0*/  BRA `(.L_x_331) ;  /* 0xfffffff800807947 */ /* 0x000fea000383ffff */
.L_x_313:
[----:B0-----:R0:W1:Y:S02]  /*f5d0*/  SYNCS.PHASECHK.TRANS64.TRYWAIT P0, [R9+URZ], R4 ;  /* 0x00000004090075a7 */ /* 0x001064000800017f */
[----:B-1----:R-:W-:Y:S05]  /*f5e0*/  @!P0 NANOSLEEP.SYNCS 0x989680 ;  /* 0x009896800000895d */ /* 0x002fea0003900000 */
[----:B------:R-:W1:Y:S02]  /*f5f0*/  @!P0 SYNCS.PHASECHK.TRANS64 P0, [R9+URZ], R4 ;  /* 0x00000004090085a7 */ /* 0x000e64000800007f */
[----:B-1----:R-:W-:Y:S05]  /*f600*/  @!P0 BRA `(.L_x_313) ;  /* 0xfffffffc00f08947 */ /* 0x002fea000383ffff */
[----:B------:R-:W-:Y:S05]  /*f610*/  BRA `(.L_x_332) ;  /* 0xfffffff800907947 */ /* 0x000fea000383ffff */
.L_x_314:
[----:B-1----:R1:W2:Y:S02]  /*f620*/  SYNCS.PHASECHK.TRANS64.TRYWAIT P0, [R6+URZ], R5 ;  /* 0x00000005060075a7 */ /* 0x0022a4000800017f */
[----:B--2---:R-:W-:Y:S05]  /*f630*/  @!P0 NANOSLEEP.SYNCS 0x989680 ;  /* 0x009896800000895d */ /* 0x004fea0003900000 */
[----:B------:R-:W2:Y:S02]  /*f640*/  @!P0 SYNCS.PHASECHK.TRANS64 P0, [R6+URZ], R5 ;  /* 0x00000005060085a7 */ /* 0x000ea4000800007f */
[----:B--2---:R-:W-:Y:S05]  /*f650*/  @!P0 BRA `(.L_x_314) ;  /* 0xfffffffc00f08947 */ /* 0x004fea000383ffff */
[----:B------:R-:W-:Y:S05]  /*f660*/  BRA `(.L_x_333) ;  /* 0xfffffff800987947 */ /* 0x000fea000383ffff */
.L_x_334:
[----:B------:R-:W-:-:S00]  /*f670*/  BRA `(.L_x_334) ;  /* 0xfffffffc00fc7947 */ /* 0x000fc0000383ffff */
[----:B------:R-:W-:-:S00]  /*f680*/  NOP ;  /* 0x0000000000007918 */ /* 0x000fc00000000000 */
[----:B------:R-:W-:-:S00]  /*f690*/  NOP ;  /* 0x0000000000007918 */ /* 0x000fc00000000000 */
[----:B------:R-:W-:-:S00]  /*f6a0*/  NOP ;  /* 0x0000000000007918 */ /* 0x000fc00000000000 */
[----:B------:R-:W-:-:S00]  /*f6b0*/  NOP ;  /* 0x0000000000007918 */ /* 0x000fc00000000000 */
[----:B------:R-:W-:-:S00]  /*f6c0*/  NOP ;  /* 0x0000000000007918 */ /* 0x000fc00000000000 */
[----:B------:R-:W-:-:S00]  /*f6d0*/  NOP ;  /* 0x0000000000007918 */ /* 0x000fc00000000000 */
[----:B------:R-:W-:-:S00]  /*f6e0*/  NOP ;  /* 0x0000000000007918 */ /* 0x000fc00000000000 */
[----:B------:R-:W-:-:S00]  /*f6f0*/  NOP ;  /* 0x0000000000007918 */ /* 0x000fc00000000000 */
.L_x_335:


//--------------------- .nv.shared._ZN7cutlass13device_kernelINS_4gemm6kernel13GemmUniversalIN4cute5tupleIJiiiiEEENS1_10collective13CollectiveMmaINS1_43MainloopSm90TmaGmmaWarpSpecializedSparseFP8ILi12ENS5_IJNS4_1CILi1EEENSA_ILi2EEESB_EEENS1_35KernelTmaWarpSpecializedCooperativeEEENS5_IJNSA_ILi256EEENSA_ILi128EEENSA_ILi64EEEEEENS_12float_e4m3_tENS5_IJNS4_6LayoutINS5_IJiNS5_IJSC_iEEEiEEENS5_IJlNS5_IJSB_SC_EEElEEEEENSL_INS5_IJNS5_IJSI_iEEESR_iEEENS5_IJNS5_IJSI_NSA_ILi4096EEEEEENS5_IJSB_lEEElEEEEEEEESK_NS5_IJlSB_lEEENS4_8TiledMMAINS4_8MMA_AtomIJNS4_4SM904GMMA6SPARSE32GMMA_64x128x64_F32E4M3E4M3_SS_TNILNS13_7ScaleInE1ELS16_1ELNS13_9SparseSelE0EEEEEENSL_INS5_IJSC_SB_SB_EEENS5_IJSB_NSA_ILi0EEES1B_EEEEENS5_IJNS4_10UnderscoreES1E_S1E_EEEEENS4_23SM90_TMA_LOAD_MULTICASTENS4_14ComposedLayoutINS4_7SwizzleILi1ELi4ELi3EEENS4_25smem_sparse_ptr_flag_bitsILi2ELi8EEENSL_INS5_IJNS5_IJSB_NSA_ILi8EEEEEENS5_IJSC_NSA_ILi32EEEEEEEEENS5_IJNS5_IJS1B_SI_EEESO_EEEEEEEvNS4_8identityENS4_13SM90_TMA_LOADENS1I_INS1J_ILi2ELi4ELi3EEENS4_18smem_ptr_flag_bitsILi8EEENSL_INS5_IJS1N_SI_EEENS5_IJSI_SB_EEEEEEEvS1W_EENS_8epilogue10collective6detail29Sm90TmaWarpSpecializedAdapterINS27_15DefaultEpilogueIfNS5_IJSB_llEEES2B_NS26_6thread17LinearCombinationIfLi1EffLNS2C_9ScaleType4KindE0ELNS_15FloatRoundStyleE2EfEENS1_15EpilogueDefaultEEEEEvvEEEEvNT_6ParamsE --------------------------
	.section	.nv.shared._ZN7cutlass13device_kernelINS_4gemm6kernel13GemmUniversalIN4cute5tupleIJiiiiEEENS1_10collective13CollectiveMmaINS1_43MainloopSm90TmaGmmaWarpSpecializedSparseFP8ILi12ENS5_IJNS4_1CILi1EEENSA_ILi2EEESB_EEENS1_35KernelTmaWarpSpecializedCooperativeEEENS5_IJNSA_ILi256EEENSA_ILi128EEENSA_ILi64EEEEEENS_12float_e4m3_tENS5_IJNS4_6LayoutINS5_IJiNS5_IJSC_iEEEiEEENS5_IJlNS5_IJSB_SC_EEElEEEEENSL_INS5_IJNS5_IJSI_iEEESR_iEEENS5_IJNS5_IJSI_NSA_ILi4096EEEEEENS5_IJSB_lEEElEEEEEEEESK_NS5_IJlSB_lEEENS4_8TiledMMAINS4_8MMA_AtomIJNS4_4SM904GMMA6SPARSE32GMMA_64x128x64_F32E4M3E4M3_SS_TNILNS13_7ScaleInE1ELS16_1ELNS13_9SparseSelE0EEEEEENSL_INS5_IJSC_SB_SB_EEENS5_IJSB_NSA_ILi0EEES1B_EEEEENS5_IJNS4_10UnderscoreES1E_S1E_EEEEENS4_23SM90_TMA_LOAD_MULTICASTENS4_14ComposedLayoutINS4_7SwizzleILi1ELi4ELi3EEENS4_25smem_sparse_ptr_flag_bitsILi2ELi8EEENSL_INS5_IJNS5_IJSB_NSA_ILi8EEEEEENS5_IJSC_NSA_ILi32EEEEEEEEENS5_IJNS5_IJS1B_SI_EEESO_EEEEEEEvNS4_8identityENS4_13SM90_TMA_LOADENS1I_INS1J_ILi2ELi4ELi3EEENS4_18smem_ptr_flag_bitsILi8EEENSL_INS5_IJS1N_SI_EEENS5_IJSI_SB_EEEEEEEvS1W_EENS_8epilogue10collective6detail29Sm90TmaWarpSpecializedAdapterINS27_15DefaultEpilogueIfNS5_IJSB_llEEES2B_NS26_6thread17LinearCombinationIfLi1EffLNS2C_9ScaleType4KindE0ELNS_15FloatRoundStyleE2EfEENS1_15EpilogueDefaultEEEEEvvEEEEvNT_6ParamsE,"aw",@nobits
	.sectionflags	@""
	.align	16
	.zero		1024


//--------------------- .nv.shared.reserved.0     --------------------------
	.section	.nv.shared.reserved.0,"aw",@nobits
	.weak		__nv_reservedSMEM_offset_0_alias
	.size		__nv_reservedSMEM_offset_0_alias, 0, 0
	.other		__nv_reservedSMEM_offset_0_alias,@"STO_CUDA_RESERVED_SHARED STV_DEFAULT"
__nv_reservedSMEM_offset_0_alias:
	.zero		0


//--------------------- .nv.global                --------------------------
	.section	.nv.global,"aw",@nobits
.nv.global:
	.type		_ZN39_INTERNAL_6bacaf91_4_k_cu_7203f8a9_27824cute1_E,@object
	.size		_ZN39_INTERNAL_6bacaf91_4_k_cu_7203f8a9_27824cute1_E,(_ZN39_INTERNAL_6bacaf91_4_k_cu_7203f8a9_27824cuda3std3__45__cpo6cbeginE - _ZN39_INTERNAL_6bacaf91_4_k_cu_7203f8a9_27824cute1_E)
_ZN39_INTERNAL_6bacaf91_4_k_cu_7203f8a9_27824cute1_E:
	.zero		1
	.type		_ZN39_INTERNAL_6bacaf91_4_k_cu_7203f8a9_27824cuda3std3__45__cpo6cbeginE,@object
	.size		_ZN39_INTERNAL_6bacaf91_4_k_cu_7203f8a9_27824cuda3std3__45__cpo6cbeginE,(_ZN39_INTERNAL_6bacaf91_4_k_cu_7203f8a9_27824cuda3std3__48in_placeE - _ZN39_INTERNAL_6bacaf91_4_k_cu_7203f8a9_27824cuda3std3__45__cpo6cbeginE)
_ZN39_INTERNAL_6bacaf91_4_k_cu_7203f8a9_27824cuda3std3__45__cpo6cbeginE:
	.zero		1
	.type		_ZN39_INTERNAL_6bacaf91_4_k_cu_7203f8a9_27824cuda3std3__48in_placeE,@object
	.size		_ZN39_INTERNAL_6bacaf91_4_k_cu_7203f8a9_27824cuda3std3__48in_placeE,(_ZN39_INTERNAL_6bacaf91_4_k_cu_7203f8a9_27824cuda3std6ranges3__45__cpo9iter_moveE - _ZN39_INTERNAL_6bacaf91_4_k_cu_7203f8a9_27824cuda3std3__48in_placeE)
_ZN39_INTERNAL_6bacaf91_4_k_cu_7203f8a9_27824cuda3std3__48in_placeE:
	.zero		1
	.type		_ZN39_INTERNAL_6bacaf91_4_k_cu_7203f8a9_27824cuda3std6ranges3__45__cpo9iter_moveE,@object
	.size		_ZN39_INTERNAL_6bacaf91_4_k_cu_7203f8a9_27824cuda3std6ranges3__45__cpo9iter_moveE,(_ZN39_INTERNAL_6bacaf91_4_k_cu_7203f8a9_27824cuda3std3__45__cpo5beginE - _ZN39_INTERNAL_6bacaf91_4_k_cu_7203f8a9_27824cuda3std6ranges3__45__cpo9iter_moveE)
_ZN39_INTERNAL_6bacaf91_4_k_cu_7203f8a9_27824cuda3std6ranges3__45__cpo9iter_moveE:
	.zero		1
	.type		_ZN39_INTERNAL_6bacaf91_4_k_cu_7203f8a9_27824cuda3std3__45__cpo5beginE,@object
	.size		_ZN39_INTERNAL_6bacaf91_4_k_cu_7203f8a9_27824cuda3std3__45__cpo5beginE,(_ZN39_INTERNAL_6bacaf91_4_k_cu_7203f8a9_27824cuda3std3__441_GLOBAL__N__6bacaf91_4_k_cu_7203f8a9_27826ignoreE - _ZN39_INTERNAL_6bacaf91_4_k_cu_7203f8a9_27824cuda3std3__45__cpo5beginE)
_ZN39_INTERNAL_6bacaf91_4_k_cu_7203f8a9_27824cuda3std3__45__cpo5beginE:
	.zero		1
	.type		_ZN39_INTERNAL_6bacaf91_4_k_cu_7203f8a9_27824cuda3std3__441_GLOBAL__N__6bacaf91_4_k_cu_7203f8a9_27826ignoreE,@object
	.size		_ZN39_INTERNAL_6bacaf91_4_k_cu_7203f8a9_27824cuda3std3__441_GLOBAL__N__6bacaf91_4_k_cu_7203f8a9_27826ignoreE,(_ZN39_INTERNAL_6bacaf91_4_k_cu_7203f8a9_27824cute7productE - _ZN39_INTERNAL_6bacaf91_4_k_cu_7203f8a9_27824cuda3std3__441_GLOBAL__N__6bacaf91_4_k_cu_7203f8a9_27826ignoreE)
_ZN39_INTERNAL_6bacaf91_4_k_cu_7203f8a9_27824cuda3std3__441_GLOBAL__N__6bacaf91_4_k_cu_7203f8a9_27826ignoreE:
	.zero		1
	.type		_ZN39_INTERNAL_6bacaf91_4_k_cu_7203f8a9_27824cute7productE,@object
	.size		_ZN39_INTERNAL_6bacaf91_4_k_cu_7203f8a9_27824cute7productE,(_ZN39_INTERNAL_6bacaf91_4_k_cu_7203f8a9_27824cuda3std3__45__cpo3endE - _ZN39_INTERNAL_6bacaf91_4_k_cu_7203f8a9_27824cute7productE)
_ZN39_INTERNAL_6bacaf91_4_k_cu_7203f8a9_27824cute7productE:
	.zero		1
	.type		_ZN39_INTERNAL_6bacaf91_4_k_cu_7203f8a9_27824cuda3std3__45__cpo3endE,@object
	.size		_ZN39_INTERNAL_6bacaf91_4_k_cu_7203f8a9_27824cuda3std3__45__cpo3endE,(_ZN39_INTERNAL_6bacaf91_4_k_cu_7203f8a9_27824cuda3std3__419piecewise_constructE - _ZN39_INTERNAL_6bacaf91_4_k_cu_7203f8a9_27824cuda3std3__45__cpo3endE)
_ZN39_INTERNAL_6bacaf91_4_k_cu_7203f8a9_27824cuda3std3__45__cpo3endE:
	.zero		1
	.type		_ZN39_INTERNAL_6bacaf91_4_k_cu_7203f8a9_27824cuda3std3__419piecewise_constructE,@object
	.size		_ZN39_INTERNAL_6bacaf91_4_k_cu_7203f8a9_27824cuda3std3__419piecewise_constructE,(_ZN39_INTERNAL_6bacaf91_4_k_cu_7203f8a9_27824cuda3std3__45__cpo4cendE - _ZN39_INTERNAL_6bacaf91_4_k_cu_7203f8a9_27824cuda3std3__419piecewise_constructE)
_ZN39_INTERNAL_6bacaf91_4_k_cu_7203f8a9_27824cuda3std3__419piecewise_constructE:
	.zero		1
	.type		_ZN39_INTERNAL_6bacaf91_4_k_cu_7203f8a9_27824cuda3std3__45__cpo4cendE,@object
	.size		_ZN39_INTERNAL_6bacaf91_4_k_cu_7203f8a9_27824cuda3std3__45__cpo4cendE,(_ZN39_INTERNAL_6bacaf91_4_k_cu_7203f8a9_27824cuda3std6ranges3__45__cpo4swapE - _ZN39_INTERNAL_6bacaf91_4_k_cu_7203f8a9_27824cuda3std3__45__cpo4cendE)
_ZN39_INTERNAL_6bacaf91_4_k_cu_7203f8a9_27824cuda3std3__45__cpo4cendE:
	.zero		1
	.type		_ZN39_INTERNAL_6bacaf91_4_k_cu_7203f8a9_27824cuda3std6ranges3__45__cpo4swapE,@object
	.size		_ZN39_INTERNAL_6bacaf91_4_k_cu_7203f8a9_27824cuda3std6ranges3__45__cpo4swapE,(.L_7 - _ZN39_INTERNAL_6bacaf91_4_k_cu_7203f8a9_27824cuda3std6ranges3__45__cpo4swapE)
_ZN39_INTERNAL_6bacaf91_4_k_cu_7203f8a9_27824cuda3std6ranges3__45__cpo4swapE:
	.zero		1
.L_7:


//--------------------- .nv.constant0._ZN7cutlass13device_kernelINS_4gemm6kernel13GemmUniversalIN4cute5tupleIJiiiiEEENS1_10collective13CollectiveMmaINS1_43MainloopSm90TmaGmmaWarpSpecializedSparseFP8ILi12ENS5_IJNS4_1CILi1EEENSA_ILi2EEESB_EEENS1_35KernelTmaWarpSpecializedCooperativeEEENS5_IJNSA_ILi256EEENSA_ILi128EEENSA_ILi64EEEEEENS_12float_e4m3_tENS5_IJNS4_6LayoutINS5_IJiNS5_IJSC_iEEEiEEENS5_IJlNS5_IJSB_SC_EEElEEEEENSL_INS5_IJNS5_IJSI_iEEESR_iEEENS5_IJNS5_IJSI_NSA_ILi4096EEEEEENS5_IJSB_lEEElEEEEEEEESK_NS5_IJlSB_lEEENS4_8TiledMMAINS4_8MMA_AtomIJNS4_4SM904GMMA6SPARSE32GMMA_64x128x64_F32E4M3E4M3_SS_TNILNS13_7ScaleInE1ELS16_1ELNS13_9SparseSelE0EEEEEENSL_INS5_IJSC_SB_SB_EEENS5_IJSB_NSA_ILi0EEES1B_EEEEENS5_IJNS4_10UnderscoreES1E_S1E_EEEEENS4_23SM90_TMA_LOAD_MULTICASTENS4_14ComposedLayoutINS4_7SwizzleILi1ELi4ELi3EEENS4_25smem_sparse_ptr_flag_bitsILi2ELi8EEENSL_INS5_IJNS5_IJSB_NSA_ILi8EEEEEENS5_IJSC_NSA_ILi32EEEEEEEEENS5_IJNS5_IJS1B_SI_EEESO_EEEEEEEvNS4_8identityENS4_13SM90_TMA_LOADENS1I_INS1J_ILi2ELi4ELi3EEENS4_18smem_ptr_flag_bitsILi8EEENSL_INS5_IJS1N_SI_EEENS5_IJSI_SB_EEEEEEEvS1W_EENS_8epilogue10collective6detail29Sm90TmaWarpSpecializedAdapterINS27_15DefaultEpilogueIfNS5_IJSB_llEEES2B_NS26_6thread17LinearCombinationIfLi1EffLNS2C_9ScaleType4KindE0ELNS_15FloatRoundStyleE2EfEENS1_15EpilogueDefaultEEEEEvvEEEEvNT_6ParamsE --------------------------
	.section	.nv.constant0._ZN7cutlass13device_kernelINS_4gemm6kernel13GemmUniversalIN4cute5tupleIJiiiiEEENS1_10collective13CollectiveMmaINS1_43MainloopSm90TmaGmmaWarpSpecializedSparseFP8ILi12ENS5_IJNS4_1CILi1EEENSA_ILi2EEESB_EEENS1_35KernelTmaWarpSpecializedCooperativeEEENS5_IJNSA_ILi256EEENSA_ILi128EEENSA_ILi64EEEEEENS_12float_e4m3_tENS5_IJNS4_6LayoutINS5_IJiNS5_IJSC_iEEEiEEENS5_IJlNS5_IJSB_SC_EEElEEEEENSL_INS5_IJNS5_IJSI_iEEESR_iEEENS5_IJNS5_IJSI_NSA_ILi4096EEEEEENS5_IJSB_lEEElEEEEEEEESK_NS5_IJlSB_lEEENS4_8TiledMMAINS4_8MMA_AtomIJNS4_4SM904GMMA6SPARSE32GMMA_64x128x64_F32E4M3E4M3_SS_TNILNS13_7ScaleInE1ELS16_1ELNS13_9SparseSelE0EEEEEENSL_INS5_IJSC_SB_SB_EEENS5_IJSB_NSA_ILi0EEES1B_EEEEENS5_IJNS4_10UnderscoreES1E_S1E_EEEEENS4_23SM90_TMA_LOAD_MULTICASTENS4_14ComposedLayoutINS4_7SwizzleILi1ELi4ELi3EEENS4_25smem_sparse_ptr_flag_bitsILi2ELi8EEENSL_INS5_IJNS5_IJSB_NSA_ILi8EEEEEENS5_IJSC_NSA_ILi32EEEEEEEEENS5_IJNS5_IJS1B_SI_EEESO_EEEEEEEvNS4_8identityENS4_13SM90_TMA_LOADENS1I_INS1J_ILi2ELi4ELi3EEENS4_18smem_ptr_flag_bitsILi8EEENSL_INS5_IJS1N_SI_EEENS5_IJSI_SB_EEEEEEEvS1W_EENS_8epilogue10collective6detail29Sm90TmaWarpSpecializedAdapterINS27_15DefaultEpilogueIfNS5_IJSB_llEEES2B_NS26_6thread17LinearCombinationIfLi1EffLNS2C_9ScaleType4KindE0ELNS_15FloatRoundStyleE2EfEENS1_15EpilogueDefaultEEEEEvvEEEEvNT_6ParamsE,"a",@progbits
	.sectionflags	@""
	.align	4
.nv.constant0._ZN7cutlass13device_kernelINS_4gemm6kernel13GemmUniversalIN4cute5tupleIJiiiiEEENS1_10collective13CollectiveMmaINS1_43MainloopSm90TmaGmmaWarpSpecializedSparseFP8ILi12ENS5_IJNS4_1CILi1EEENSA_ILi2EEESB_EEENS1_35KernelTmaWarpSpecializedCooperativeEEENS5_IJNSA_ILi256EEENSA_ILi128EEENSA_ILi64EEEEEENS_12float_e4m3_tENS5_IJNS4_6LayoutINS5_IJiNS5_IJSC_iEEEiEEENS5_IJlNS5_IJSB_SC_EEElEEEEENSL_INS5_IJNS5_IJSI_iEEESR_iEEENS5_IJNS5_IJSI_NSA_ILi4096EEEEEENS5_IJSB_lEEElEEEEEEEESK_NS5_IJlSB_lEEENS4_8TiledMMAINS4_8MMA_AtomIJNS4_4SM904GMMA6SPARSE32GMMA_64x128x64_F32E4M3E4M3_SS_TNILNS13_7ScaleInE1ELS16_1ELNS13_9SparseSelE0EEEEEENSL_INS5_IJSC_SB_SB_EEENS5_IJSB_NSA_ILi0EEES1B_EEEEENS5_IJNS4_10UnderscoreES1E_S1E_EEEEENS4_23SM90_TMA_LOAD_MULTICASTENS4_14ComposedLayoutINS4_7SwizzleILi1ELi4ELi3EEENS4_25smem_sparse_ptr_flag_bitsILi2ELi8EEENSL_INS5_IJNS5_IJSB_NSA_ILi8EEEEEENS5_IJSC_NSA_ILi32EEEEEEEEENS5_IJNS5_IJS1B_SI_EEESO_EEEEEEEvNS4_8identityENS4_13SM90_TMA_LOADENS1I_INS1J_ILi2ELi4ELi3EEENS4_18smem_ptr_flag_bitsILi8EEENSL_INS5_IJS1N_SI_EEENS5_IJSI_SB_EEEEEEEvS1W_EENS_8epilogue10collective6detail29Sm90TmaWarpSpecializedAdapterINS27_15DefaultEpilogueIfNS5_IJSB_llEEES2B_NS26_6thread17LinearCombinationIfLi1EffLNS2C_9ScaleType4KindE0ELNS_15FloatRoundStyleE2EfEENS1_15EpilogueDefaultEEEEEvvEEEEvNT_6ParamsE:
	.zero		1920


//--------------------- SYMBOLS --------------------------

	.type		.nv.reservedSmem.offset0,@object
	.size		.nv.reservedSmem.offset0,0x4
